def matmul_kernel(
    a_ptr,
    b_ptr,
    c_ptr,
    M,
    N,
    K,
    stride_am,
    stride_ak,
    stride_bk,
    stride_bn,
    stride_cm,
    stride_cn,
    BLOCK_M: tl.constexpr,
    BLOCK_N: tl.constexpr,
    BLOCK_K: tl.constexpr,
    GROUP_M: tl.constexpr,
):
    pid = tl.program_id(axis=0)
    num_pid_m = tl.cdiv(M, BLOCK_M)
    num_pid_n = tl.cdiv(N, BLOCK_N)
    num_pid_in_group = GROUP_M * num_pid_n
    group_id = pid // num_pid_in_group
    first_pid_m = group_id * GROUP_M
    group_size_m = min(num_pid_m - first_pid_m, GROUP_M)
    pid_m = first_pid_m + ((pid % num_pid_in_group) % group_size_m)
    pid_n = (pid % num_pid_in_group) // group_size_m

    offs_am = (pid_m * BLOCK_M + tl.arange(0, BLOCK_M)) % M
    offs_bn = (pid_n * BLOCK_N + tl.arange(0, BLOCK_N)) % N
    offs_k = tl.arange(0, BLOCK_K)
    a_ptrs = a_ptr + offs_am[:, None] * stride_am + offs_k[None, :] * stride_ak
    b_ptrs = b_ptr + offs_k[:, None] * stride_bk + offs_bn[None, :] * stride_bn

    acc = tl.zeros((BLOCK_M, BLOCK_N), dtype=tl.float32)
    for kk in range(0, tl.cdiv(K, BLOCK_K)):
        a = tl.load(a_ptrs, mask=offs_k[None, :] < K - kk * BLOCK_K, other=0.0)
        b = tl.load(b_ptrs, mask=offs_k[:, None] < K - kk * BLOCK_K, other=0.0)
        acc = tl.dot(a, b, acc)
        a_ptrs += BLOCK_K * stride_ak
        b_ptrs += BLOCK_K * stride_bk

    c = acc.to(c_ptr.dtype.element_ty)
    offs_cm = pid_m * BLOCK_M + tl.arange(0, BLOCK_M)
    offs_cn = pid_n * BLOCK_N + tl.arange(0, BLOCK_N)
    c_ptrs = c_ptr + offs_cm[:, None] * stride_cm + offs_cn[None, :] * stride_cn
    mask = (offs_cm[:, None] < M) & (offs_cn[None, :] < N)
    tl.store(c_ptrs, c, mask=mask)

# config = {"BLOCK_K": 128, "BLOCK_M": 512, "BLOCK_N": 128, "GROUP_M": 8, "arch": "sm_100", "dtype": "fp8e4m3", "num_ctas": 4, "num_stages": 3, "num_warps": 4}
# arch = sm_100


// ===== COMPILED SASS (sm_100a) =====

	.target	sm_100a

	.elftype	@"ET_EXEC"


//--------------------- .note.nv.tkinfo           --------------------------
	.section	.note.nv.tkinfo,"",@"SHT_NOTE"
	.sectionflags	@"SHF_NOTE_NV_TKINFO"
	.tkinfo
        /*0018*/ 	.word	0x00000081
        /*0030*/ 	.string	""
        /*0030*/ 	.string	"ptxas-blackwell"
        /*0030*/ 	.string	"Cuda compilation tools, release 12.9, V12.9.86"
        /*0030*/ 	.string	"Build cuda_12.9.r12.9/compiler.36037853_0"
        /*0030*/ 	.string	"-v  -suppress-debug-info  -lineinfo  -arch sm_100a "



//--------------------- .note.nv.cuver            --------------------------
	.section	.note.nv.cuver,"",@"SHT_NOTE"
	.sectionflags	@"SHF_NOTE_NV_CUVER"
        /*0018*/ 	.short	0x0001
        /*001a*/ 	.short	0x0064
        /*001c*/ 	.short	0x0001
        /*001e*/ 	.short	0x0000
        /*0020*/ 	.short	0x0001
        /*0022*/ 	.short	0x0000


//--------------------- .nv.info                  --------------------------
	.section	.nv.info,"",@"SHT_CUDA_INFO"
	.align	4


	//----- nvinfo : EIATTR_REGCOUNT
	.align		4
        /*0000*/ 	.byte	0x04, 0x2f
        /*0002*/ 	.short	(.L_4 - .L_3)
	.align		4
.L_3:
        /*0004*/ 	.word	index@(matmul_kernel)
        /*0008*/ 	.word	0x000000a8


	//----- nvinfo : EIATTR_FRAME_SIZE
	.align		4
.L_4:
        /*000c*/ 	.byte	0x04, 0x11
        /*000e*/ 	.short	(.L_6 - .L_5)
	.align		4
.L_5:
        /*0010*/ 	.word	index@($__internal_2_$__cuda_sm10x_tcgen05_guardrail_trap_unallocated_columns_being_dealloced)
        /*0014*/ 	.word	0x00000c60


	//----- nvinfo : EIATTR_FRAME_SIZE
	.align		4
.L_6:
        /*0018*/ 	.byte	0x04, 0x11
        /*001a*/ 	.short	(.L_8 - .L_7)
	.align		4
.L_7:
        /*001c*/ 	.word	index@($__internal_1_$__cuda_sm10x_tcgen05_guardrail_trap_phase_invalid_during_alloc)
        /*0020*/ 	.word	0x00000c60


	//----- nvinfo : EIATTR_FRAME_SIZE
	.align		4
.L_8:
        /*0024*/ 	.byte	0x04, 0x11
        /*0026*/ 	.short	(.L_10 - .L_9)
	.align		4
.L_9:
        /*0028*/ 	.word	index@($__internal_0_$__cuda_sm10x_tcgen05_guardrail_trap_col_being_dealloced_not_returned_by_alloc)
        /*002c*/ 	.word	0x00000c60


	//----- nvinfo : EIATTR_FRAME_SIZE
	.align		4
.L_10:
        /*0030*/ 	.byte	0x04, 0x11
        /*0032*/ 	.short	(.L_12 - .L_11)
	.align		4
.L_11:
        /*0034*/ 	.word	index@(matmul_kernel)
        /*0038*/ 	.word	0x00000c60


	//----- nvinfo : EIATTR_MIN_STACK_SIZE
	.align		4
.L_12:
        /*003c*/ 	.byte	0x04, 0x12
        /*003e*/ 	.short	(.L_14 - .L_13)
	.align		4
.L_13:
        /*0040*/ 	.word	index@(matmul_kernel)
        /*0044*/ 	.word	0x00000c60
.L_14:


//--------------------- .nv.info.matmul_kernel    --------------------------
	.section	.nv.info.matmul_kernel,"",@"SHT_CUDA_INFO"
	.sectionflags	@""
	.align	4


	//----- nvinfo : EIATTR_CUDA_API_VERSION
	.align		4
        /*0000*/ 	.byte	0x04, 0x37
        /*0002*/ 	.short	(.L_16 - .L_15)
.L_15:
        /*0004*/ 	.word	0x00000081


	//----- nvinfo : EIATTR_KPARAM_INFO
	.align		4
.L_16:
        /*0008*/ 	.byte	0x04, 0x17
        /*000a*/ 	.short	(.L_18 - .L_17)
.L_17:
        /*000c*/ 	.word	0x00000000
        /*0010*/ 	.short	0x000d
        /*0012*/ 	.short	0x0048
        /*0014*/ 	.byte	0x00, 0xf4, 0x21, 0x00


	//----- nvinfo : EIATTR_KPARAM_INFO
	.align		4
.L_18:
        /*0018*/ 	.byte	0x04, 0x17
        /*001a*/ 	.short	(.L_20 - .L_19)
.L_19:
        /*001c*/ 	.word	0x00000000
        /*0020*/ 	.short	0x000c
        /*0022*/ 	.short	0x0040
        /*0024*/ 	.byte	0x00, 0xf4, 0x21, 0x00


	//----- nvinfo : EIATTR_KPARAM_INFO
	.align		4
.L_20:
        /*0028*/ 	.byte	0x04, 0x17
        /*002a*/ 	.short	(.L_22 - .L_21)
.L_21:
        /*002c*/ 	.word	0x00000000
        /*0030*/ 	.short	0x000b
        /*0032*/ 	.short	0x0038
        /*0034*/ 	.byte	0x00, 0xf0, 0x11, 0x00


	//----- nvinfo : EIATTR_KPARAM_INFO
	.align		4
.L_22:
        /*0038*/ 	.byte	0x04, 0x17
        /*003a*/ 	.short	(.L_24 - .L_23)
.L_23:
        /*003c*/ 	.word	0x00000000
        /*0040*/ 	.short	0x000a
        /*0042*/ 	.short	0x0034
        /*0044*/ 	.byte	0x00, 0xf0, 0x11, 0x00


	//----- nvinfo : EIATTR_KPARAM_INFO
	.align		4
.L_24:
        /*0048*/ 	.byte	0x04, 0x17
        /*004a*/ 	.short	(.L_26 - .L_25)
.L_25:
        /*004c*/ 	.word	0x00000000
        /*0050*/ 	.short	0x0009
        /*0052*/ 	.short	0x0030
        /*0054*/ 	.byte	0x00, 0xf0, 0x11, 0x00


	//----- nvinfo : EIATTR_KPARAM_INFO
	.align		4
.L_26:
        /*0058*/ 	.byte	0x04, 0x17
        /*005a*/ 	.short	(.L_28 - .L_27)
.L_27:
        /*005c*/ 	.word	0x00000000
        /*0060*/ 	.short	0x0008
        /*0062*/ 	.short	0x002c
        /*0064*/ 	.byte	0x00, 0xf0, 0x11, 0x00


	//----- nvinfo : EIATTR_KPARAM_INFO
	.align		4
.L_28:
        /*0068*/ 	.byte	0x04, 0x17
        /*006a*/ 	.short	(.L_30 - .L_29)
.L_29:
        /*006c*/ 	.word	0x00000000
        /*0070*/ 	.short	0x0007
        /*0072*/ 	.short	0x0028
        /*0074*/ 	.byte	0x00, 0xf0, 0x11, 0x00


	//----- nvinfo : EIATTR_KPARAM_INFO
	.align		4
.L_30:
        /*0078*/ 	.byte	0x04, 0x17
        /*007a*/ 	.short	(.L_32 - .L_31)
.L_31:
        /*007c*/ 	.word	0x00000000
        /*0080*/ 	.short	0x0006
        /*0082*/ 	.short	0x0024
        /*0084*/ 	.byte	0x00, 0xf0, 0x11, 0x00


	//----- nvinfo : EIATTR_KPARAM_INFO
	.align		4
.L_32:
        /*0088*/ 	.byte	0x04, 0x17
        /*008a*/ 	.short	(.L_34 - .L_33)
.L_33:
        /*008c*/ 	.word	0x00000000
        /*0090*/ 	.short	0x0005
        /*0092*/ 	.short	0x0020
        /*0094*/ 	.byte	0x00, 0xf0, 0x11, 0x00


	//----- nvinfo : EIATTR_KPARAM_INFO
	.align		4
.L_34:
        /*0098*/ 	.byte	0x04, 0x17
        /*009a*/ 	.short	(.L_36 - .L_35)
.L_35:
        /*009c*/ 	.word	0x00000000
        /*00a0*/ 	.short	0x0004
        /*00a2*/ 	.short	0x001c
        /*00a4*/ 	.byte	0x00, 0xf0, 0x11, 0x00


	//----- nvinfo : EIATTR_KPARAM_INFO
	.align		4
.L_36:
        /*00a8*/ 	.byte	0x04, 0x17
        /*00aa*/ 	.short	(.L_38 - .L_37)
.L_37:
        /*00ac*/ 	.word	0x00000000
        /*00b0*/ 	.short	0x0003
        /*00b2*/ 	.short	0x0018
        /*00b4*/ 	.byte	0x00, 0xf0, 0x11, 0x00


	//----- nvinfo : EIATTR_KPARAM_INFO
	.align		4
.L_38:
        /*00b8*/ 	.byte	0x04, 0x17
        /*00ba*/ 	.short	(.L_40 - .L_39)
.L_39:
        /*00bc*/ 	.word	0x00000000
        /*00c0*/ 	.short	0x0002
        /*00c2*/ 	.short	0x0010
        /*00c4*/ 	.byte	0x00, 0xf4, 0x21, 0x00


	//----- nvinfo : EIATTR_KPARAM_INFO
	.align		4
.L_40:
        /*00c8*/ 	.byte	0x04, 0x17
        /*00ca*/ 	.short	(.L_42 - .L_41)
.L_41:
        /*00cc*/ 	.word	0x00000000
        /*00d0*/ 	.short	0x0001
        /*00d2*/ 	.short	0x0008
        /*00d4*/ 	.byte	0x00, 0xf4, 0x21, 0x00


	//----- nvinfo : EIATTR_KPARAM_INFO
	.align		4
.L_42:
        /*00d8*/ 	.byte	0x04, 0x17
        /*00da*/ 	.short	(.L_44 - .L_43)
.L_43:
        /*00dc*/ 	.word	0x00000000
        /*00e0*/ 	.short	0x0000
        /*00e2*/ 	.short	0x0000
        /*00e4*/ 	.byte	0x00, 0xf4, 0x21, 0x00


	//----- nvinfo : EIATTR_EXPLICIT_CLUSTER
	.align		4
.L_44:
        /*00e8*/ 	.byte	0x01, 0x3e
	.zero		2


	//----- nvinfo : EIATTR_CTA_PER_CLUSTER
	.align		4
        /*00ec*/ 	.byte	0x04, 0x3d
        /*00ee*/ 	.short	(.L_46 - .L_45)
.L_45:
        /*00f0*/ 	.word	0x00000004
        /*00f4*/ 	.word	0x00000001
        /*00f8*/ 	.word	0x00000001


	//----- nvinfo : EIATTR_AT_ENTRY_FRAGMENTS
	.align		4
.L_46:
        /*00fc*/ 	.byte	0x04, 0x4f
        /*00fe*/ 	.short	(.L_48 - .L_47)


	//   ....[0]....
.L_47:
        /*0100*/ 	.word	0x00000004


	//----- nvinfo : EIATTR_RESERVED_SMEM_USED
	.align		4
.L_48:
        /*0104*/ 	.byte	0x01, 0x41
	.zero		2


	//----- nvinfo : EIATTR_SPARSE_MMA_MASK
	.align		4
        /*0108*/ 	.byte	0x03, 0x50
        /*010a*/ 	.short	0x0000


	//----- nvinfo : EIATTR_TCGEN05_1CTA_USED
	.align		4
        /*010c*/ 	.byte	0x01, 0x51
	.zero		2


	//----- nvinfo : EIATTR_MAXREG_COUNT
	.align		4
        /*0110*/ 	.byte	0x03, 0x1b
        /*0112*/ 	.short	0x00ff


	//----- nvinfo : EIATTR_NUM_BARRIERS
	.align		4
        /*0114*/ 	.byte	0x02, 0x4c
        /*0116*/ 	.byte	0x01
	.zero		1


	//----- nvinfo : EIATTR_ANNOTATIONS
	.align		4
        /*0118*/ 	.byte	0x04, 0x55
        /*011a*/ 	.short	(.L_50 - .L_49)


	//   ....[0]....
.L_49:
        /*011c*/ 	.word	0x00000001
        /*0120*/ 	.byte	0x00, 0x0a, 0x00, 0x00, 0x01, 0x00, 0x00, 0x00, 0x50, 0x0b, 0x00, 0x00, 0x01, 0x00, 0x00, 0x00
        /* <DEDUP_REMOVED lines=1179> */
        /*4ae0*/ 	.byte	0x40, 0x58, 0x02, 0x00, 0x01, 0x00, 0x00, 0x00, 0x70, 0x58, 0x02, 0x00


	//----- nvinfo : EIATTR_INT_WARP_WIDE_INSTR_OFFSETS
	.align		4
.L_50:
        /*4aec*/ 	.byte	0x04, 0x31
        /*4aee*/ 	.short	(.L_52 - .L_51)


	//   ....[0]....
.L_51:
        /*4af0*/ 	.word	0x00002410


	//   ....[1]....
        /*4af4*/ 	.word	0x00002440


	//   ....[2]....
        /*4af8*/ 	.word	0x0000ecf0


	//   ....[3]....
        /*4afc*/ 	.word	0x00025eb0


	//   ....[4]....
        /*4b00*/ 	.word	0x00025f00


	//----- nvinfo : EIATTR_COOP_GROUP_MASK_REGIDS
	.align		4
.L_52:
        /*4b04*/ 	.byte	0x04, 0x29
        /*4b06*/ 	.short	(.L_54 - .L_53)


	//   ....[0]....
.L_53:
        /*4b08*/ 	.word	0xffffffff


	//   ....[1]....
        /*4b0c*/ 	.word	0xffffffff


	//   ....[2]....
        /*4b10*/ 	.word	0xffffffff


	//   ....[3]....
        /*4b14*/ 	.word	0xffffffff


	//----- nvinfo : EIATTR_COOP_GROUP_INSTR_OFFSETS
	.align		4
.L_54:
        /*4b18*/ 	.byte	0x04, 0x28
        /*4b1a*/ 	.short	(.L_56 - .L_55)


	//   ....[0]....
.L_55:
        /*4b1c*/ 	.word	0x00000070


	//   ....[1]....
        /*4b20*/ 	.word	0x00000330


	//   ....[2]....
        /*4b24*/ 	.word	0x00025d40


	//   ....[3]....
        /*4b28*/ 	.word	0x00025fb0


	//----- nvinfo : EIATTR_VRC_CTA_INIT_COUNT
	.align		4
.L_56:
        /*4b2c*/ 	.byte	0x02, 0x4a
        /*4b2e*/ 	.byte	0x80
	.zero		1


	//----- nvinfo : EIATTR_MBARRIER_INSTR_OFFSETS
	.align		4
        /*4b30*/ 	.byte	0x04, 0x39
        /*4b32*/ 	.short	(.L_58 - .L_57)


	//   ....[0]....
.L_57:
        /*4b34*/ 	.word	0x00002630
        /*4b38*/ 	.word	0x000000ff
        /*4b3c*/ 	.word	0x00000000
        /*4b40*/ 	.short	0x0100
        /*4b42*/ 	.byte	0x06
	.zero		1


	//   ....[1]....
        /*4b44*/ 	.word	0x0000ed30
        /*4b48*/ 	.word	0x000000ff
        /*4b4c*/ 	.word	0x00010008
        /*4b50*/ 	.short	0x0100
        /*4b52*/ 	.byte	0x09
	.zero		1


	//   ....[2]....
        /*4b54*/ 	.word	0x00015da0
        /*4b58*/ 	.word	0x000000ff
        /*4b5c*/ 	.word	0x00000000
        /*4b60*/ 	.short	0x010a
        /*4b62*/ 	.byte	0x06
	.zero		1


	//   ....[3]....
        /*4b64*/ 	.word	0x000217e0
        /*4b68*/ 	.word	0x000000ff
        /*4b6c*/ 	.word	0x00000000
        /*4b70*/ 	.short	0x010a
        /*4b72*/ 	.byte	0x06
	.zero		1


	//   ....[4]....
        /*4b74*/ 	.word	0x00021960
        /*4b78*/ 	.word	0x000000ff
        /*4b7c*/ 	.word	0x00010000
        /*4b80*/ 	.short	0x0108
        /*4b82*/ 	.byte	0x09
	.zero		1


	//   ....[5]....
        /*4b84*/ 	.word	0x00021990
        /*4b88*/ 	.word	0x000000ff
        /*4b8c*/ 	.word	0x00010008
        /*4b90*/ 	.short	0x0108
        /*4b92*/ 	.byte	0x09
	.zero		1


	//   ....[6]....
        /*4b94*/ 	.word	0x00025fd0
        /*4b98*/ 	.word	0x000000ff
        /*4b9c*/ 	.word	0x00000000
        /*4ba0*/ 	.short	0x010a
        /*4ba2*/ 	.byte	0x06
	.zero		1


	//   ....[7]....
        /*4ba4*/ 	.word	0x00026000
        /*4ba8*/ 	.word	0x000000ff
        /*4bac*/ 	.word	0x00000000
        /*4bb0*/ 	.short	0x010a
        /*4bb2*/ 	.byte	0x06
	.zero		1


	//----- nvinfo : EIATTR_NUM_MBARRIERS
	.align		4
.L_58:
        /*4bb4*/ 	.byte	0x03, 0x38
        /*4bb6*/ 	.short	0x0002


	//----- nvinfo : EIATTR_EXIT_INSTR_OFFSETS
	.align		4
        /*4bb8*/ 	.byte	0x04, 0x1c
        /*4bba*/ 	.short	(.L_60 - .L_59)


	//   ....[0]....
.L_59:
        /*4bbc*/ 	.word	0x00025fc0


	//----- nvinfo : EIATTR_REQNTID
	.align		4
.L_60:
        /*4bc0*/ 	.byte	0x04, 0x10
        /*4bc2*/ 	.short	(.L_62 - .L_61)
.L_61:
        /*4bc4*/ 	.word	0x00000080
        /*4bc8*/ 	.word	0x00000001
        /*4bcc*/ 	.word	0x00000001


	//----- nvinfo : EIATTR_CRS_STACK_SIZE
	.align		4
.L_62:
        /*4bd0*/ 	.byte	0x04, 0x1e
        /*4bd2*/ 	.short	(.L_64 - .L_63)
.L_63:
        /*4bd4*/ 	.word	0x00000000


	//----- nvinfo : EIATTR_CBANK_PARAM_SIZE
	.align		4
.L_64:
        /*4bd8*/ 	.byte	0x03, 0x19
        /*4bda*/ 	.short	0x0050


	//----- nvinfo : EIATTR_PARAM_CBANK
	.align		4
        /*4bdc*/ 	.byte	0x04, 0x0a
        /*4bde*/ 	.short	(.L_66 - .L_65)
	.align		4
.L_65:
        /*4be0*/ 	.word	index@(.nv.constant0.matmul_kernel)
        /*4be4*/ 	.short	0x0380
        /*4be6*/ 	.short	0x0050


	//----- nvinfo : EIATTR_SW_WAR
	.align		4
.L_66:
        /*4be8*/ 	.byte	0x04, 0x36
        /*4bea*/ 	.short	(.L_68 - .L_67)
.L_67:
        /*4bec*/ 	.word	0x00000008
.L_68:


//--------------------- .nv.compat                --------------------------
	.section	.nv.compat,"",@"SHT_CUDA_COMPAT_INFO"
	.align	4
        /*0000*/ 	.byte	0x02, 0x02, 0x02, 0x00, 0x02, 0x05, 0x05, 0x00, 0x02, 0x03, 0x00, 0x00, 0x02, 0x06, 0x01, 0x00


//--------------------- .nv.callgraph             --------------------------
	.section	.nv.callgraph,"",@"SHT_CUDA_CALLGRAPH"
	.align	4
	.sectionentsize	8
	.align		4
        /*0000*/ 	.word	0x00000000
	.align		4
        /*0004*/ 	.word	0xffffffff
	.align		4
        /*0008*/ 	.word	0x00000000
	.align		4
        /*000c*/ 	.word	0xfffffffe
	.align		4
        /*0010*/ 	.word	0x00000000
	.align		4
        /*0014*/ 	.word	0xfffffffd
	.align		4
        /*0018*/ 	.word	0x00000000
	.align		4
        /*001c*/ 	.word	0xfffffffc


//--------------------- .text.matmul_kernel       --------------------------
	.section	.text.matmul_kernel,"ax",@progbits
	.align	128
        .global         matmul_kernel
        .type           matmul_kernel,@function
        .size           matmul_kernel,(.L_x_20 - matmul_kernel)
        .other          matmul_kernel,@"STO_CUDA_ENTRY STV_DEFAULT"
matmul_kernel:
.text.matmul_kernel:
[----:B------:R-:W0:Y:S01]  /*0000*/  LDC R1, c[0x0][0x37c] ;  /* 0x0000df00ff017b82 */ /* 0x000e220000000800 */
[----:B------:R-:W1:Y:S01]  /*0010*/  S2R R2, SR_TID.X ;  /* 0x0000000000027919 */ /* 0x000e620000002100 */
[----:B0-----:R-:W-:Y:S01]  /*0020*/  VIADD R1, R1, 0xfffff3a0 ;  /* 0xfffff3a001017836 */ /* 0x001fe20000000000 */
[----:B-1----:R-:W-:-:S13]  /*0030*/  ISETP.GE.U32.AND P0, PT, R2, 0x20, PT ;  /* 0x000000200200780c */ /* 0x002fda0003f06070 */
[----:B------:R-:W-:Y:S02]  /*0040*/  VOTEU.ANY UP0, P0 ;  /* 0x0000000000ff7886 */ /* 0x000fe40000000100 */
[----:B------:R-:W-:Y:S05]  /*0050*/  BRA.U UP0, `(.L_x_0) ;  /* 0x0000000100b87547 */ /* 0x000fea000b800000 */
[----:B------:R-:W0:Y:S01]  /*0060*/  S2UR UR6, SR_CgaCtaId ;  /* 0x00000000000679c3 */ /* 0x000e220000008800 */
[----:B------:R-:W-:Y:S01]  /*0070*/  NOP ;  /* 0x0000000000007918 */ /* 0x000fe20000000000 */
[----:B------:R-:W-:Y:S02]  /*0080*/  UMOV UR4, 0x40 ;  /* 0x0000004000047882 */ /* 0x000fe40000000000 */
[----:B0-----:R-:W-:-:S09]  /*0090*/  ULEA UR4, UR6, UR4, 0x18 ;  /* 0x0000000406047291 */ /* 0x001fd2000f8ec0ff */
[----:B------:R-:W0:Y:S01]  /*00a0*/  LDS.U8 R0, [UR4] ;  /* 0x00000004ff007984 */ /* 0x000e220008000000 */
[----:B------:R-:W-:Y:S02]  /*00b0*/  UMOV UR4, 0x400 ;  /* 0x0000040000047882 */ /* 0x000fe40000000000 */
[----:B------:R-:W-:Y:S01]  /*00c0*/  ULEA UR4, UR6, UR4, 0x18 ;  /* 0x0000000406047291 */ /* 0x000fe2000f8ec0ff */
[----:B0-----:R-:W-:-:S13]  /*00d0*/  ISETP.NE.AND P0, PT, R0, RZ, PT ;  /* 0x000000ff0000720c */ /* 0x001fda0003f05270 */
[----:B------:R-:W-:Y:S05]  /*00e0*/  @P0 BRA `(.L_x_1) ;  /* 0x00000000007c0947 */ /* 0x000fea0003800000 */
[----:B------:R-:W-:-:S13]  /*00f0*/  ELECT P0, URZ, PT ;  /* 0x0000000000ff782f */ /* 0x000fda0003800000 */
[----:B------:R-:W-:Y:S05]  /*0100*/  @!P0 BRA `(.L_x_2) ;  /* 0x0000000000848947 */ /* 0x000fea0003800000 */
[----:B------:R-:W-:Y:S01]  /*0110*/  UMOV UR5, 0x4 ;  /* 0x0000000400057882 */ /* 0x000fe20000000000 */
[----:B------:R-:W-:Y:S02]  /*0120*/  IMAD.MOV.U32 R5, RZ, RZ, 0x1 ;  /* 0x00000001ff057424 */ /* 0x000fe400078e00ff */
[----:B------:R-:W-:Y:S02]  /*0130*/  IMAD.MOV.U32 R3, RZ, RZ, 0xf ;  /* 0x0000000fff037424 */ /* 0x000fe400078e00ff */
[----:B------:R-:W-:Y:S04]  /*0140*/  DEPBAR.LE SB0, 0x36 ;  /* 0x00008d800000791a */ /* 0x000fe80000000000 */
[----:B------:R-:W0:Y:S02]  /*0150*/  UTCATOMSWS.FIND_AND_SET.ALIGN UP1, UR5, UR5 ;  /* 0x00000005000575e3 */ /* 0x000e240008020800 */
[----:B0-----:R-:W-:-:S04]  /*0160*/  PLOP3.LUT P0, PT, PT, PT, UP1, 0x80, 0x8 ;  /* 0x000000000008781c */ /* 0x001fc80003f0f018 */
[----:B------:R-:W-:-:S04]  /*0170*/  SEL R0, RZ, 0xffffffff, !P0 ;  /* 0xffffffffff007807 */ /* 0x000fc80004000000 */
[----:B------:R-:W-:Y:S01]  /*0180*/  ISETP.NE.AND P0, PT, R0, RZ, PT ;  /* 0x000000ff0000720c */ /* 0x000fe20003f05270 */
[----:B------:R-:W-:-:S12]  /*0190*/  IMAD.U32 R0, RZ, RZ, UR5 ;  /* 0x00000005ff007e24 */ /* 0x000fd8000f8e00ff */
[----:B------:R-:W-:Y:S05]  /*01a0*/  @P0 BRA `(.L_x_3) ;  /* 0x0000000000240947 */ /* 0x000fea0003800000 */
.L_x_4:
[----:B------:R-:W-:Y:S05]  /*01b0*/  NANOSLEEP 0x64 ;  /* 0x000000640000795d */ /* 0x000fea0003800000 */
[----:B------:R-:W-:-:S05]  /*01c0*/  UMOV UR5, 0x4 ;  /* 0x0000000400057882 */ /* 0x000fca0000000000 */
[----:B------:R-:W-:Y:S04]  /*01d0*/  DEPBAR.LE SB0, 0x36 ;  /* 0x00008d800000791a */ /* 0x000fe80000000000 */
[----:B------:R-:W0:Y:S02]  /*01e0*/  UTCATOMSWS.FIND_AND_SET.ALIGN UP1, UR5, UR5 ;  /* 0x00000005000575e3 */ /* 0x000e240008020800 */
[----:B0-----:R-:W-:-:S04]  /*01f0*/  PLOP3.LUT P0, PT, PT, PT, UP1, 0x80, 0x8 ;  /* 0x000000000008781c */ /* 0x001fc80003f0f018 */
[----:B------:R-:W-:-:S04]  /*0200*/  SEL R0, RZ, 0xffffffff, !P0 ;  /* 0xffffffffff007807 */ /* 0x000fc80004000000 */
[----:B------:R-:W-:Y:S01]  /*0210*/  ISETP.NE.AND P0, PT, R0, RZ, PT ;  /* 0x000000ff0000720c */ /* 0x000fe20003f05270 */
[----:B------:R-:W-:-:S12]  /*0220*/  IMAD.U32 R0, RZ, RZ, UR5 ;  /* 0x00000005ff007e24 */ /* 0x000fd8000f8e00ff */
[----:B------:R-:W-:Y:S05]  /*0230*/  @!P0 BRA `(.L_x_4) ;  /* 0xfffffffc00dc8947 */ /* 0x000fea000383ffff */
.L_x_3:
[C---:B------:R-:W-:Y:S01]  /*0240*/  VIADD R4, R0.reuse, 0x10 ;  /* 0x0000001000047836 */ /* 0x040fe20000000000 */
[----:B------:R-:W-:Y:S01]  /*0250*/  UMOV UR5, 0x50 ;  /* 0x0000005000057882 */ /* 0x000fe20000000000 */
[----:B------:R-:W-:Y:S01]  /*0260*/  SHF.L.U32 R3, R3, R0, RZ ;  /* 0x0000000003037219 */ /* 0x000fe200000006ff */
[----:B------:R-:W-:Y:S01]  /*0270*/  ULEA UR5, UR6, UR5, 0x18 ;  /* 0x0000000506057291 */ /* 0x000fe2000f8ec0ff */
[----:B------:R-:W-:Y:S01]  /*0280*/  IMAD.SHL.U32 R0, R0, 0x20, RZ ;  /* 0x0000002000007824 */ /* 0x000fe200078e00ff */
[----:B------:R-:W-:-:S04]  /*0290*/  SHF.L.U32 R4, R5, R4, RZ ;  /* 0x0000000405047219 */ /* 0x000fc800000006ff */
[----:B------:R-:W-:-:S05]  /*02a0*/  LOP3.LUT R3, R4, R3, RZ, 0xfc, !PT ;  /* 0x0000000304037212 */ /* 0x000fca00078efcff */
[----:B------:R0:W-:Y:S04]  /*02b0*/  ATOMS.OR RZ, [UR5], R3 ;  /* 0x00000003ffff798c */ /* 0x0001e8000b000005 */
[----:B------:R0:W-:Y:S01]  /*02c0*/  STS [UR4], R0 ;  /* 0x00000000ff007988 */ /* 0x0001e20008000804 */
[----:B------:R-:W-:Y:S05]  /*02d0*/  BRA `(.L_x_2) ;  /* 0x0000000000107947 */ /* 0x000fea0003800000 */
.L_x_1:
[----:B------:R-:W-:Y:S01]  /*02e0*/  IMAD.MOV.U32 R0, RZ, RZ, -0x1 ;  /* 0xffffffffff007424 */ /* 0x000fe200078e00ff */
[----:B------:R-:W-:-:S04]  /*02f0*/  MOV R4, 0x320 ;  /* 0x0000032000047802 */ /* 0x000fc80000000f00 */
[----:B------:R0:W-:Y:S03]  /*0300*/  STS [UR4], R0 ;  /* 0x00000000ff007988 */ /* 0x0001e60008000804 */
[----:B0-----:R-:W-:Y:S05]  /*0310*/  CALL.REL.NOINC `($__internal_1_$__cuda_sm10x_tcgen05_guardrail_trap_phase_invalid_during_alloc) ;  /* 0x0000025c00507944 */ /* 0x001fea0003c00000 */
.L_x_2:
[----:B------:R-:W-:Y:S05]  /*0320*/  WARPSYNC.ALL ;  /* 0x0000000000007948 */ /* 0x000fea0003800000 */
[----:B------:R-:W-:Y:S01]  /*0330*/  NOP ;  /* 0x0000000000007918 */ /* 0x000fe20000000000 */
.L_x_0:
[----:B------:R-:W1:Y:S08]  /*0340*/  LDC.64 R28, c[0x0][0x398] ;  /* 0x0000e600ff1c7b82 */ /* 0x000e700000000a00 */
[----:B------:R-:W2:Y:S02]  /*0350*/  S2UR UR5, SR_CgaSize ;  /* 0x00000000000579c3 */ /* 0x000ea40000008a00 */
[----:B--2---:R-:W-:-:S12]  /*0360*/  UIMAD UR5, UR5, -0xa0, URZ ;  /* 0xffffff60050578a4 */ /* 0x004fd8000f8e02ff */
[----:B------:R-:W2:Y:S01]  /*0370*/  LDCU UR5, c[0x0][UR5+0x2b0] ;  /* 0x00005600050577ac */ /* 0x000ea20008000800 */
[----:B------:R-:W-:Y:S01]  /*0380*/  LOP3.LUT R107, R2, 0x7f, RZ, 0xc0, !PT ;  /* 0x0000007f026b7812 */ /* 0x000fe200078ec0ff */
[----:B------:R-:W-:Y:S01]  /*0390*/  UMOV UR9, 0x400 ;  /* 0x0000040000097882 */ /* 0x000fe20000000000 */
[----:B------:R-:W3:Y:S01]  /*03a0*/  LDCU UR11, c[0x0][0x3a4] ;  /* 0x00007480ff0b77ac */ /* 0x000ee20008000800 */
[----:B------:R-:W4:Y:S01]  /*03b0*/  S2UR UR4, SR_CTAID.X ;  /* 0x00000000000479c3 */ /* 0x000f220000002500 */
[----:B------:R-:W0:Y:S01]  /*03c0*/  LDCU.64 UR18, c[0x0][0x358] ;  /* 0x00006b00ff1277ac */ /* 0x000e220008000a00 */
[----:B------:R-:W0:Y:S06]  /*03d0*/  LDCU.128 UR12, c[0x0][0x380] ;  /* 0x00007000ff0c77ac */ /* 0x000e2c0008000c00 */
[----:B------:R-:W0:Y:S02]  /*03e0*/  LDC.64 R36, c[0x0][0x3a8] ;  /* 0x0000ea00ff247b82 */ /* 0x000e240000000a00 */
[----:B01----:R-:W-:Y:S01]  /*03f0*/  VIADD R0, R29, 0x7f ;  /* 0x0000007f1d007836 */ /* 0x003fe20000000000 */
[----:B------:R-:W-:-:S05]  /*0400*/  IABS R39, R29 ;  /* 0x0000001d00277213 */ /* 0x000fca0000000000 */
[----:B------:R-:W-:Y:S01]  /*0410*/  BAR.SYNC.DEFER_BLOCKING 0x0 ;  /* 0x0000000000007b1d */ /* 0x000fe20000010000 */
[----:B------:R-:W-:Y:S02]  /*0420*/  ISETP.NE.AND P3, PT, R28, RZ, PT ;  /* 0x000000ff1c00720c */ /* 0x000fe40003f65270 */
[----:B------:R-:W-:-:S04]  /*0430*/  SHF.R.S32.HI R3, RZ, 0x1f, R0 ;  /* 0x0000001fff037819 */ /* 0x000fc80000011400 */
[----:B------:R-:W-:-:S04]  /*0440*/  LEA.HI R3, R3, R0, RZ, 0x7 ;  /* 0x0000000003037211 */ /* 0x000fc800078f38ff */
[----:B------:R-:W-:-:S05]  /*0450*/  SHF.R.S32.HI R3, RZ, 0x7, R3 ;  /* 0x00000007ff037819 */ /* 0x000fca0000011403 */
[----:B------:R-:W-:Y:S01]  /*0460*/  IMAD.SHL.U32 R6, R3, 0x8, RZ ;  /* 0x0000000803067824 */ /* 0x000fe200078e00ff */
[----:B----4-:R-:W-:-:S04]  /*0470*/  I2FP.F32.U32 R3, UR4 ;  /* 0x0000000400037c45 */ /* 0x010fc80008201000 */
[----:B------:R-:W-:Y:S01]  /*0480*/  IABS R9, R6 ;  /* 0x0000000600097213 */ /* 0x000fe20000000000 */
[----:B--2---:R-:W-:Y:S01]  /*0490*/  FMUL R3, R3, UR5 ;  /* 0x0000000503037c20 */ /* 0x004fe20008400000 */
[----:B------:R-:W0:Y:S02]  /*04a0*/  S2UR UR5, SR_CgaCtaId ;  /* 0x00000000000579c3 */ /* 0x000e240000008800 */
[----:B------:R-:W1:Y:S08]  /*04b0*/  I2F.RP R0, R9 ;  /* 0x0000000900007306 */ /* 0x000e700000209400 */
[----:B------:R-:W-:Y:S08]  /*04c0*/  F2I.U32.TRUNC.NTZ R7, R3 ;  /* 0x0000000300077305 */ /* 0x000ff0000020f000 */
[----:B-1----:R-:W1:Y:S01]  /*04d0*/  MUFU.RCP R0, R0 ;  /* 0x0000000000007308 */ /* 0x002e620000001000 */
[----:B0-----:R-:W-:-:S02]  /*04e0*/  ULEA UR9, UR5, UR9, 0x18 ;  /* 0x0000000905097291 */ /* 0x001fc4000f8ec0ff */
[----:B------:R-:W-:-:S04]  /*04f0*/  USHF.L.U32 UR4, UR5, 0x7, URZ ;  /* 0x0000000705047899 */ /* 0x000fc800080006ff */
[----:B------:R-:W-:Y:S01]  /*0500*/  ULOP3.LUT UR4, UR4, 0x180, URZ, 0xc0, !UPT ;  /* 0x0000018004047892 */ /* 0x000fe2000f8ec0ff */
[----:B-1----:R-:W-:Y:S01]  /*0510*/  VIADD R4, R0, 0xffffffe ;  /* 0x0ffffffe00047836 */ /* 0x002fe20000000000 */
[----:B------:R-:W-:-:S03]  /*0520*/  IABS R0, R7 ;  /* 0x0000000700007213 */ /* 0x000fc60000000000 */
[----:B------:R0:W1:Y:S02]  /*0530*/  F2I.FTZ.U32.TRUNC.NTZ R5, R4 ;  /* 0x0000000400057305 */ /* 0x000064000021f000 */
[----:B0-----:R-:W-:Y:S02]  /*0540*/  IMAD.MOV.U32 R4, RZ, RZ, RZ ;  /* 0x000000ffff047224 */ /* 0x001fe400078e00ff */
[----:B-1----:R-:W-:-:S04]  /*0550*/  IMAD.MOV R8, RZ, RZ, -R5 ;  /* 0x000000ffff087224 */ /* 0x002fc800078e0a05 */
[----:B------:R-:W-:Y:S01]  /*0560*/  IMAD R11, R8, R9, RZ ;  /* 0x00000009080b7224 */ /* 0x000fe200078e02ff */
[----:B------:R-:W-:-:S03]  /*0570*/  IABS R8, R6 ;  /* 0x0000000600087213 */ /* 0x000fc60000000000 */
[----:B------:R-:W-:-:S04]  /*0580*/  IMAD.HI.U32 R5, R5, R11, R4 ;  /* 0x0000000b05057227 */ /* 0x000fc800078e0004 */
[----:B------:R-:W-:Y:S02]  /*0590*/  IMAD.MOV R4, RZ, RZ, -R8 ;  /* 0x000000ffff047224 */ /* 0x000fe400078e0a08 */
[----:B------:R-:W-:-:S04]  /*05a0*/  IMAD.HI.U32 R5, R5, R0, RZ ;  /* 0x0000000005057227 */ /* 0x000fc800078e00ff */
[----:B------:R-:W-:-:S05]  /*05b0*/  IMAD R0, R5, R4, R0 ;  /* 0x0000000405007224 */ /* 0x000fca00078e0200 */
[----:B------:R-:W-:-:S13]  /*05c0*/  ISETP.GT.U32.AND P1, PT, R9, R0, PT ;  /* 0x000000000900720c */ /* 0x000fda0003f24070 */
[----:B------:R-:W-:Y:S02]  /*05d0*/  @!P1 IMAD.IADD R0, R0, 0x1, -R9 ;  /* 0x0000000100009824 */ /* 0x000fe400078e0a09 */
[----:B------:R-:W-:Y:S01]  /*05e0*/  @!P1 VIADD R5, R5, 0x1 ;  /* 0x0000000105059836 */ /* 0x000fe20000000000 */
[----:B------:R-:W-:Y:S02]  /*05f0*/  ISETP.NE.AND P1, PT, R6, RZ, PT ;  /* 0x000000ff0600720c */ /* 0x000fe40003f25270 */
[----:B------:R-:W-:Y:S02]  /*0600*/  ISETP.GE.U32.AND P0, PT, R0, R9, PT ;  /* 0x000000090000720c */ /* 0x000fe40003f06070 */
[----:B------:R-:W-:-:S04]  /*0610*/  LOP3.LUT R0, R7, R6, RZ, 0x3c, !PT ;  /* 0x0000000607007212 */ /* 0x000fc800078e3cff */
[----:B------:R-:W-:Y:S01]  /*0620*/  ISETP.GE.AND P2, PT, R0, RZ, PT ;  /* 0x000000ff0000720c */ /* 0x000fe20003f46270 */
[----:B------:R-:W-:-:S05]  /*0630*/  VIADD R0, R28, 0x1ff ;  /* 0x000001ff1c007836 */ /* 0x000fca0000000000 */
[----:B------:R-:W-:Y:S01]  /*0640*/  SHF.R.S32.HI R3, RZ, 0x1f, R0 ;  /* 0x0000001fff037819 */ /* 0x000fe20000011400 */
[----:B------:R-:W-:-:S03]  /*0650*/  @P0 VIADD R5, R5, 0x1 ;  /* 0x0000000105050836 */ /* 0x000fc60000000000 */
[----:B------:R-:W-:Y:S01]  /*0660*/  LEA.HI R3, R3, R0, RZ, 0x9 ;  /* 0x0000000003037211 */ /* 0x000fe200078f48ff */
[----:B------:R-:W-:-:S04]  /*0670*/  IMAD.MOV.U32 R4, RZ, RZ, R5 ;  /* 0x000000ffff047224 */ /* 0x000fc800078e0005 */
[----:B------:R-:W-:Y:S01]  /*0680*/  @!P2 IMAD.MOV R4, RZ, RZ, -R4 ;  /* 0x000000ffff04a224 */ /* 0x000fe200078e0a04 */
[----:B------:R-:W-:-:S05]  /*0690*/  @!P1 LOP3.LUT R4, RZ, R6, RZ, 0x33, !PT ;  /* 0x00000006ff049212 */ /* 0x000fca00078e33ff */
[----:B------:R-:W-:Y:S02]  /*06a0*/  IMAD.SHL.U32 R10, R4, 0x8, RZ ;  /* 0x00000008040a7824 */ /* 0x000fe400078e00ff */
[----:B------:R-:W-:-:S03]  /*06b0*/  IMAD.MOV R4, RZ, RZ, -R4 ;  /* 0x000000ffff047224 */ /* 0x000fc600078e0a04 */
[----:B------:R-:W-:Y:S01]  /*06c0*/  LEA.HI.SX32 R3, R3, -R10, 0x17 ;  /* 0x8000000a03037211 */ /* 0x000fe200078fbaff */
[----:B------:R-:W-:Y:S02]  /*06d0*/  IMAD R8, R6, R4, R7 ;  /* 0x0000000406087224 */ /* 0x000fe400078e0207 */
[----:B------:R-:W-:Y:S01]  /*06e0*/  IMAD.MOV.U32 R4, RZ, RZ, RZ ;  /* 0x000000ffff047224 */ /* 0x000fe200078e00ff */
[----:B------:R-:W-:Y:S02]  /*06f0*/  VIMNMX R11, PT, PT, R3, 0x8, PT ;  /* 0x00000008030b7848 */ /* 0x000fe40003fe0100 */
[----:B------:R-:W-:Y:S02]  /*0700*/  IABS R6, R8 ;  /* 0x0000000800067213 */ /* 0x000fe40000000000 */
[-C--:B------:R-:W-:Y:S02]  /*0710*/  IABS R9, R11.reuse ;  /* 0x0000000b00097213 */ /* 0x080fe40000000000 */
[----:B------:R-:W-:-:S02]  /*0720*/  IABS R7, R11 ;  /* 0x0000000b00077213 */ /* 0x000fc40000000000 */
[----:B------:R-:W0:Y:S08]  /*0730*/  I2F.RP R0, R9 ;  /* 0x0000000900007306 */ /* 0x000e300000209400 */
[----:B0-----:R-:W0:Y:S02]  /*0740*/  MUFU.RCP R0, R0 ;  /* 0x0000000000007308 */ /* 0x001e240000001000 */
[----:B0-----:R-:W-:-:S02]  /*0750*/  VIADD R5, R0, 0xffffffe ;  /* 0x0ffffffe00057836 */ /* 0x001fc40000000000 */
[----:B------:R-:W-:-:S04]  /*0760*/  IMAD.MOV R0, RZ, RZ, -R7 ;  /* 0x000000ffff007224 */ /* 0x000fc800078e0a07 */
[----:B------:R-:W0:Y:S02]  /*0770*/  F2I.FTZ.U32.TRUNC.NTZ R5, R5 ;  /* 0x0000000500057305 */ /* 0x000e24000021f000 */
[----:B0-----:R-:W-:-:S04]  /*0780*/  IMAD.MOV R12, RZ, RZ, -R5 ;  /* 0x000000ffff0c7224 */ /* 0x001fc800078e0a05 */
[----:B------:R-:W-:-:S04]  /*0790*/  IMAD R3, R12, R9, RZ ;  /* 0x000000090c037224 */ /* 0x000fc800078e02ff */
[----:B------:R-:W-:Y:S01]  /*07a0*/  IMAD.HI.U32 R4, R5, R3, R4 ;  /* 0x0000000305047227 */ /* 0x000fe200078e0004 */
[----:B------:R-:W-:-:S03]  /*07b0*/  IABS R5, R28 ;  /* 0x0000001c00057213 */ /* 0x000fc60000000000 */
[----:B------:R-:W-:Y:S02]  /*07c0*/  IMAD.MOV.U32 R3, RZ, RZ, R6 ;  /* 0x000000ffff037224 */ /* 0x000fe400078e0006 */
[----:B------:R-:W0:Y:S02]  /*07d0*/  I2F.RP R6, R39 ;  /* 0x0000002700067306 */ /* 0x000e240000209400 */
[----:B------:R-:W-:-:S04]  /*07e0*/  IMAD.HI.U32 R4, R4, R3, RZ ;  /* 0x0000000304047227 */ /* 0x000fc800078e00ff */
[----:B------:R-:W-:Y:S02]  /*07f0*/  IMAD R0, R4, R0, R3 ;  /* 0x0000000004007224 */ /* 0x000fe400078e0203 */
[----:B------:R-:W-:-:S03]  /*0800*/  IMAD.MOV.U32 R3, RZ, RZ, R5 ;  /* 0x000000ffff037224 */ /* 0x000fc600078e0005 */
[----:B------:R-:W-:Y:S01]  /*0810*/  ISETP.GT.U32.AND P1, PT, R9, R0, PT ;  /* 0x000000000900720c */ /* 0x000fe20003f24070 */
[----:B------:R-:W1:Y:S08]  /*0820*/  I2F.RP R5, R3 ;  /* 0x0000000300057306 */ /* 0x000e700000209400 */
[----:B0-----:R-:W0:Y:S04]  /*0830*/  MUFU.RCP R6, R6 ;  /* 0x0000000600067308 */ /* 0x001e280000001000 */
[----:B------:R-:W-:-:S02]  /*0840*/  @!P1 IMAD.IADD R0, R0, 0x1, -R9 ;  /* 0x0000000100009824 */ /* 0x000fc400078e0a09 */
[----:B------:R-:W-:Y:S01]  /*0850*/  @!P1 VIADD R4, R4, 0x1 ;  /* 0x0000000104049836 */ /* 0x000fe20000000000 */
[----:B------:R-:W-:Y:S01]  /*0860*/  ISETP.NE.AND P1, PT, R11, RZ, PT ;  /* 0x000000ff0b00720c */ /* 0x000fe20003f25270 */
[----:B-1----:R-:W1:Y:S01]  /*0870*/  MUFU.RCP R5, R5 ;  /* 0x0000000500057308 */ /* 0x002e620000001000 */
[----:B------:R-:W-:Y:S02]  /*0880*/  ISETP.GE.U32.AND P0, PT, R0, R9, PT ;  /* 0x000000090000720c */ /* 0x000fe40003f06070 */
[----:B------:R-:W-:Y:S01]  /*0890*/  LOP3.LUT R0, R8, R11, RZ, 0x3c, !PT ;  /* 0x0000000b08007212 */ /* 0x000fe200078e3cff */
[----:B------:R-:W2:Y:S01]  /*08a0*/  LDS R9, [UR9] ;  /* 0x00000009ff097984 */ /* 0x000ea20008000800 */
[----:B------:R-:W-:Y:S01]  /*08b0*/  BAR.SYNC.DEFER_BLOCKING 0x0 ;  /* 0x0000000000007b1d */ /* 0x000fe20000010000 */
[----:B0-----:R-:W-:Y:S01]  /*08c0*/  VIADD R40, R6, 0xffffffe ;  /* 0x0ffffffe06287836 */ /* 0x001fe20000000000 */
[----:B------:R-:W-:-:S04]  /*08d0*/  ISETP.GE.AND P2, PT, R0, RZ, PT ;  /* 0x000000ff0000720c */ /* 0x000fc80003f46270 */
[----:B------:R0:W4:Y:S03]  /*08e0*/  F2I.FTZ.U32.TRUNC.NTZ R41, R40 ;  /* 0x0000002800297305 */ /* 0x000126000021f000 */
[----:B------:R-:W-:Y:S02]  /*08f0*/  @P0 VIADD R4, R4, 0x1 ;  /* 0x0000000104040836 */ /* 0x000fe40000000000 */
[----:B-1----:R-:W-:-:S04]  /*0900*/  VIADD R5, R5, 0xffffffe ;  /* 0x0ffffffe05057836 */ /* 0x002fc80000000000 */
[----:B------:R-:W-:Y:S01]  /*0910*/  @!P2 IMAD.MOV R4, RZ, RZ, -R4 ;  /* 0x000000ffff04a224 */ /* 0x000fe200078e0a04 */
[----:B------:R-:W-:Y:S01]  /*0920*/  @!P1 LOP3.LUT R4, RZ, R11, RZ, 0x33, !PT ;  /* 0x0000000bff049212 */ /* 0x000fe200078e33ff */
[----:B0-----:R-:W-:Y:S01]  /*0930*/  IMAD.MOV.U32 R40, RZ, RZ, RZ ;  /* 0x000000ffff287224 */ /* 0x001fe200078e00ff */
[----:B------:R-:W0:Y:S01]  /*0940*/  F2I.FTZ.U32.TRUNC.NTZ R5, R5 ;  /* 0x0000000500057305 */ /* 0x000e22000021f000 */
[----:B------:R-:W-:Y:S01]  /*0950*/  ISETP.NE.U32.AND P1, PT, R107, RZ, PT ;  /* 0x000000ff6b00720c */ /* 0x000fe20003f25070 */
[--C-:B----4-:R-:W-:Y:S02]  /*0960*/  IMAD.MOV R6, RZ, RZ, -R41.reuse ;  /* 0x000000ffff067224 */ /* 0x110fe400078e0a29 */
[----:B------:R-:W-:Y:S02]  /*0970*/  IMAD.SHL.U32 R0, R4, 0x80, RZ ;  /* 0x0000008004007824 */ /* 0x000fe400078e00ff */
[----:B------:R-:W-:Y:S01]  /*0980*/  IMAD R7, R6, R39, RZ ;  /* 0x0000002706077224 */ /* 0x000fe200078e02ff */
[----:B------:R-:W-:Y:S01]  /*0990*/  SHF.R.U32.HI R6, RZ, 0x5, R2 ;  /* 0x00000005ff067819 */ /* 0x000fe20000011602 */
[----:B------:R-:W-:Y:S01]  /*09a0*/  VIADD R101, R0, 0x1 ;  /* 0x0000000100657836 */ /* 0x000fe20000000000 */
[----:B------:R-:W-:Y:S01]  /*09b0*/  IABS R47, R0 ;  /* 0x00000000002f7213 */ /* 0x000fe20000000000 */
[----:B------:R-:W-:Y:S01]  /*09c0*/  IMAD.HI.U32 R40, R41, R7, R40 ;  /* 0x0000000729287227 */ /* 0x000fe200078e0028 */
[----:B------:R-:W-:-:S02]  /*09d0*/  R2UR UR7, R6 ;  /* 0x00000000060772ca */ /* 0x000fc400000e0000 */
[----:B------:R-:W-:Y:S01]  /*09e0*/  IABS R46, R101 ;  /* 0x00000065002e7213 */ /* 0x000fe20000000000 */
[----:B------:R-:W-:Y:S01]  /*09f0*/  IMAD.MOV R6, RZ, RZ, -R4 ;  /* 0x000000ffff067224 */ /* 0x000fe200078e0a04 */
[----:B------:R-:W-:Y:S01]  /*0a00*/  STL [R1+0x8e8], R101 ;  /* 0x0008e86501007387 */ /* 0x000fe20000100800 */
[----:B------:R-:W-:Y:S01]  /*0a10*/  VIADD R22, R0, 0x4 ;  /* 0x0000000400167836 */ /* 0x000fe20000000000 */
[----:B--2---:R-:W-:Y:S01]  /*0a20*/  R2UR UR8, R9 ;  /* 0x00000000090872ca */ /* 0x004fe200000e0000 */
[----:B------:R-:W-:-:S03]  /*0a30*/  IMAD.HI.U32 R4, R40, R47, RZ ;  /* 0x0000002f28047227 */ /* 0x000fc600078e00ff */
[----:B------:R-:W-:Y:S01]  /*0a40*/  IABS R43, R22 ;  /* 0x00000016002b7213 */ /* 0x000fe20000000000 */
[----:B------:R-:W-:Y:S02]  /*0a50*/  IMAD R6, R11, R6, R8 ;  /* 0x000000060b067224 */ /* 0x000fe400078e0208 */
[----:B------:R-:W-:Y:S02]  /*0a60*/  IMAD.MOV R8, RZ, RZ, -R4 ;  /* 0x000000ffff087224 */ /* 0x000fe400078e0a04 */
[C---:B------:R-:W-:Y:S02]  /*0a70*/  VIADD R15, R0.reuse, 0x3 ;  /* 0x00000003000f7836 */ /* 0x040fe40000000000 */
[----:B------:R-:W-:Y:S02]  /*0a80*/  IMAD R47, R39, R8, R47 ;  /* 0x00000008272f7224 */ /* 0x000fe400078e022f */
[----:B------:R-:W-:Y:S01]  /*0a90*/  VIADD R16, R0, 0xc ;  /* 0x0000000c00107836 */ /* 0x000fe20000000000 */
[----:B------:R-:W-:Y:S01]  /*0aa0*/  IABS R44, R15 ;  /* 0x0000000f002c7213 */ /* 0x000fe20000000000 */
[----:B------:R-:W-:-:S03]  /*0ab0*/  IMAD.HI.U32 R7, R40, R46, RZ ;  /* 0x0000002e28077227 */ /* 0x000fc600078e00ff */
[----:B------:R-:W-:Y:S01]  /*0ac0*/  IABS R32, R16 ;  /* 0x0000001000207213 */ /* 0x000fe20000000000 */
[----:B------:R-:W-:-:S04]  /*0ad0*/  IMAD.HI.U32 R8, R40, R43, RZ ;  /* 0x0000002b28087227 */ /* 0x000fc800078e00ff */
[C---:B------:R-:W-:Y:S02]  /*0ae0*/  VIADD R13, R0.reuse, 0x8 ;  /* 0x00000008000d7836 */ /* 0x040fe40000000000 */
[----:B0-----:R-:W-:Y:S02]  /*0af0*/  IMAD.MOV R12, RZ, RZ, -R5 ;  /* 0x000000ffff0c7224 */ /* 0x001fe400078e0a05 */
[----:B------:R-:W-:Y:S01]  /*0b00*/  IMAD.MOV R7, RZ, RZ, -R7 ;  /* 0x000000ffff077224 */ /* 0x000fe200078e0a07 */
[----:B------:R-:W-:Y:S01]  /*0b10*/  IABS R42, R13 ;  /* 0x0000000d002a7213 */ /* 0x000fe20000000000 */
[C---:B------:R-:W-:Y:S02]  /*0b20*/  VIADD R25, R0.reuse, 0x2 ;  /* 0x0000000200197836 */ /* 0x040fe40000000000 */
[----:B------:R-:W-:Y:S02]  /*0b30*/  VIADD R14, R0, 0x9 ;  /* 0x00000009000e7836 */ /* 0x000fe40000000000 */
[----:B------:R-:W-:Y:S01]  /*0b40*/  IMAD.MOV R8, RZ, RZ, -R8 ;  /* 0x000000ffff087224 */ /* 0x000fe200078e0a08 */
[----:B------:R-:W-:Y:S01]  /*0b50*/  STL [R1+0x8e4], R25 ;  /* 0x0008e41901007387 */ /* 0x000fe20000100800 */
[----:B------:R-:W-:Y:S01]  /*0b60*/  IMAD R9, R12, R3, RZ ;  /* 0x000000030c097224 */ /* 0x000fe200078e02ff */
[----:B------:R-:W-:Y:S01]  /*0b70*/  IABS R41, R14 ;  /* 0x0000000e00297213 */ /* 0x000fe20000000000 */
[----:B------:R-:W-:Y:S01]  /*0b80*/  IMAD.MOV.U32 R4, RZ, RZ, RZ ;  /* 0x000000ffff047224 */ /* 0x000fe200078e00ff */
[----:B------:R0:W-:Y:S01]  /*0b90*/  STL [R1+0x8e0], R15 ;  /* 0x0008e00f01007387 */ /* 0x0001e20000100800 */
[C---:B------:R-:W-:Y:S01]  /*0ba0*/  IMAD R46, R39.reuse, R7, R46 ;  /* 0x00000007272e7224 */ /* 0x040fe200078e022e */
[----:B------:R-:W-:Y:S01]  /*0bb0*/  IABS R45, R25 ;  /* 0x00000019002d7213 */ /* 0x000fe20000000000 */
[----:B------:R-:W-:Y:S01]  /*0bc0*/  IMAD R43, R39, R8, R43 ;  /* 0x00000008272b7224 */ /* 0x000fe200078e022b */
[----:B------:R-:W-:Y:S01]  /*0bd0*/  STL [R1+0x8ec], R22 ;  /* 0x0008ec1601007387 */ /* 0x000fe20000100800 */
[----:B------:R-:W-:-:S02]  /*0be0*/  VIADD R18, R0, 0xb ;  /* 0x0000000b00127836 */ /* 0x000fc40000000000 */
[----:B------:R-:W-:Y:S01]  /*0bf0*/  VIADD R103, R0, 0x30 ;  /* 0x0000003000677836 */ /* 0x000fe20000000000 */
[----:B------:R-:W-:Y:S01]  /*0c00*/  STL [R1+0x8f0], R13 ;  /* 0x0008f00d01007387 */ /* 0x000fe20000100800 */
[----:B------:R-:W-:Y:S01]  /*0c10*/  IMAD.HI.U32 R7, R40, R44, RZ ;  /* 0x0000002c28077227 */ /* 0x000fe200078e00ff */
[----:B------:R-:W-:Y:S02]  /*0c20*/  IABS R33, R18 ;  /* 0x0000001200217213 */ /* 0x000fe40000000000 */
[----:B------:R1:W-:Y:S01]  /*0c30*/  STL [R1+0x8f4], R14 ;  /* 0x0008f40e01007387 */ /* 0x0003e20000100800 */
[----:B------:R-:W-:Y:S01]  /*0c40*/  VIADD R165, R0, 0xa ;  /* 0x0000000a00a57836 */ /* 0x000fe20000000000 */
[----:B------:R-:W-:Y:S01]  /*0c50*/  IABS R84, R103 ;  /* 0x0000006700547213 */ /* 0x000fe20000000000 */
[----:B------:R-:W-:-:S03]  /*0c60*/  IMAD.HI.U32 R8, R40, R32, RZ ;  /* 0x0000002028087227 */ /* 0x000fc600078e00ff */
[----:B------:R-:W-:Y:S01]  /*0c70*/  STL [R1+0x8f8], R165 ;  /* 0x0008f8a501007387 */ /* 0x000fe20000100800 */
[----:B------:R-:W-:Y:S01]  /*0c80*/  IMAD.HI.U32 R4, R5, R9, R4 ;  /* 0x0000000905047227 */ /* 0x000fe200078e0004 */
[----:B------:R-:W-:Y:S02]  /*0c90*/  IABS R34, R165 ;  /* 0x000000a500227213 */ /* 0x000fe40000000000 */
[----:B------:R-:W-:Y:S01]  /*0ca0*/  STL [R1+0x8fc], R18 ;  /* 0x0008fc1201007387 */ /* 0x000fe20000100800 */
[----:B------:R-:W-:Y:S02]  /*0cb0*/  VIADD R104, R0, 0x10 ;  /* 0x0000001000687836 */ /* 0x000fe40000000000 */
[----:B------:R-:W-:Y:S01]  /*0cc0*/  IMAD.IADD R5, R10, 0x1, R6 ;  /* 0x000000010a057824 */ /* 0x000fe200078e0206 */
[----:B------:R-:W-:Y:S01]  /*0cd0*/  STL [R1+0x900], R16 ;  /* 0x0009001001007387 */ /* 0x000fe20000100800 */
[----:B------:R-:W-:Y:S01]  /*0ce0*/  IMAD.HI.U32 R9, R40, R42, RZ ;  /* 0x0000002a28097227 */ /* 0x000fe200078e00ff */
[----:B------:R-:W-:-:S02]  /*0cf0*/  IABS R100, R104 ;  /* 0x0000006800647213 */ /* 0x000fc40000000000 */
[----:B------:R-:W-:Y:S01]  /*0d00*/  STL [R1+0x904], R104 ;  /* 0x0009046801007387 */ /* 0x000fe20000100800 */
[----:B------:R-:W-:Y:S01]  /*0d10*/  IMAD.MOV R7, RZ, RZ, -R7 ;  /* 0x000000ffff077224 */ /* 0x000fe200078e0a07 */
[----:B------:R-:W-:Y:S01]  /*0d20*/  LEA R5, R5, UR4, 0x9 ;  /* 0x0000000405057c11 */ /* 0x000fe2000f8e48ff */
[----:B------:R-:W-:Y:S01]  /*0d30*/  VIADD R24, R0, 0x18 ;  /* 0x0000001800187836 */ /* 0x000fe20000000000 */
[----:B------:R-:W-:Y:S01]  /*0d40*/  USHF.L.U32 UR4, UR7, 0x15, URZ ;  /* 0x0000001507047899 */ /* 0x000fe200080006ff */
[----:B------:R-:W-:Y:S02]  /*0d50*/  IMAD.MOV R8, RZ, RZ, -R8 ;  /* 0x000000ffff087224 */ /* 0x000fe400078e0a08 */
[----:B------:R-:W-:Y:S01]  /*0d60*/  IMAD.HI.U32 R10, R40, R41, RZ ;  /* 0x00000029280a7227 */ /* 0x000fe200078e00ff */
[----:B------:R-:W-:Y:S01]  /*0d70*/  STL [R1+0x914], R24 ;  /* 0x0009141801007387 */ /* 0x000fe20000100800 */
[----:B------:R-:W-:Y:S01]  /*0d80*/  IABS R96, R24 ;  /* 0x0000001800607213 */ /* 0x000fe20000000000 */
[----:B------:R-:W-:Y:S01]  /*0d90*/  ULOP3.LUT UR10, UR4, 0x600000, URZ, 0xc0, !UPT ;  /* 0x00600000040a7892 */ /* 0x000fe2000f8ec0ff */
[----:B0-----:R-:W-:-:S02]  /*0da0*/  VIADD R15, R0, 0x20 ;  /* 0x00000020000f7836 */ /* 0x001fc40000000000 */
[C---:B-1----:R-:W-:Y:S01]  /*0db0*/  VIADD R14, R0.reuse, 0x28 ;  /* 0x00000028000e7836 */ /* 0x042fe20000000000 */
[----:B------:R-:W-:Y:S01]  /*0dc0*/  UMOV UR4, 0x1 ;  /* 0x0000000100047882 */ /* 0x000fe20000000000 */
[----:B------:R-:W-:Y:S01]  /*0dd0*/  IMAD.MOV R9, RZ, RZ, -R9 ;  /* 0x000000ffff097224 */ /* 0x000fe200078e0a09 */
[----:B------:R-:W-:Y:S01]  /*0de0*/  STL [R1+0x930], R15 ;  /* 0x0009300f01007387 */ /* 0x000fe20000100800 */
[C---:B------:R-:W-:Y:S01]  /*0df0*/  IMAD R44, R39.reuse, R7, R44 ;  /* 0x00000007272c7224 */ /* 0x040fe200078e022c */
[----:B------:R-:W-:Y:S01]  /*0e00*/  IABS R88, R14 ;  /* 0x0000000e00587213 */ /* 0x000fe20000000000 */
[----:B------:R-:W-:Y:S01]  /*0e10*/  IMAD R32, R39, R8, R32 ;  /* 0x0000000827207224 */ /* 0x000fe200078e0220 */
[----:B------:R-:W-:Y:S01]  /*0e20*/  STL [R1+0x934], R14 ;  /* 0x0009340e01007387 */ /* 0x000fe20000100800 */
[C---:B------:R-:W-:Y:S01]  /*0e30*/  VIADD R11, R0.reuse, 0x38 ;  /* 0x00000038000b7836 */ /* 0x040fe20000000000 */
[----:B------:R-:W-:Y:S01]  /*0e40*/  IABS R92, R15 ;  /* 0x0000000f005c7213 */ /* 0x000fe20000000000 */
[----:B------:R-:W-:Y:S01]  /*0e50*/  VIADD R157, R0, 0x58 ;  /* 0x00000058009d7836 */ /* 0x000fe20000000000 */
[----:B------:R-:W-:Y:S01]  /*0e60*/  STL [R1+0x944], R103 ;  /* 0x0009446701007387 */ /* 0x000fe20000100800 */
[----:B------:R-:W-:Y:S01]  /*0e70*/  IMAD.MOV R10, RZ, RZ, -R10 ;  /* 0x000000ffff0a7224 */ /* 0x000fe200078e0a0a */
[----:B------:R-:W-:Y:S01]  /*0e80*/  IABS R80, R11 ;  /* 0x0000000b00507213 */ /* 0x000fe20000000000 */
[----:B------:R-:W-:Y:S01]  /*0e90*/  IMAD.HI.U32 R7, R40, R33, RZ ;  /* 0x0000002128077227 */ /* 0x000fe200078e00ff */
[----:B------:R0:W-:Y:S01]  /*0ea0*/  STL [R1+0x964], R11 ;  /* 0x0009640b01007387 */ /* 0x0001e20000100800 */
[----:B------:R-:W-:-:S02]  /*0eb0*/  IABS R64, R157 ;  /* 0x0000009d00407213 */ /* 0x000fc40000000000 */
[----:B------:R-:W-:-:S04]  /*0ec0*/  IMAD.HI.U32 R8, R40, R84, RZ ;  /* 0x0000005428087227 */ /* 0x000fc800078e00ff */
[C---:B------:R-:W-:Y:S02]  /*0ed0*/  VIADD R17, R0.reuse, 0x40 ;  /* 0x0000004000117836 */ /* 0x040fe40000000000 */
[C---:B------:R-:W-:Y:S02]  /*0ee0*/  IMAD R42, R39.reuse, R9, R42 ;  /* 0x00000009272a7224 */ /* 0x040fe400078e022a */
[----:B------:R-:W-:Y:S01]  /*0ef0*/  VIADD R20, R0, 0x48 ;  /* 0x0000004800147836 */ /* 0x000fe20000000000 */
[----:B------:R-:W-:Y:S01]  /*0f00*/  STL [R1+0x994], R17 ;  /* 0x0009941101007387 */ /* 0x000fe20000100800 */
[----:B------:R-:W-:Y:S01]  /*0f10*/  IMAD R41, R39, R10, R41 ;  /* 0x0000000a27297224 */ /* 0x000fe200078e0229 */
[----:B------:R-:W-:Y:S01]  /*0f20*/  IABS R76, R17 ;  /* 0x00000011004c7213 */ /* 0x000fe20000000000 */
[----:B------:R-:W-:Y:S01]  /*0f30*/  IMAD.HI.U32 R9, R40, R100, RZ ;  /* 0x0000006428097227 */ /* 0x000fe200078e00ff */
[----:B------:R-:W-:Y:S01]  /*0f40*/  STL [R1+0x9c4], R20 ;  /* 0x0009c41401007387 */ /* 0x000fe20000100800 */
[----:B------:R-:W-:-:S02]  /*0f50*/  IABS R72, R20 ;  /* 0x0000001400487213 */ /* 0x000fc40000000000 */
[----:B------:R-:W-:Y:S02]  /*0f60*/  IMAD.MOV R12, RZ, RZ, -R7 ;  /* 0x000000ffff0c7224 */ /* 0x000fe400078e0a07 */
[----:B------:R-:W-:Y:S02]  /*0f70*/  IMAD.MOV R8, RZ, RZ, -R8 ;  /* 0x000000ffff087224 */ /* 0x000fe400078e0a08 */
[----:B------:R-:W-:Y:S02]  /*0f80*/  VIADD R150, R0, 0x50 ;  /* 0x0000005000967836 */ /* 0x000fe40000000000 */
[----:B------:R-:W-:-:S03]  /*0f90*/  IMAD.HI.U32 R10, R40, R96, RZ ;  /* 0x00000060280a7227 */ /* 0x000fc600078e00ff */
[----:B------:R-:W-:Y:S01]  /*0fa0*/  STL [R1+0x9cc], R150 ;  /* 0x0009cc9601007387 */ /* 0x000fe20000100800 */
[C---:B0-----:R-:W-:Y:S01]  /*0fb0*/  VIADD R11, R0.reuse, 0x60 ;  /* 0x00000060000b7836 */ /* 0x041fe20000000000 */
[----:B------:R-:W-:Y:S01]  /*0fc0*/  IABS R68, R150 ;  /* 0x0000009600447213 */ /* 0x000fe20000000000 */
[C---:B------:R-:W-:Y:S02]  /*0fd0*/  VIADD R156, R0.reuse, 0x68 ;  /* 0x00000068009c7836 */ /* 0x040fe40000000000 */
[----:B------:R-:W-:Y:S01]  /*0fe0*/  IMAD.MOV R9, RZ, RZ, -R9 ;  /* 0x000000ffff097224 */ /* 0x000fe200078e0a09 */
[----:B------:R0:W-:Y:S01]  /*0ff0*/  STL [R1+0x99c], R11 ;  /* 0x00099c0b01007387 */ /* 0x0001e20000100800 */
        /* <DEDUP_REMOVED lines=11> */
[----:B------:R-:W-:Y:S01]  /*10b0*/  STL [R1+0x978], R14 ;  /* 0x0009780e01007387 */ /* 0x000fe20000100800 */
[----:B------:R-:W-:-:S02]  /*10c0*/  IABS R91, R21 ;  /* 0x00000015005b7213 */ /* 0x000fc40000000000 */
[C---:B------:R-:W-:Y:S02]  /*10d0*/  VIADD R12, R0.reuse, 0x78 ;  /* 0x00000078000c7836 */ /* 0x040fe40000000000 */
[C---:B------:R-:W-:Y:S02]  /*10e0*/  VIADD R102, R0.reuse, 0x11 ;  /* 0x0000001100667836 */ /* 0x040fe40000000000 */
[----:B0-----:R-:W-:Y:S01]  /*10f0*/  VIADD R11, R0, 0x19 ;  /* 0x00000019000b7836 */ /* 0x001fe20000000000 */
[----:B------:R-:W-:Y:S01]  /*1100*/  STL [R1+0x95c], R12 ;  /* 0x00095c0c01007387 */ /* 0x000fe20000100800 */
[----:B------:R-:W-:Y:S01]  /*1110*/  IMAD R100, R39, R9, R100 ;  /* 0x0000000927647224 */ /* 0x000fe200078e0264 */
[----:B------:R-:W-:Y:S01]  /*1120*/  IABS R50, R12 ;  /* 0x0000000c00327213 */ /* 0x000fe20000000000 */
[----:B------:R-:W-:Y:S01]  /*1130*/  IMAD.HI.U32 R6, R40, R45, RZ ;  /* 0x0000002d28067227 */ /* 0x000fe200078e00ff */
[----:B------:R-:W-:Y:S01]  /*1140*/  STL [R1+0x908], R102 ;  /* 0x0009086601007387 */ /* 0x000fe20000100800 */
[----:B------:R-:W-:-:S02]  /*1150*/  IABS R95, R11 ;  /* 0x0000000b005f7213 */ /* 0x000fc40000000000 */
[----:B------:R-:W-:Y:S01]  /*1160*/  IMAD R96, R39, R10, R96 ;  /* 0x0000000a27607224 */ /* 0x000fe200078e0260 */
[----:B------:R0:W-:Y:S01]  /*1170*/  STL [R1+0x918], R11 ;  /* 0x0009180b01007387 */ /* 0x0001e20000100800 */
[C---:B------:R-:W-:Y:S01]  /*1180*/  IMAD.HI.U32 R9, R40.reuse, R80, RZ ;  /* 0x0000005028097227 */ /* 0x040fe200078e00ff */
[----:B------:R-:W-:Y:S02]  /*1190*/  IABS R99, R102 ;  /* 0x0000006600637213 */ /* 0x000fe40000000000 */
[----:B------:R-:W-:Y:S01]  /*11a0*/  STL [R1+0x92c], R21 ;  /* 0x00092c1501007387 */ /* 0x000fe20000100800 */
[----:B------:R-:W-:Y:S02]  /*11b0*/  IMAD.MOV R8, RZ, RZ, -R8 ;  /* 0x000000ffff087224 */ /* 0x000fe400078e0a08 */
[----:B------:R-:W-:-:S04]  /*11c0*/  IMAD.HI.U32 R10, R40, R76, RZ ;  /* 0x0000004c280a7227 */ /* 0x000fc800078e00ff */
[----:B------:R-:W-:-:S04]  /*11d0*/  IMAD.HI.U32 R7, R40, R88, RZ ;  /* 0x0000005828077227 */ /* 0x000fc800078e00ff */
[----:B------:R-:W-:Y:S02]  /*11e0*/  IMAD.MOV R6, RZ, RZ, -R6 ;  /* 0x000000ffff067224 */ /* 0x000fe400078e0a06 */
[----:B------:R-:W-:Y:S02]  /*11f0*/  IMAD.MOV R9, RZ, RZ, -R9 ;  /* 0x000000ffff097224 */ /* 0x000fe400078e0a09 */
[----:B------:R-:W-:Y:S02]  /*1200*/  IMAD R64, R39, R8, R64 ;  /* 0x0000000827407224 */ /* 0x000fe400078e0240 */
[----:B0-----:R-:W-:Y:S02]  /*1210*/  VIADD R11, R0, 0x39 ;  /* 0x00000039000b7836 */ /* 0x001fe40000000000 */
[----:B------:R-:W-:Y:S02]  /*1220*/  IMAD.MOV R10, RZ, RZ, -R10 ;  /* 0x000000ffff0a7224 */ /* 0x000fe400078e0a0a */
[----:B------:R-:W-:Y:S01]  /*1230*/  IMAD.HI.U32 R8, R40, R91, RZ ;  /* 0x0000005b28087227 */ /* 0x000fe200078e00ff */
[----:B------:R-:W-:-:S03]  /*1240*/  IABS R79, R11 ;  /* 0x0000000b004f7213 */ /* 0x000fc60000000000 */
[----:B------:R-:W-:Y:S02]  /*1250*/  IMAD.MOV R7, RZ, RZ, -R7 ;  /* 0x000000ffff077224 */ /* 0x000fe400078e0a07 */
[----:B------:R-:W-:Y:S02]  /*1260*/  VIADD R15, R0, 0x29 ;  /* 0x00000029000f7836 */ /* 0x000fe40000000000 */
[C---:B------:R-:W-:Y:S02]  /*1270*/  IMAD R45, R39.reuse, R6, R45 ;  /* 0x00000006272d7224 */ /* 0x040fe400078e022d */
[----:B------:R-:W-:Y:S01]  /*1280*/  IMAD R80, R39, R9, R80 ;  /* 0x0000000927507224 */ /* 0x000fe200078e0250 */
[----:B------:R0:W-:Y:S01]  /*1290*/  STL [R1+0x938], R15 ;  /* 0x0009380f01007387 */ /* 0x0001e20000100800 */
[----:B------:R-:W-:Y:S01]  /*12a0*/  IMAD.HI.U32 R6, R40, R34, RZ ;  /* 0x0000002228067227 */ /* 0x000fe200078e00ff */
[----:B------:R-:W-:-:S03]  /*12b0*/  IABS R87, R15 ;  /* 0x0000000f00577213 */ /* 0x000fc60000000000 */
[----:B------:R-:W-:Y:S02]  /*12c0*/  IMAD R76, R39, R10, R76 ;  /* 0x0000000a274c7224 */ /* 0x000fe400078e024c */
[----:B------:R-:W-:-:S04]  /*12d0*/  IMAD.HI.U32 R9, R40, R60, RZ ;  /* 0x0000003c28097227 */ /* 0x000fc800078e00ff */
[----:B------:R-:W-:Y:S02]  /*12e0*/  IMAD.MOV R8, RZ, RZ, -R8 ;  /* 0x000000ffff087224 */ /* 0x000fe400078e0a08 */
[----:B------:R-:W-:Y:S02]  /*12f0*/  VIADD R14, R0, 0x31 ;  /* 0x00000031000e7836 */ /* 0x000fe40000000000 */
[----:B------:R-:W-:Y:S02]  /*1300*/  IMAD R88, R39, R7, R88 ;  /* 0x0000000727587224 */ /* 0x000fe400078e0258 */
[C---:B------:R-:W-:Y:S01]  /*1310*/  IMAD.HI.U32 R10, R40.reuse, R56, RZ ;  /* 0x00000038280a7227 */ /* 0x040fe200078e00ff */
[----:B------:R-:W-:Y:S01]  /*1320*/  STL [R1+0x948], R14 ;  /* 0x0009480e01007387 */ /* 0x000fe20000100800 */
[----:B------:R-:W-:Y:S02]  /*1330*/  IABS R83, R14 ;  /* 0x0000000e00537213 */ /* 0x000fe40000000000 */
[----:B------:R-:W-:Y:S01]  /*1340*/  IMAD.HI.U32 R7, R40, R68, RZ ;  /* 0x0000004428077227 */ /* 0x000fe200078e00ff */
[----:B------:R1:W-:Y:S03]  /*1350*/  STL [R1+0x968], R11 ;  /* 0x0009680b01007387 */ /* 0x0003e60000100800 */
[----:B------:R-:W-:-:S02]  /*1360*/  VIADD R158, R0, 0x41 ;  /* 0x00000041009e7836 */ /* 0x000fc40000000000 */
[C---:B------:R-:W-:Y:S02]  /*1370*/  VIADD R118, R0.reuse, 0x49 ;  /* 0x0000004900767836 */ /* 0x040fe40000000000 */
[----:B------:R-:W-:Y:S01]  /*1380*/  IMAD.MOV R6, RZ, RZ, -R6 ;  /* 0x000000ffff067224 */ /* 0x000fe200078e0a06 */
[----:B------:R-:W-:Y:S01]  /*1390*/  STL [R1+0x998], R158 ;  /* 0x0009989e01007387 */ /* 0x000fe20000100800 */
[----:B------:R-:W-:Y:S01]  /*13a0*/  IMAD.MOV R9, RZ, RZ, -R9 ;  /* 0x000000ffff097224 */ /* 0x000fe200078e0a09 */
[----:B------:R-:W-:Y:S01]  /*13b0*/  IABS R71, R118 ;  /* 0x0000007600477213 */ /* 0x000fe20000000000 */
[----:B------:R-:W-:Y:S01]  /*13c0*/  IMAD R91, R39, R8, R91 ;  /* 0x00000008275b7224 */ /* 0x000fe200078e025b */
[----:B------:R-:W-:Y:S01]  /*13d0*/  STL [R1+0x9c8], R118 ;  /* 0x0009c87601007387 */ /* 0x000fe20000100800 */
[C---:B------:R-:W-:Y:S01]  /*13e0*/  VIADD R105, R0.reuse, 0x51 ;  /* 0x0000005100697836 */ /* 0x040fe20000000000 */
[----:B------:R-:W-:Y:S01]  /*13f0*/  IABS R75, R158 ;  /* 0x0000009e004b7213 */ /* 0x000fe20000000000 */
[----:B0-----:R-:W-:-:S02]  /*1400*/  VIADD R15, R0, 0x61 ;  /* 0x00000061000f7836 */ /* 0x001fc40000000000 */
[----:B------:R-:W-:Y:S01]  /*1410*/  IMAD.MOV R10, RZ, RZ, -R10 ;  /* 0x000000ffff0a7224 */ /* 0x000fe200078e0a0a */
[----:B------:R-:W-:Y:S01]  /*1420*/  STL [R1+0x9c0], R105 ;  /* 0x0009c06901007387 */ /* 0x000fe20000100800 */
[----:B------:R-:W-:Y:S01]  /*1430*/  IMAD.HI.U32 R8, R40, R79, RZ ;  /* 0x0000004f28087227 */ /* 0x000fe200078e00ff */
[----:B------:R-:W-:Y:S02]  /*1440*/  IABS R59, R15 ;  /* 0x0000000f003b7213 */ /* 0x000fe40000000000 */
[----:B------:R-:W-:Y:S01]  /*1450*/  IABS R67, R105 ;  /* 0x0000006900437213 */ /* 0x000fe20000000000 */
[C---:B------:R-:W-:Y:S02]  /*1460*/  VIADD R19, R0.reuse, 0x59 ;  /* 0x0000005900137836 */ /* 0x040fe40000000000 */
[----:B------:R-:W-:Y:S02]  /*1470*/  IMAD.MOV R7, RZ, RZ, -R7 ;  /* 0x000000ffff077224 */ /* 0x000fe400078e0a07 */
[----:B-1----:R-:W-:Y:S01]  /*1480*/  VIADD R11, R0, 0x69 ;  /* 0x00000069000b7836 */ /* 0x002fe20000000000 */
[----:B------:R-:W-:Y:S01]  /*1490*/  STL [R1+0x9b0], R19 ;  /* 0x0009b01301007387 */ /* 0x000fe20000100800 */
[C---:B------:R-:W-:Y:S01]  /*14a0*/  IMAD R34, R39.reuse, R6, R34 ;  /* 0x0000000627227224 */ /* 0x040fe200078e0222 */
[----:B------:R-:W-:Y:S01]  /*14b0*/  IABS R63, R19 ;  /* 0x00000013003f7213 */ /* 0x000fe20000000000 */
[----:B------:R-:W-:Y:S01]  /*14c0*/  IMAD R60, R39, R9, R60 ;  /* 0x00000009273c7224 */ /* 0x000fe200078e023c */
[----:B------:R-:W-:Y:S01]  /*14d0*/  STL [R1+0x990], R15 ;  /* 0x0009900f01007387 */ /* 0x000fe20000100800 */
[----:B------:R-:W-:Y:S01]  /*14e0*/  IMAD.HI.U32 R6, R40, R92, RZ ;  /* 0x0000005c28067227 */ /* 0x000fe200078e00ff */
[----:B------:R-:W-:-:S02]  /*14f0*/  IABS R55, R11 ;  /* 0x0000000b00377213 */ /* 0x000fc40000000000 */
[----:B------:R0:W-:Y:S01]  /*1500*/  STL [R1+0x980], R11 ;  /* 0x0009800b01007387 */ /* 0x0001e20000100800 */
[----:B------:R-:W-:Y:S02]  /*1510*/  IMAD R56, R39, R10, R56 ;  /* 0x0000000a27387224 */ /* 0x000fe400078e0238 */
[----:B------:R-:W-:-:S04]  /*1520*/  IMAD.HI.U32 R9, R40, R53, RZ ;  /* 0x0000003528097227 */ /* 0x000fc800078e00ff */
[----:B------:R-:W-:Y:S02]  /*1530*/  IMAD.MOV R8, RZ, RZ, -R8 ;  /* 0x000000ffff087224 */ /* 0x000fe400078e0a08 */
[----:B------:R-:W-:Y:S02]  /*1540*/  IMAD R68, R39, R7, R68 ;  /* 0x0000000727447224 */ /* 0x000fe400078e0244 */
        /* <DEDUP_REMOVED lines=10> */
[----:B------:R-:W-:-:S04]  /*15f0*/  IMAD.HI.U32 R7, R40, R83, RZ ;  /* 0x0000005328077227 */ /* 0x000fc800078e00ff */
[----:B------:R-:W-:Y:S02]  /*1600*/  IMAD R92, R39, R6, R92 ;  /* 0x00000006275c7224 */ /* 0x000fe400078e025c */
[----:B------:R-:W-:-:S04]  /*1610*/  IMAD.HI.U32 R6, R40, R72, RZ ;  /* 0x0000004828067227 */ /* 0x000fc800078e00ff */
[----:B------:R-:W-:Y:S02]  /*1620*/  IMAD.MOV R8, RZ, RZ, -R8 ;  /* 0x000000ffff087224 */ /* 0x000fe400078e0a08 */
[----:B------:R-:W-:Y:S02]  /*1630*/  IMAD R53, R39, R12, R53 ;  /* 0x0000000c27357224 */ /* 0x000fe400078e0235 */
[----:B------:R-:W-:Y:S02]  /*1640*/  IMAD.MOV R12, RZ, RZ, -R7 ;  /* 0x000000ffff0c7224 */ /* 0x000fe400078e0a07 */
[----:B------:R-:W-:-:S04]  /*1650*/  IMAD.HI.U32 R7, R40, R63, RZ ;  /* 0x0000003f28077227 */ /* 0x000fc800078e00ff */
[----:B------:R-:W-:Y:S02]  /*1660*/  IMAD.MOV R6, RZ, RZ, -R6 ;  /* 0x000000ffff067224 */ /* 0x000fe400078e0a06 */
[C---:B------:R-:W-:Y:S02]  /*1670*/  VIADD R164, R0.reuse, 0x71 ;  /* 0x0000007100a47836 */ /* 0x040fe40000000000 */
[----:B------:R-:W-:Y:S02]  /*1680*/  IMAD R59, R39, R8, R59 ;  /* 0x00000008273b7224 */ /* 0x000fe400078e023b */
[C---:B------:R-:W-:Y:S01]  /*1690*/  VIADD R111, R0.reuse, 0x4a ;  /* 0x0000004a006f7836 */ /* 0x040fe20000000000 */
[----:B------:R-:W-:Y:S01]  /*16a0*/  STL [R1+0x96c], R164 ;  /* 0x00096ca401007387 */ /* 0x000fe20000100800 */
[----:B------:R-:W-:Y:S01]  /*16b0*/  VIADD R15, R0, 0x79 ;  /* 0x00000079000f7836 */ /* 0x000fe20000000000 */
[----:B------:R-:W-:Y:S01]  /*16c0*/  IABS R52, R164 ;  /* 0x000000a400347213 */ /* 0x000fe20000000000 */
[----:B------:R-:W-:Y:S01]  /*16d0*/  IMAD.HI.U32 R8, R40, R90, RZ ;  /* 0x0000005a28087227 */ /* 0x000fe200078e00ff */
[----:B------:R-:W-:-:S02]  /*16e0*/  IABS R70, R111 ;  /* 0x0000006f00467213 */ /* 0x000fc40000000000 */
[----:B------:R0:W-:Y:S01]  /*16f0*/  STL [R1+0x958], R15 ;  /* 0x0009580f01007387 */ /* 0x0001e20000100800 */
[C---:B------:R-:W-:Y:S01]  /*1700*/  IMAD R83, R39.reuse, R12, R83 ;  /* 0x0000000c27537224 */ /* 0x040fe200078e0253 */
[----:B------:R-:W-:Y:S01]  /*1710*/  IABS R49, R15 ;  /* 0x0000000f00317213 */ /* 0x000fe20000000000 */
[C---:B------:R-:W-:Y:S02]  /*1720*/  VIADD R27, R0.reuse, 0x12 ;  /* 0x00000012001b7836 */ /* 0x040fe40000000000 */
[----:B------:R-:W-:Y:S02]  /*1730*/  IMAD.MOV R12, RZ, RZ, -R7 ;  /* 0x000000ffff0c7224 */ /* 0x000fe400078e0a07 */
[----:B------:R-:W-:Y:S01]  /*1740*/  VIADD R146, R0, 0x1a ;  /* 0x0000001a00927836 */ /* 0x000fe20000000000 */
[----:B------:R-:W-:Y:S01]  /*1750*/  STL [R1+0x90c], R27 ;  /* 0x00090c1b01007387 */ /* 0x000fe20000100800 */
[C---:B------:R-:W-:Y:S01]  /*1760*/  IMAD R72, R39.reuse, R6, R72 ;  /* 0x0000000627487224 */ /* 0x040fe200078e0248 */
[----:B------:R-:W-:Y:S01]  /*1770*/  IABS R98, R27 ;  /* 0x0000001b00627213 */ /* 0x000fe20000000000 */
[----:B------:R-:W-:Y:S01]  /*1780*/  IMAD.HI.U32 R6, R40, R99, RZ ;  /* 0x0000006328067227 */ /* 0x000fe200078e00ff */
[----:B------:R-:W-:Y:S01]  /*1790*/  STL [R1+0x91c], R146 ;  /* 0x00091c9201007387 */ /* 0x000fe20000100800 */
[----:B------:R-:W-:Y:S01]  /*17a0*/  IABS R94, R146 ;  /* 0x00000092005e7213 */ /* 0x000fe20000000000 */
[----:B0-----:R-:W0:Y:S01]  /*17b0*/  LDC R15, c[0x0][0x3a0] ;  /* 0x0000e800ff0f7b82 */ /* 0x001e220000000800 */
[----:B------:R-:W-:Y:S01]  /*17c0*/  IMAD.MOV R8, RZ, RZ, -R8 ;  /* 0x000000ffff087224 */ /* 0x000fe200078e0a08 */
[----:B------:R1:W-:Y:S01]  /*17d0*/  STL [R1+0x928], R11 ;  /* 0x0009280b01007387 */ /* 0x0003e20000100800 */
[----:B------:R-:W-:-:S02]  /*17e0*/  IMAD R63, R39, R12, R63 ;  /* 0x0000000c273f7224 */ /* 0x000fc400078e023f */
[C---:B------:R-:W-:Y:S02]  /*17f0*/  VIADD R35, R0.reuse, 0x2a ;  /* 0x0000002a00237836 */ /* 0x040fe40000000000 */
[C---:B------:R-:W-:Y:S02]  /*1800*/  VIADD R12, R0.reuse, 0x32 ;  /* 0x00000032000c7836 */ /* 0x040fe40000000000 */
[----:B------:R-:W-:Y:S01]  /*1810*/  IMAD.MOV R6, RZ, RZ, -R6 ;  /* 0x000000ffff067224 */ /* 0x000fe200078e0a06 */
[----:B------:R-:W-:Y:S01]  /*1820*/  STL [R1+0x940], R35 ;  /* 0x0009402301007387 */ /* 0x000fe20000100800 */
[----:B------:R-:W-:Y:S01]  /*1830*/  IMAD R90, R39, R8, R90 ;  /* 0x00000008275a7224 */ /* 0x000fe200078e025a */
[----:B------:R-:W-:Y:S01]  /*1840*/  IABS R86, R35 ;  /* 0x0000002300567213 */ /* 0x000fe20000000000 */
[C---:B------:R-:W-:Y:S01]  /*1850*/  VIADD R31, R0.reuse, 0x3a ;  /* 0x0000003a001f7836 */ /* 0x040fe20000000000 */
[----:B------:R-:W-:Y:S01]  /*1860*/  STL [R1+0x950], R12 ;  /* 0x0009500c01007387 */ /* 0x000fe20000100800 */
[C---:B------:R-:W-:Y:S01]  /*1870*/  VIADD R163, R0.reuse, 0x72 ;  /* 0x0000007200a37836 */ /* 0x040fe20000000000 */
[----:B------:R-:W-:Y:S01]  /*1880*/  IABS R82, R12 ;  /* 0x0000000c00527213 */ /* 0x000fe20000000000 */
[----:B-1----:R-:W-:Y:S01]  /*1890*/  VIADD R11, R0, 0x42 ;  /* 0x00000042000b7836 */ /* 0x002fe20000000000 */
[----:B------:R-:W-:Y:S01]  /*18a0*/  STL [R1+0x974], R31 ;  /* 0x0009741f01007387 */ /* 0x000fe20000100800 */
[----:B------:R-:W-:Y:S01]  /*18b0*/  IMAD.HI.U32 R8, R40, R70, RZ ;  /* 0x0000004628087227 */ /* 0x000fe200078e00ff */
[----:B------:R-:W-:-:S02]  /*18c0*/  IABS R51, R163 ;  /* 0x000000a300337213 */ /* 0x000fc40000000000 */
[----:B------:R1:W-:Y:S01]  /*18d0*/  STL [R1+0x9a4], R11 ;  /* 0x0009a40b01007387 */ /* 0x0003e20000100800 */
[C---:B------:R-:W-:Y:S01]  /*18e0*/  VIADD R19, R0.reuse, 0x52 ;  /* 0x0000005200137836 */ /* 0x040fe20000000000 */
[----:B------:R-:W-:Y:S01]  /*18f0*/  IABS R74, R11 ;  /* 0x0000000b004a7213 */ /* 0x000fe20000000000 */
[----:B------:R-:W-:Y:S01]  /*1900*/  IMAD R99, R39, R6, R99 ;  /* 0x0000000627637224 */ /* 0x000fe200078e0263 */
[----:B------:R-:W-:Y:S01]  /*1910*/  STL [R1+0x9d4], R111 ;  /* 0x0009d46f01007387 */ /* 0x000fe20000100800 */
[----:B------:R-:W-:Y:S01]  /*1920*/  VIADD R38, R0, 0x5a ;  /* 0x0000005a00267836 */ /* 0x000fe20000000000 */
[----:B------:R-:W-:Y:S01]  /*1930*/  IABS R66, R19 ;  /* 0x0000001300427213 */ /* 0x000fe20000000000 */
[----:B------:R-:W-:Y:S01]  /*1940*/  IMAD.HI.U32 R6, R40, R87, RZ ;  /* 0x0000005728067227 */ /* 0x000fe200078e00ff */
[----:B------:R-:W-:Y:S01]  /*1950*/  STL [R1+0x9bc], R19 ;  /* 0x0009bc1301007387 */ /* 0x000fe20000100800 */
[----:B------:R-:W-:Y:S02]  /*1960*/  IABS R78, R31 ;  /* 0x0000001f004e7213 */ /* 0x000fe40000000000 */
[----:B------:R-:W-:Y:S01]  /*1970*/  IMAD.MOV R8, RZ, RZ, -R8 ;  /* 0x000000ffff087224 */ /* 0x000fe200078e0a08 */
[----:B------:R-:W-:Y:S01]  /*1980*/  STL [R1+0x9ac], R38 ;  /* 0x0009ac2601007387 */ /* 0x000fe20000100800 */
[C---:B------:R-:W-:Y:S01]  /*1990*/  VIADD R30, R0.reuse, 0x62 ;  /* 0x00000062001e7836 */ /* 0x040fe20000000000 */
[----:B------:R-:W-:Y:S01]  /*19a0*/  IABS R62, R38 ;  /* 0x00000026003e7213 */ /* 0x000fe20000000000 */
[----:B------:R-:W-:-:S02]  /*19b0*/  VIADD R123, R0, 0x6a ;  /* 0x0000006a007b7836 */ /* 0x000fc40000000000 */
[----:B-1----:R-:W-:Y:S01]  /*19c0*/  VIADD R11, R0, 0x7a ;  /* 0x0000007a000b7836 */ /* 0x002fe20000000000 */
[----:B------:R-:W-:Y:S01]  /*19d0*/  STL [R1+0x98c], R30 ;  /* 0x00098c1e01007387 */ /* 0x000fe20000100800 */
[----:B------:R-:W-:Y:S01]  /*19e0*/  IMAD.MOV R6, RZ, RZ, -R6 ;  /* 0x000000ffff067224 */ /* 0x000fe200078e0a06 */
[----:B------:R-:W-:Y:S01]  /*19f0*/  IABS R58, R30 ;  /* 0x0000001e003a7213 */ /* 0x000fe20000000000 */
[C---:B------:R-:W-:Y:S01]  /*1a00*/  IMAD R70, R39.reuse, R8, R70 ;  /* 0x0000000827467224 */ /* 0x040fe200078e0246 */
[----:B------:R-:W-:Y:S01]  /*1a10*/  STL [R1+0x960], R163 ;  /* 0x000960a301007387 */ /* 0x000fe20000100800 */
[C---:B------:R-:W-:Y:S01]  /*1a20*/  IMAD.HI.U32 R8, R40.reuse, R51, RZ ;  /* 0x0000003328087227 */ /* 0x040fe200078e00ff */
[----:B------:R-:W-:Y:S02]  /*1a30*/  IABS R48, R11 ;  /* 0x0000000b00307213 */ /* 0x000fe40000000000 */
[----:B------:R-:W-:Y:S01]  /*1a40*/  STL [R1+0x97c], R123 ;  /* 0x00097c7b01007387 */ /* 0x000fe20000100800 */
[C---:B------:R-:W-:Y:S01]  /*1a50*/  IMAD R95, R39.reuse, R10, R95 ;  /* 0x0000000a275f7224 */ /* 0x040fe200078e025f */
[----:B------:R-:W-:Y:S01]  /*1a60*/  IABS R54, R123 ;  /* 0x0000007b00367213 */ /* 0x000fe20000000000 */
[----:B------:R-:W-:Y:S01]  /*1a70*/  IMAD.HI.U32 R10, R40, R71, RZ ;  /* 0x00000047280a7227 */ /* 0x000fe200078e00ff */
[----:B------:R1:W-:Y:S03]  /*1a80*/  STL [R1+0x954], R11 ;  /* 0x0009540b01007387 */ /* 0x0003e60000100800 */
[----:B------:R-:W-:-:S02]  /*1a90*/  IMAD R87, R39, R6, R87 ;  /* 0x0000000627577224 */ /* 0x000fc400078e0257 */
[----:B------:R-:W-:Y:S02]  /*1aa0*/  VIADD R139, R0, 0x13 ;  /* 0x00000013008b7836 */ /* 0x000fe40000000000 */
[----:B------:R-:W-:-:S03]  /*1ab0*/  IMAD.HI.U32 R6, R40, R67, RZ ;  /* 0x0000004328067227 */ /* 0x000fc600078e00ff */
[----:B------:R-:W-:Y:S01]  /*1ac0*/  IABS R97, R139 ;  /* 0x0000008b00617213 */ /* 0x000fe20000000000 */
[----:B------:R-:W-:Y:S01]  /*1ad0*/  IMAD.MOV R8, RZ, RZ, -R8 ;  /* 0x000000ffff087224 */ /* 0x000fe200078e0a08 */
[----:B------:R2:W-:Y:S01]  /*1ae0*/  STL [R1+0x910], R139 ;  /* 0x0009108b01007387 */ /* 0x0005e20000100800 */
[----:B-1----:R-:W-:Y:S02]  /*1af0*/  IMAD.IADD R11, R107, 0x1, R5 ;  /* 0x000000016b0b7824 */ /* 0x002fe400078e0205 */
[----:B------:R-:W-:Y:S02]  /*1b00*/  IMAD R50, R39, R9, R50 ;  /* 0x0000000927327224 */ /* 0x000fe400078e0232 */
[----:B------:R-:W-:Y:S01]  /*1b10*/  IMAD.HI.U32 R9, R40, R75, RZ ;  /* 0x0000004b28097227 */ /* 0x000fe200078e00ff */
[----:B------:R-:W-:-:S03]  /*1b20*/  ISETP.GE.AND P6, PT, R11, RZ, PT ;  /* 0x000000ff0b00720c */ /* 0x000fc60003fc6270 */
[----:B------:R-:W-:Y:S02]  /*1b30*/  IMAD.MOV R10, RZ, RZ, -R10 ;  /* 0x000000ffff0a7224 */ /* 0x000fe400078e0a0a */
[----:B------:R-:W-:Y:S02]  /*1b40*/  IMAD.MOV R6, RZ, RZ, -R6 ;  /* 0x000000ffff067224 */ /* 0x000fe400078e0a06 */
[C---:B------:R-:W-:Y:S01]  /*1b50*/  IMAD R51, R39.reuse, R8, R51 ;  /* 0x0000000827337224 */ /* 0x040fe200078e0233 */
[----:B------:R-:W-:Y:S01]  /*1b60*/  IABS R8, R11 ;  /* 0x0000000b00087213 */ /* 0x000fe20000000000 */
[----:B------:R-:W-:Y:S02]  /*1b70*/  IMAD.MOV R14, RZ, RZ, -R9 ;  /* 0x000000ffff0e7224 */ /* 0x000fe400078e0a09 */
[----:B------:R-:W-:Y:S02]  /*1b80*/  IMAD R71, R39, R10, R71 ;  /* 0x0000000a27477224 */ /* 0x000fe400078e0247 */
[----:B------:R-:W-:-:S04]  /*1b90*/  IMAD.HI.U32 R9, R40, R55, RZ ;  /* 0x0000003728097227 */ /* 0x000fc800078e00ff */
[----:B------:R-:W-:-:S04]  /*1ba0*/  IMAD.HI.U32 R10, R40, R52, RZ ;  /* 0x00000034280a7227 */ /* 0x000fc800078e00ff */
[----:B------:R-:W-:Y:S02]  /*1bb0*/  IMAD R67, R39, R6, R67 ;  /* 0x0000000627437224 */ /* 0x000fe400078e0243 */
[----:B------:R-:W-:-:S04]  /*1bc0*/  IMAD.HI.U32 R6, R40, R98, RZ ;  /* 0x0000006228067227 */ /* 0x000fc800078e00ff */
[----:B------:R-:W-:-:S04]  /*1bd0*/  IMAD.HI.U32 R2, R40, R97, RZ ;  /* 0x0000006128027227 */ /* 0x000fc800078e00ff */
[----:B------:R-:W-:-:S04]  /*1be0*/  IMAD.HI.U32 R4, R4, R8, RZ ;  /* 0x0000000804047227 */ /* 0x000fc800078e00ff */
[----:B------:R-:W-:Y:S02]  /*1bf0*/  IMAD R75, R39, R14, R75 ;  /* 0x0000000e274b7224 */ /* 0x000fe400078e024b */
[----:B------:R-:W-:Y:S02]  /*1c00*/  IMAD.MOV R14, RZ, RZ, -R9 ;  /* 0x000000ffff0e7224 */ /* 0x000fe400078e0a09 */
[----:B------:R-:W-:Y:S02]  /*1c10*/  IMAD.MOV R10, RZ, RZ, -R10 ;  /* 0x000000ffff0a7224 */ /* 0x000fe400078e0a0a */
[----:B------:R-:W-:-:S04]  /*1c20*/  IMAD.HI.U32 R9, R40, R49, RZ ;  /* 0x0000003128097227 */ /* 0x000fc800078e00ff */
[----:B------:R-:W-:Y:S02]  /*1c30*/  IMAD.MOV R6, RZ, RZ, -R6 ;  /* 0x000000ffff067224 */ /* 0x000fe400078e0a06 */
[----:B------:R-:W-:Y:S02]  /*1c40*/  IMAD.MOV R2, RZ, RZ, -R2 ;  /* 0x000000ffff027224 */ /* 0x000fe400078e0a02 */
[----:B------:R-:W-:Y:S02]  /*1c50*/  IMAD.MOV R4, RZ, RZ, -R4 ;  /* 0x000000ffff047224 */ /* 0x000fe400078e0a04 */
[C---:B------:R-:W-:Y:S02]  /*1c60*/  IMAD R52, R39.reuse, R10, R52 ;  /* 0x0000000a27347224 */ /* 0x040fe400078e0234 */
[----:B------:R-:W-:Y:S02]  /*1c70*/  IMAD.MOV R10, RZ, RZ, -R9 ;  /* 0x000000ffff0a7224 */ /* 0x000fe400078e0a09 */
[----:B------:R-:W-:-:S02]  /*1c80*/  IMAD R98, R39, R6, R98 ;  /* 0x0000000627627224 */ /* 0x000fc400078e0262 */
[----:B------:R-:W-:Y:S02]  /*1c90*/  IMAD R97, R39, R2, R97 ;  /* 0x0000000227617224 */ /* 0x000fe400078e0261 */
[----:B------:R-:W-:-:S04]  /*1ca0*/  IMAD.HI.U32 R9, R40, R86, RZ ;  /* 0x0000005628097227 */ /* 0x000fc800078e00ff */
[----:B------:R-:W-:-:S04]  /*1cb0*/  IMAD.HI.U32 R6, R40, R82, RZ ;  /* 0x0000005228067227 */ /* 0x000fc800078e00ff */
[----:B------:R-:W-:Y:S02]  /*1cc0*/  IMAD R2, R3, R4, R8 ;  /* 0x0000000403027224 */ /* 0x000fe400078e0208 */
[----:B------:R-:W-:Y:S02]  /*1cd0*/  IMAD R49, R39, R10, R49 ;  /* 0x0000000a27317224 */ /* 0x000fe400078e0231 */
[----:B------:R-:W-:Y:S01]  /*1ce0*/  IMAD.MOV R9, RZ, RZ, -R9 ;  /* 0x000000ffff097224 */ /* 0x000fe200078e0a09 */
[----:B------:R-:W-:Y:S01]  /*1cf0*/  ISETP.GT.U32.AND P0, PT, R3, R2, PT ;  /* 0x000000020300720c */ /* 0x000fe20003f04070 */
[----:B------:R-:W-:Y:S02]  /*1d00*/  IMAD.MOV R10, RZ, RZ, -R6 ;  /* 0x000000ffff0a7224 */ /* 0x000fe400078e0a06 */
[----:B------:R-:W-:-:S04]  /*1d10*/  IMAD.HI.U32 R6, R40, R74, RZ ;  /* 0x0000004a28067227 */ /* 0x000fc800078e00ff */
[----:B------:R-:W-:Y:S02]  /*1d20*/  IMAD R86, R39, R9, R86 ;  /* 0x0000000927567224 */ /* 0x000fe400078e0256 */
[----:B------:R-:W-:-:S04]  /*1d30*/  IMAD.HI.U32 R9, R40, R66, RZ ;  /* 0x0000004228097227 */ /* 0x000fc800078e00ff */
[----:B------:R-:W-:Y:S02]  /*1d40*/  IMAD.MOV R6, RZ, RZ, -R6 ;  /* 0x000000ffff067224 */ /* 0x000fe400078e0a06 */
[----:B------:R-:W-:-:S04]  /*1d50*/  IMAD.HI.U32 R7, R40, R94, RZ ;  /* 0x0000005e28077227 */ /* 0x000fc800078e00ff */
[----:B------:R-:W-:Y:S02]  /*1d60*/  IMAD.MOV R9, RZ, RZ, -R9 ;  /* 0x000000ffff097224 */ /* 0x000fe400078e0a09 */
[----:B------:R-:W-:Y:S02]  /*1d70*/  IMAD R74, R39, R6, R74 ;  /* 0x00000006274a7224 */ /* 0x000fe400078e024a */
[----:B------:R-:W-:-:S04]  /*1d80*/  IMAD.HI.U32 R6, R40, R62, RZ ;  /* 0x0000003e28067227 */ /* 0x000fc800078e00ff */
[C---:B------:R-:W-:Y:S02]  /*1d90*/  VIADD R26, R0.reuse, 0x1b ;  /* 0x0000001b001a7836 */ /* 0x040fe40000000000 */
[----:B------:R-:W-:Y:S02]  /*1da0*/  IMAD.MOV R7, RZ, RZ, -R7 ;  /* 0x000000ffff077224 */ /* 0x000fe400078e0a07 */
[C---:B------:R-:W-:Y:S01]  /*1db0*/  IMAD R66, R39.reuse, R9, R66 ;  /* 0x0000000927427224 */ /* 0x040fe200078e0242 */
[----:B------:R-:W-:Y:S01]  /*1dc0*/  IABS R93, R26 ;  /* 0x0000001a005d7213 */ /* 0x000fe20000000000 */
[C---:B------:R-:W-:Y:S01]  /*1dd0*/  VIADD R119, R0.reuse, 0x23 ;  /* 0x0000002300777836 */ /* 0x040fe20000000000 */
[----:B------:R2:W-:Y:S01]  /*1de0*/  STL [R1+0x920], R26 ;  /* 0x0009201a01007387 */ /* 0x0005e20000100800 */
[----:B------:R-:W-:Y:S02]  /*1df0*/  IMAD.MOV R9, RZ, RZ, -R6 ;  /* 0x000000ffff097224 */ /* 0x000fe400078e0a06 */
[----:B------:R-:W-:Y:S01]  /*1e00*/  VIADD R106, R0, 0x2b ;  /* 0x0000002b006a7836 */ /* 0x000fe20000000000 */
[----:B------:R2:W-:Y:S01]  /*1e10*/  STL [R1+0x924], R119 ;  /* 0x0009247701007387 */ /* 0x0005e20000100800 */
[----:B------:R-:W-:Y:S01]  /*1e20*/  @!P0 IMAD.IADD R2, R2, 0x1, -R3 ;  /* 0x0000000102028824 */ /* 0x000fe200078e0a03 */
[----:B------:R-:W-:Y:S01]  /*1e30*/  IABS R89, R119 ;  /* 0x0000007700597213 */ /* 0x000fe20000000000 */
[----:B------:R-:W-:Y:S01]  /*1e40*/  IMAD R94, R39, R7, R94 ;  /* 0x00000007275e7224 */ /* 0x000fe200078e025e */
[----:B------:R2:W-:Y:S01]  /*1e50*/  STL [R1+0x93c], R106 ;  /* 0x00093c6a01007387 */ /* 0x0005e20000100800 */
[----:B------:R-:W-:Y:S01]  /*1e60*/  IMAD.HI.U32 R6, R40, R58, RZ ;  /* 0x0000003a28067227 */ /* 0x000fe200078e00ff */
[----:B------:R-:W-:-:S02]  /*1e70*/  ISETP.GT.U32.AND P0, PT, R3, R2, PT ;  /* 0x000000020300720c */ /* 0x000fc40003f04070 */
[----:B------:R2:W-:Y:S01]  /*1e80*/  STL [R1+0x8a4], R11 ;  /* 0x0008a40b01007387 */ /* 0x0005e20000100800 */
[C---:B------:R-:W-:Y:S01]  /*1e90*/  VIADD R117, R0.reuse, 0x33 ;  /* 0x0000003300757836 */ /* 0x040fe20000000000 */
[----:B------:R-:W-:Y:S01]  /*1ea0*/  IABS R85, R106 ;  /* 0x0000006a00557213 */ /* 0x000fe20000000000 */
[----:B------:R-:W-:Y:S02]  /*1eb0*/  VIADD R116, R0, 0x3b ;  /* 0x0000003b00747836 */ /* 0x000fe40000000000 */
[----:B------:R-:W-:Y:S01]  /*1ec0*/  IMAD.HI.U32 R7, R40, R78, RZ ;  /* 0x0000004e28077227 */ /* 0x000fe200078e00ff */
[----:B------:R-:W-:Y:S01]  /*1ed0*/  IABS R81, R117 ;  /* 0x0000007500517213 */ /* 0x000fe20000000000 */
[----:B------:R2:W-:Y:S01]  /*1ee0*/  STL [R1+0x94c], R117 ;  /* 0x00094c7501007387 */ /* 0x0005e20000100800 */
[----:B------:R-:W-:Y:S01]  /*1ef0*/  IABS R77, R116 ;  /* 0x00000074004d7213 */ /* 0x000fe20000000000 */
[C---:B------:R-:W-:Y:S02]  /*1f00*/  VIADD R115, R0.reuse, 0x43 ;  /* 0x0000004300737836 */ /* 0x040fe40000000000 */
[----:B------:R-:W-:Y:S01]  /*1f10*/  IMAD.MOV R6, RZ, RZ, -R6 ;  /* 0x000000ffff067224 */ /* 0x000fe200078e0a06 */
[----:B------:R2:W-:Y:S01]  /*1f20*/  STL [R1+0x970], R116 ;  /* 0x0009707401007387 */ /* 0x0005e20000100800 */
[----:B------:R-:W-:Y:S01]  /*1f30*/  VIADD R114, R0, 0x4b ;  /* 0x0000004b00727836 */ /* 0x000fe20000000000 */
[----:B------:R-:W-:Y:S01]  /*1f40*/  IABS R73, R115 ;  /* 0x0000007300497213 */ /* 0x000fe20000000000 */
[----:B------:R-:W-:Y:S01]  /*1f50*/  IMAD.MOV R7, RZ, RZ, -R7 ;  /* 0x000000ffff077224 */ /* 0x000fe200078e0a07 */
[----:B------:R2:W-:Y:S01]  /*1f60*/  STL [R1+0x9a0], R115 ;  /* 0x0009a07301007387 */ /* 0x0005e20000100800 */
[----:B------:R-:W-:Y:S01]  /*1f70*/  IMAD.HI.U32 R5, R40, R93, RZ ;  /* 0x0000005d28057227 */ /* 0x000fe200078e00ff */
[----:B------:R-:W-:-:S02]  /*1f80*/  IABS R69, R114 ;  /* 0x0000007200457213 */ /* 0x000fc40000000000 */
[----:B------:R2:W-:Y:S01]  /*1f90*/  STL [R1+0x9d0], R114 ;  /* 0x0009d07201007387 */ /* 0x0005e20000100800 */
[C---:B------:R-:W-:Y:S02]  /*1fa0*/  VIADD R113, R0.reuse, 0x53 ;  /* 0x0000005300717836 */ /* 0x040fe40000000000 */
[C---:B------:R-:W-:Y:S02]  /*1fb0*/  VIADD R109, R0.reuse, 0x5b ;  /* 0x0000005b006d7836 */ /* 0x040fe40000000000 */
[----:B------:R-:W-:Y:S01]  /*1fc0*/  VIADD R108, R0, 0x63 ;  /* 0x00000063006c7836 */ /* 0x000fe20000000000 */
[----:B------:R2:W-:Y:S01]  /*1fd0*/  STL [R1+0x9b8], R113 ;  /* 0x0009b87101007387 */ /* 0x0005e20000100800 */
[C---:B------:R-:W-:Y:S01]  /*1fe0*/  IMAD R82, R39.reuse, R10, R82 ;  /* 0x0000000a27527224 */ /* 0x040fe200078e0252 */
[----:B------:R-:W-:Y:S01]  /*1ff0*/  IABS R65, R113 ;  /* 0x0000007100417213 */ /* 0x000fe20000000000 */
[C---:B------:R-:W-:Y:S01]  /*2000*/  IMAD R58, R39.reuse, R6, R58 ;  /* 0x00000006273a7224 */ /* 0x040fe200078e023a */
[----:B------:R2:W-:Y:S01]  /*2010*/  STL [R1+0x9a8], R109 ;  /* 0x0009a86d01007387 */ /* 0x0005e20000100800 */
[----:B------:R-:W-:Y:S01]  /*2020*/  IMAD R78, R39, R7, R78 ;  /* 0x00000007274e7224 */ /* 0x000fe200078e024e */
[----:B------:R-:W-:Y:S01]  /*2030*/  IABS R61, R109 ;  /* 0x0000006d003d7213 */ /* 0x000fe20000000000 */
[----:B------:R-:W-:Y:S01]  /*2040*/  IMAD.HI.U32 R6, R40, R89, RZ ;  /* 0x0000005928067227 */ /* 0x000fe200078e00ff */
[----:B------:R2:W-:Y:S01]  /*2050*/  STL [R1+0x988], R108 ;  /* 0x0009886c01007387 */ /* 0x0005e20000100800 */
[----:B------:R-:W-:-:S02]  /*2060*/  IABS R57, R108 ;  /* 0x0000006c00397213 */ /* 0x000fc40000000000 */
[----:B------:R-:W-:Y:S02]  /*2070*/  IMAD.MOV R10, RZ, RZ, -R5 ;  /* 0x000000ffff0a7224 */ /* 0x000fe400078e0a05 */
[----:B------:R-:W-:-:S04]  /*2080*/  IMAD.HI.U32 R7, R40, R54, RZ ;  /* 0x0000003628077227 */ /* 0x000fc800078e00ff */
[----:B------:R-:W-:-:S04]  /*2090*/  IMAD.HI.U32 R4, R40, R81, RZ ;  /* 0x0000005128047227 */ /* 0x000fc800078e00ff */
[----:B------:R-:W-:-:S04]  /*20a0*/  IMAD.HI.U32 R5, R40, R77, RZ ;  /* 0x0000004d28057227 */ /* 0x000fc800078e00ff */
[----:B------:R-:W-:Y:S02]  /*20b0*/  IMAD.MOV R6, RZ, RZ, -R6 ;  /* 0x000000ffff067224 */ /* 0x000fe400078e0a06 */
[----:B------:R-:W-:Y:S02]  /*20c0*/  IMAD R93, R39, R10, R93 ;  /* 0x0000000a275d7224 */ /* 0x000fe400078e025d */
[----:B------:R-:W-:Y:S02]  /*20d0*/  IMAD.MOV R7, RZ, RZ, -R7 ;  /* 0x000000ffff077224 */ /* 0x000fe400078e0a07 */
[----:B------:R-:W-:Y:S02]  /*20e0*/  IMAD.MOV R8, RZ, RZ, -R4 ;  /* 0x000000ffff087224 */ /* 0x000fe400078e0a04 */
[----:B------:R-:W-:Y:S02]  /*20f0*/  IMAD.MOV R10, RZ, RZ, -R5 ;  /* 0x000000ffff0a7224 */ /* 0x000fe400078e0a05 */
[----:B------:R-:W-:-:S04]  /*2100*/  IMAD.HI.U32 R4, R40, R65, RZ ;  /* 0x0000004128047227 */ /* 0x000fc800078e00ff */
[----:B0-----:R-:W-:Y:S02]  /*2110*/  VIADD R5, R15, 0xffffffff ;  /* 0xffffffff0f057836 */ /* 0x001fe40000000000 */
[----:B------:R-:W-:Y:S02]  /*2120*/  IMAD R89, R39, R6, R89 ;  /* 0x0000000627597224 */ /* 0x000fe400078e0259 */
[----:B------:R-:W-:Y:S01]  /*2130*/  @!P0 IMAD.IADD R2, R2, 0x1, -R3 ;  /* 0x0000000102028824 */ /* 0x000fe200078e0a03 */
[----:B------:R-:W-:Y:S01]  /*2140*/  ISETP.GE.U32.AND P2, PT, R5, 0x7fffff80, PT ;  /* 0x7fffff800500780c */ /* 0x000fe20003f46070 */
[----:B------:R-:W-:Y:S02]  /*2150*/  IMAD R54, R39, R7, R54 ;  /* 0x0000000727367224 */ /* 0x000fe400078e0236 */
[----:B------:R-:W-:-:S04]  /*2160*/  IMAD.HI.U32 R6, R40, R73, RZ ;  /* 0x0000004928067227 */ /* 0x000fc800078e00ff */
[----:B------:R-:W-:Y:S02]  /*2170*/  VIADD R3, R15, 0xffffffef ;  /* 0xffffffef0f037836 */ /* 0x000fe40000000000 */
[----:B------:R-:W-:-:S03]  /*2180*/  IMAD.HI.U32 R7, R40, R85, RZ ;  /* 0x0000005528077227 */ /* 0x000fc600078e00ff */
[----:B------:R-:W-:Y:S01]  /*2190*/  ISETP.GE.U32.AND P4, PT, R3, 0x7fffff70, PT ;  /* 0x7fffff700300780c */ /* 0x000fe20003f86070 */
[----:B------:R-:W-:Y:S02]  /*21a0*/  IMAD.MOV R4, RZ, RZ, -R4 ;  /* 0x000000ffff047224 */ /* 0x000fe400078e0a04 */
[----:B------:R-:W-:Y:S02]  /*21b0*/  VIADD R5, R15, 0xffffffe7 ;  /* 0xffffffe70f057836 */ /* 0x000fe40000000000 */
[----:B------:R-:W-:Y:S02]  /*21c0*/  IMAD.MOV R6, RZ, RZ, -R6 ;  /* 0x000000ffff067224 */ /* 0x000fe400078e0a06 */
[----:B------:R-:W-:Y:S01]  /*21d0*/  IMAD R62, R39, R9, R62 ;  /* 0x00000009273e7224 */ /* 0x000fe200078e023e */
[----:B------:R-:W-:Y:S01]  /*21e0*/  ISETP.GE.U32.AND P5, PT, R5, 0x7fffff68, PT ;  /* 0x7fffff680500780c */ /* 0x000fe20003fa6070 */
[----:B------:R-:W-:Y:S02]  /*21f0*/  IMAD.MOV R12, RZ, RZ, -R7 ;  /* 0x000000ffff0c7224 */ /* 0x000fe400078e0a07 */
[----:B------:R-:W-:-:S02]  /*2200*/  IMAD R65, R39, R4, R65 ;  /* 0x0000000427417224 */ /* 0x000fc400078e0241 */
[----:B------:R-:W-:-:S04]  /*2210*/  IMAD.HI.U32 R9, R40, R48, RZ ;  /* 0x0000003028097227 */ /* 0x000fc800078e00ff */
[----:B------:R-:W-:-:S04]  /*2220*/  IMAD.HI.U32 R7, R40, R69, RZ ;  /* 0x0000004528077227 */ /* 0x000fc800078e00ff */
[----:B------:R-:W-:-:S04]  /*2230*/  IMAD.HI.U32 R3, R40, R61, RZ ;  /* 0x0000003d28037227 */ /* 0x000fc800078e00ff */
[----:B------:R-:W-:-:S04]  /*2240*/  IMAD.HI.U32 R4, R40, R57, RZ ;  /* 0x0000003928047227 */ /* 0x000fc800078e00ff */
[C---:B------:R-:W-:Y:S02]  /*2250*/  IMAD R73, R39.reuse, R6, R73 ;  /* 0x0000000627497224 */ /* 0x040fe400078e0249 */
[----:B------:R-:W-:Y:S02]  /*2260*/  IMAD R85, R39, R12, R85 ;  /* 0x0000000c27557224 */ /* 0x000fe400078e0255 */
[----:B------:R-:W-:Y:S02]  /*2270*/  VIADD R6, R15, 0xfffffff7 ;  /* 0xfffffff70f067836 */ /* 0x000fe40000000000 */
[----:B------:R-:W-:Y:S02]  /*2280*/  IMAD.MOV.U32 R5, RZ, RZ, R2 ;  /* 0x000000ffff057224 */ /* 0x000fe400078e0002 */
[----:B------:R-:W-:Y:S01]  /*2290*/  IMAD.MOV R9, RZ, RZ, -R9 ;  /* 0x000000ffff097224 */ /* 0x000fe200078e0a09 */
[----:B------:R-:W-:Y:S01]  /*22a0*/  ISETP.GE.U32.AND P0, PT, R6, 0x7fffff78, PT ;  /* 0x7fffff780600780c */ /* 0x000fe20003f06070 */
[----:B------:R-:W-:-:S02]  /*22b0*/  IMAD.MOV R12, RZ, RZ, -R7 ;  /* 0x000000ffff0c7224 */ /* 0x000fc400078e0a07 */
[----:B------:R-:W-:Y:S02]  /*22c0*/  IMAD.MOV R2, RZ, RZ, -R3 ;  /* 0x000000ffff027224 */ /* 0x000fe400078e0a03 */
[----:B------:R-:W-:Y:S02]  /*22d0*/  IMAD.MOV R4, RZ, RZ, -R4 ;  /* 0x000000ffff047224 */ /* 0x000fe400078e0a04 */
[----:B------:R-:W-:Y:S01]  /*22e0*/  @!P6 IMAD.MOV R5, RZ, RZ, -R5 ;  /* 0x000000ffff05e224 */ /* 0x000fe200078e0a05 */
[----:B------:R-:W-:Y:S01]  /*22f0*/  @!P3 LOP3.LUT R5, RZ, R28, RZ, 0x33, !PT ;  /* 0x0000001cff05b212 */ /* 0x000fe200078e33ff */
[C---:B------:R-:W-:Y:S02]  /*2300*/  IMAD R55, R39.reuse, R14, R55 ;  /* 0x0000000e27377224 */ /* 0x040fe400078e0237 */
[C---:B------:R-:W-:Y:S02]  /*2310*/  IMAD R48, R39.reuse, R9, R48 ;  /* 0x0000000927307224 */ /* 0x040fe400078e0230 */
[----:B------:R-:W-:-:S02]  /*2320*/  IMAD R81, R39, R8, R81 ;  /* 0x0000000827517224 */ /* 0x000fc400078e0251 */
[C---:B------:R-:W-:Y:S02]  /*2330*/  IMAD R77, R39.reuse, R10, R77 ;  /* 0x0000000a274d7224 */ /* 0x040fe400078e024d */
[C---:B------:R-:W-:Y:S02]  /*2340*/  IMAD R69, R39.reuse, R12, R69 ;  /* 0x0000000c27457224 */ /* 0x040fe400078e0245 */
[C---:B------:R-:W-:Y:S02]  /*2350*/  IMAD R61, R39.reuse, R2, R61 ;  /* 0x00000002273d7224 */ /* 0x040fe400078e023d */
[----:B------:R-:W-:Y:S02]  /*2360*/  IMAD R57, R39, R4, R57 ;  /* 0x0000000427397224 */ /* 0x000fe400078e0239 */
[----:B------:R-:W-:Y:S01]  /*2370*/  VIADD R3, R15, 0xffffffdf ;  /* 0xffffffdf0f037836 */ /* 0x000fe20000000000 */
[----:B--23--:R-:W-:Y:S06]  /*2380*/  BRA.U UP0, `(.L_x_5) ;  /* 0x0000000100187547 */ /* 0x00cfec000b800000 */
[----:B------:R-:W-:Y:S01]  /*2390*/  ELECT P3, URZ, PT ;  /* 0x0000000000ff782f */ /* 0x000fe20003860000 */
[----:B------:R-:W-:Y:S01]  /*23a0*/  IMAD.MOV.U32 R2, RZ, RZ, 0x1 ;  /* 0x00000001ff027424 */ /* 0x000fe200078e00ff */
[----:B------:R-:W-:Y:S01]  /*23b0*/  UMOV UR6, 0x40 ;  /* 0x0000004000067882 */ /* 0x000fe20000000000 */
[----:B------:R-:W-:Y:S01]  /*23c0*/  UVIRTCOUNT.DEALLOC.SMPOOL 0x80 ;  /* 0x000000800000784c */ /* 0x000fe20000000000 */
[----:B------:R-:W-:-:S09]  /*23d0*/  ULEA UR6, UR5, UR6, 0x18 ;  /* 0x0000000605067291 */ /* 0x000fd2000f8ec0ff */
[----:B------:R0:W-:Y:S03]  /*23e0*/  @P3 STS.U8 [UR6], R2 ;  /* 0x00000002ff003988 */ /* 0x0001e60008000006 */
.L_x_5:
[----:B------:R-:W-:Y:S01]  /*23f0*/  UIADD3 UR10, UPT, UPT, UR8, UR10, URZ ;  /* 0x0000000a080a7290 */ /* 0x000fe2000fffe0ff */
[----:B------:R-:W-:Y:S01]  /*2400*/  ISETP.GE.U32.AND P3, PT, R3, 0x7fffff60, PT ;  /* 0x7fffff600300780c */ /* 0x000fe20003f66070 */
[----:B------:R-:W-:Y:S01]  /*2410*/  VOTEU.ALL UP1, P1 ;  /* 0x0000000000ff7886 */ /* 0x000fe20000820000 */
[----:B------:R-:W-:Y:S01]  /*2420*/  UIADD3 UR6, UPT, UPT, UR9, 0x10000, URZ ;  /* 0x0001000009067890 */ /* 0x000fe2000fffe0ff */
[----:B------:R-:W-:Y:S01]  /*2430*/  IMAD R3, R5, UR11, RZ ;  /* 0x0000000b05037c24 */ /* 0x000fe2000f8e02ff */
[----:B------:R-:W-:Y:S01]  /*2440*/  VOTEU.ALL UP2, P1 ;  /* 0x0000000000ff7886 */ /* 0x000fe20000840000 */
[----:B------:R-:W-:Y:S01]  /*2450*/  IMAD.SHL.U32 R5, R36, 0x8, RZ ;  /* 0x0000000824057824 */ /* 0x000fe200078e00ff */
[----:B------:R-:W-:-:S04]  /*2460*/  @!UP1 UIADD3 UR16, UPT, UPT, -UR4, 0x100000, URZ ;  /* 0x0010000004109890 */ /* 0x000fc8000fffe1ff */
[----:B------:R-:W-:Y:S02]  /*2470*/  @!UP1 USHF.L.U32 UR17, UR16, 0xb, URZ ;  /* 0x0000000b10119899 */ /* 0x000fe400080006ff */
[----:B------:R-:W-:Y:S01]  /*2480*/  @!UP1 USHF.L.U32 UR16, UR16, 0x1, URZ ;  /* 0x0000000110109899 */ /* 0x000fe200080006ff */
[----:B------:R-:W-:Y:S01]  /*2490*/  STL [R1+0xc58], R66 ;  /* 0x000c584201007387 */ /* 0x000fe20000100800 */
[C---:B0-----:R-:W-:Y:S01]  /*24a0*/  IADD3 R2, P6, PT, R3.reuse, UR12, RZ ;  /* 0x0000000c03027c10 */ /* 0x041fe2000ffde0ff */
[----:B------:R-:W-:Y:S01]  /*24b0*/  IMAD.SHL.U32 R125, R36, 0x10, RZ ;  /* 0x00000010247d7824 */ /* 0x000fe200078e00ff */
[----:B------:R-:W-:Y:S01]  /*24c0*/  PRMT R8, RZ, 0x7610, R8 ;  /* 0x00007610ff087816 */ /* 0x000fe20000000008 */
[----:B------:R-:W-:Y:S01]  /*24d0*/  STTM.x128 tmem[UR10], RZ ;  /* 0x000000ff000079ed */ /* 0x000fe200083c000a */
[----:B------:R-:W0:Y:S02]  /*24e0*/  FENCE.VIEW.ASYNC.T ;  /* 0x00000000000073c6 */ /* 0x000e240000000200 */
[----:B0-----:R-:W-:Y:S01]  /*24f0*/  BAR.SYNC.DEFER_BLOCKING 0x0 ;  /* 0x0000000000007b1d */ /* 0x001fe20000010000 */
[----:B------:R-:W-:Y:S01]  /*2500*/  LEA.HI.X.SX32 R3, R3, UR13, 0x1, P6 ;  /* 0x0000000d03037c11 */ /* 0x000fe2000b0f0eff */
[----:B------:R-:W-:Y:S01]  /*2510*/  VIADD R6, R15, 0xffffffd7 ;  /* 0xffffffd70f067836 */ /* 0x000fe20000000000 */
[----:B------:R-:W-:-:S02]  /*2520*/  IADD3 R4, P6, PT, R5, R2, RZ ;  /* 0x0000000205047210 */ /* 0x000fc40007fde0ff */
[----:B------:R-:W-:Y:S02]  /*2530*/  PRMT R7, RZ, 0x7610, R7 ;  /* 0x00007610ff077816 */ /* 0x000fe40000000007 */
[----:B------:R-:W-:Y:S01]  /*2540*/  PRMT R10, RZ, 0x7610, R10 ;  /* 0x00007610ff0a7816 */ /* 0x000fe2000000000a */
[----:B------:R-:W-:Y:S01]  /*2550*/  STL [R1+0xc54], R62 ;  /* 0x000c543e01007387 */ /* 0x000fe20000100800 */
[----:B------:R-:W-:Y:S01]  /*2560*/  LEA.HI.X.SX32 R5, R5, R3, 0x1, P6 ;  /* 0x0000000305057211 */ /* 0x000fe200030f0eff */
[----:B------:R-:W-:Y:S01]  /*2570*/  VIADD R9, R15, 0xffffffc7 ;  /* 0xffffffc70f097836 */ /* 0x000fe20000000000 */
[----:B------:R-:W-:Y:S01]  /*2580*/  PRMT R132, RZ, 0x7610, R132 ;  /* 0x00007610ff847816 */ /* 0x000fe20000000084 */
[----:B------:R0:W-:Y:S01]  /*2590*/  STL [R1+0xc50], R58 ;  /* 0x000c503a01007387 */ /* 0x0001e20000100800 */
[----:B------:R-:W-:Y:S01]  /*25a0*/  PRMT R130, RZ, 0x7610, R130 ;  /* 0x00007610ff827816 */ /* 0x000fe20000000082 */
[----:B------:R-:W1:Y:S02]  /*25b0*/  LDCU UR11, c[0x0][0x3b0] ;  /* 0x00007600ff0b77ac */ /* 0x000e640008000800 */
[----:B------:R2:W-:Y:S01]  /*25c0*/  STL [R1+0xc4c], R54 ;  /* 0x000c4c3601007387 */ /* 0x0005e20000100800 */
[----:B------:R-:W-:Y:S01]  /*25d0*/  PRMT R11, RZ, 0x7610, R11 ;  /* 0x00007610ff0b7816 */ /* 0x000fe2000000000b */
[----:B------:R-:W3:Y:S02]  /*25e0*/  LDCU UR5, c[0x0][0x3b0] ;  /* 0x00007600ff0577ac */ /* 0x000ee40008000800 */
[----:B------:R-:W-:Y:S01]  /*25f0*/  STL [R1+0xc48], R51 ;  /* 0x000c483301007387 */ /* 0x000fe20000100800 */
[----:B------:R-:W-:Y:S01]  /*2600*/  PRMT R12, RZ, 0x7610, R12 ;  /* 0x00007610ff0c7816 */ /* 0x000fe2000000000c */
[----:B------:R-:W4:Y:S02]  /*2610*/  LDCU UR21, c[0x0][0x3b0] ;  /* 0x00007600ff1577ac */ /* 0x000f240008000800 */
[----:B------:R-:W0:Y:S02]  /*2620*/  FENCE.VIEW.ASYNC.S ;  /* 0x00000000000073c6 */ /* 0x000e240000000000 */
[----:B0-----:R0:W0:Y:S02]  /*2630*/  @!UP2 SYNCS.EXCH.64 URZ, [UR6], UR16 ;  /* 0x0000001006ffa5b2 */ /* 0x0010240008000100 */
[----:B0-----:R-:W-:Y:S01]  /*2640*/  BAR.SYNC.DEFER_BLOCKING 0x0 ;  /* 0x0000000000007b1d */ /* 0x001fe20000010000 */
[----:B------:R-:W-:-:S02]  /*2650*/  PRMT R138, RZ, 0x7610, R138 ;  /* 0x00007610ff8a7816 */ /* 0x000fc4000000008a */
[----:B------:R-:W-:Y:S02]  /*2660*/  PRMT R135, RZ, 0x7610, R135 ;  /* 0x00007610ff877816 */ /* 0x000fe40000000087 */
[----:B------:R-:W-:Y:S01]  /*2670*/  PRMT R28, RZ, 0x7610, R28 ;  /* 0x00007610ff1c7816 */ /* 0x000fe2000000001c */
[----:B------:R-:W0:Y:S01]  /*2680*/  LDCU UR25, c[0x0][0x3b0] ;  /* 0x00007600ff1977ac */ /* 0x000e220008000800 */
[----:B------:R-:W-:Y:S01]  /*2690*/  STL [R1+0xc44], R48 ;  /* 0x000c443001007387 */ /* 0x000fe20000100800 */
[----:B------:R-:W-:Y:S01]  /*26a0*/  IADD3 R126, P6, PT, R125, R2, RZ ;  /* 0x000000027d7e7210 */ /* 0x000fe20007fde0ff */
[----:B------:R-:W0:Y:S02]  /*26b0*/  LDCU UR29, c[0x0][0x3b0] ;  /* 0x00007600ff1d77ac */ /* 0x000e240008000800 */
[----:B------:R-:W-:Y:S01]  /*26c0*/  STL [R1+0xc40], R97 ;  /* 0x000c406101007387 */ /* 0x000fe20000100800 */
[----:B------:R-:W-:Y:S01]  /*26d0*/  PRMT R58, RZ, 0x7610, R58 ;  /* 0x00007610ff3a7816 */ /* 0x000fe2000000003a */
[----:B------:R-:W0:Y:S02]  /*26e0*/  LDCU UR16, c[0x0][0x3b0] ;  /* 0x00007600ff1077ac */ /* 0x000e240008000800 */
[----:B------:R-:W-:Y:S01]  /*26f0*/  STL [R1+0xc3c], R93 ;  /* 0x000c3c5d01007387 */ /* 0x000fe20000100800 */
[----:B--2---:R-:W-:Y:S01]  /*2700*/  PRMT R54, RZ, 0x7610, R54 ;  /* 0x00007610ff367816 */ /* 0x004fe20000000036 */
[----:B------:R-:W2:Y:S02]  /*2710*/  LDCU UR17, c[0x0][0x3b0] ;  /* 0x00007600ff1177ac */ /* 0x000ea40008000800 */
[----:B------:R-:W-:Y:S01]  /*2720*/  STL [R1+0xc38], R89 ;  /* 0x000c385901007387 */ /* 0x000fe20000100800 */
[----:B------:R-:W-:Y:S01]  /*2730*/  PRMT R14, RZ, 0x7610, R14 ;  /* 0x00007610ff0e7816 */ /* 0x000fe2000000000e */
[----:B------:R-:W0:Y:S02]  /*2740*/  LDCU UR33, c[0x0][0x3b0] ;  /* 0x00007600ff2177ac */ /* 0x000e240008000800 */
[----:B------:R-:W2:Y:S01]  /*2750*/  @!P2 LDG.E.U8 R8, desc[UR18][R2.64] ;  /* 0x000000120208a981 */ /* 0x000ea2000c1e1100 */
[----:B------:R-:W-:Y:S01]  /*2760*/  PRMT R23, RZ, 0x7610, R23 ;  /* 0x00007610ff177816 */ /* 0x000fe20000000017 */
[----:B------:R-:W0:Y:S02]  /*2770*/  LDCU UR12, c[0x0][0x3b0] ;  /* 0x00007600ff0c77ac */ /* 0x000e240008000800 */
[----:B------:R-:W3:Y:S01]  /*2780*/  @!P0 LDG.E.U8 R7, desc[UR18][R4.64] ;  /* 0x0000001204078981 */ /* 0x000ee2000c1e1100 */
[----:B------:R-:W-:Y:S01]  /*2790*/  PRMT R110, RZ, 0x7610, R110 ;  /* 0x00007610ff6e7816 */ /* 0x000fe2000000006e */
[----:B------:R-:W0:Y:S02]  /*27a0*/  LDCU UR37, c[0x0][0x3b0] ;  /* 0x00007600ff2577ac */ /* 0x000e240008000800 */
[----:B------:R-:W-:Y:S01]  /*27b0*/  STL [R1+0xc34], R85 ;  /* 0x000c345501007387 */ /* 0x000fe20000100800 */
[----:B------:R-:W-:Y:S01]  /*27c0*/  PRMT R112, RZ, 0x7610, R112 ;  /* 0x00007610ff707816 */ /* 0x000fe20000000070 */
[----:B------:R-:W0:Y:S02]  /*27d0*/  LDCU UR41, c[0x0][0x3b0] ;  /* 0x00007600ff2977ac */ /* 0x000e240008000800 */
[----:B------:R-:W-:Y:S01]  /*27e0*/  STL [R1+0xc30], R81 ;  /* 0x000c305101007387 */ /* 0x000fe20000100800 */
[----:B------:R-:W0:Y:S03]  /*27f0*/  LDCU UR45, c[0x0][0x3b0] ;  /* 0x00007600ff2d77ac */ /* 0x000e260008000800 */
        /* <DEDUP_REMOVED lines=77> */
[----:B------:R-:W-:Y:S01]  /*2cd0*/  ISETP.GE.U32.AND P2, PT, R6, 0x7fffff58, PT ;  /* 0x7fffff580600780c */ /* 0x000fe20003f46070 */
[----:B------:R-:W0:Y:S02]  /*2ce0*/  LDCU UR52, c[0x0][0x3b0] ;  /* 0x00007600ff3477ac */ /* 0x000e240008000800 */
[----:B------:R-:W-:Y:S01]  /*2cf0*/  STL [R1+0xb00], R128 ;  /* 0x000b008001007387 */ /* 0x000fe20000100800 */
[----:B------:R-:W-:Y:S01]  /*2d00*/  VIADD R6, R15, 0xffffffcf ;  /* 0xffffffcf0f067836 */ /* 0x000fe20000000000 */
[----:B------:R-:W0:Y:S02]  /*2d10*/  LDCU UR56, c[0x0][0x3b0] ;  /* 0x00007600ff3877ac */ /* 0x000e240008000800 */
[----:B------:R-:W-:Y:S01]  /*2d20*/  STL [R1+0xafc], R127 ;  /* 0x000afc7f01007387 */ /* 0x000fe20000100800 */
[----:B------:R-:W-:Y:S01]  /*2d30*/  LEA.HI.X.SX32 R125, R125, R3, 0x1, P6 ;  /* 0x000000037d7d7211 */ /* 0x000fe200030f0eff */
[----:B------:R-:W0:Y:S02]  /*2d40*/  LDCU UR60, c[0x0][0x3b0] ;  /* 0x00007600ff3c77ac */ /* 0x000e240008000800 */
[----:B------:R-:W-:Y:S01]  /*2d50*/  STL [R1+0xaf8], R124 ;  /* 0x000af87c01007387 */ /* 0x000fe20000100800 */
[----:B------:R-:W0:Y:S03]  /*2d60*/  LDCU UR64, c[0x0][0x3b0] ;  /* 0x00007600ff4077ac */ /* 0x000e260008000800 */
[----:B------:R-:W-:Y:S01]  /*2d70*/  STL [R1+0xaf4], R122 ;  /* 0x000af47a01007387 */ /* 0x000fe20000100800 */
[----:B------:R-:W0:Y:S03]  /*2d80*/  LDCU UR68, c[0x0][0x3b0] ;  /* 0x00007600ff4477ac */ /* 0x000e260008000800 */
[----:B------:R-:W-:Y:S04]  /*2d90*/  STL [R1+0xaf0], R121 ;  /* 0x000af07901007387 */ /* 0x000fe80000100800 */
[----:B------:R-:W-:Y:S01]  /*2da0*/  STL [R1+0xaec], R120 ;  /* 0x000aec7801007387 */ /* 0x000fe20000100800 */
[----:B------:R-:W-:-:S03]  /*2db0*/  ISETP.GE.U32.AND P0, PT, R6, 0x7fffff50, PT ;  /* 0x7fffff500600780c */ /* 0x000fc60003f06070 */
[----:B------:R-:W-:Y:S01]  /*2dc0*/  STL [R1+0x9dc], R4 ;  /* 0x0009dc0401007387 */ /* 0x000fe20000100800 */
[----:B------:R-:W-:-:S03]  /*2dd0*/  @!P4 IMAD.MOV.U32 R6, RZ, RZ, R126 ;  /* 0x000000ffff06c224 */ /* 0x000fc600078e007e */
[----:B------:R-:W-:Y:S04]  /*2de0*/  STL [R1+0x9d8], R5 ;  /* 0x0009d80501007387 */ /* 0x000fe80000100800 */
[----:B--2---:R-:W-:Y:S04]  /*2df0*/  STL [R1+0x2f0], R8 ;  /* 0x0002f00801007387 */ /* 0x004fe80000100800 */
[----:B---3--:R2:W-:Y:S02]  /*2e00*/  STL [R1+0x2f4], R7 ;  /* 0x0002f40701007387 */ /* 0x0085e40000100800 */
[----:B--2---:R-:W-:-:S05]  /*2e10*/  @!P4 IMAD.MOV.U32 R7, RZ, RZ, R125 ;  /* 0x000000ffff07c224 */ /* 0x004fca00078e007d */
[----:B------:R2:W3:Y:S01]  /*2e20*/  @!P4 LDG.E.U8 R10, desc[UR18][R6.64] ;  /* 0x00000012060ac981 */ /* 0x0004e2000c1e1100 */
[----:B------:R-:W-:-:S05]  /*2e30*/  IMAD R8, R36, 0x18, RZ ;  /* 0x0000001824087824 */ /* 0x000fca00078e02ff */
[----:B------:R-:W-:-:S04]  /*2e40*/  IADD3 R66, P6, PT, R8, R2, RZ ;  /* 0x0000000208427210 */ /* 0x000fc80007fde0ff */
[----:B--2---:R-:W-:Y:S01]  /*2e50*/  LEA.HI.X.SX32 R7, R8, R3, 0x1, P6 ;  /* 0x0000000308077211 */ /* 0x004fe200030f0eff */
[----:B------:R-:W-:-:S05]  /*2e60*/  @!P5 IMAD.MOV.U32 R6, RZ, RZ, R66 ;  /* 0x000000ffff06d224 */ /* 0x000fca00078e0042 */
[----:B------:R2:W4:Y:S01]  /*2e70*/  @!P5 LDG.E.U8 R58, desc[UR18][R6.64] ;  /* 0x00000012063ad981 */ /* 0x000522000c1e1100 */
[----:B------:R-:W-:Y:S01]  /*2e80*/  ISETP.GE.U32.AND P4, PT, R9, 0x7fffff48, PT ;  /* 0x7fffff480900780c */ /* 0x000fe20003f86070 */
[----:B------:R-:W-:Y:S02]  /*2e90*/  IMAD.SHL.U32 R9, R36, 0x20, RZ ;  /* 0x0000002024097824 */ /* 0x000fe400078e00ff */
[----:B------:R-:W-:Y:S03]  /*2ea0*/  STL [R1+0x9e4], R126 ;  /* 0x0009e47e01007387 */ /* 0x000fe60000100800 */
[----:B------:R-:W-:Y:S01]  /*2eb0*/  IADD3 R62, P6, PT, R9, R2, RZ ;  /* 0x00000002093e7210 */ /* 0x000fe20007fde0ff */
[----:B------:R-:W-:Y:S01]  /*2ec0*/  STL [R1+0x9e0], R125 ;  /* 0x0009e07d01007387 */ /* 0x000fe20000100800 */
[----:B------:R-:W-:-:S03]  /*2ed0*/  PRMT R97, RZ, 0x7610, R97 ;  /* 0x00007610ff617816 */ /* 0x000fc60000000061 */
[----:B------:R0:W-:Y:S01]  /*2ee0*/  STL [R1+0x18], R66 ;  /* 0x0000184201007387 */ /* 0x0001e20000100800 */
[----:B--2---:R-:W-:-:S03]  /*2ef0*/  @!P3 IMAD.MOV.U32 R6, RZ, RZ, R62 ;  /* 0x000000ffff06b224 */ /* 0x004fc600078e003e */
[----:B---3--:R-:W-:Y:S04]  /*2f00*/  STL [R1+0x2fc], R10 ;  /* 0x0002fc0a01007387 */ /* 0x008fe80000100800 */
[----:B------:R2:W-:Y:S01]  /*2f10*/  STL [R1+0x14], R7 ;  /* 0x0000140701007387 */ /* 0x0005e20000100800 */
[----:B------:R-:W-:-:S03]  /*2f20*/  IMAD R8, R36, 0x28, RZ ;  /* 0x0000002824087824 */ /* 0x000fc600078e02ff */
[----:B0-----:R-:W3:Y:S01]  /*2f30*/  LDL.LU R66, [R1+0xc58] ;  /* 0x000c580001427983 */ /* 0x001ee20000300800 */
[----:B--2---:R-:W-:-:S05]  /*2f40*/  LEA.HI.X.SX32 R7, R9, R3, 0x1, P6 ;  /* 0x0000000309077211 */ /* 0x004fca00030f0eff */
[----:B------:R0:W2:Y:S04]  /*2f50*/  @!P3 LDG.E.U8 R97, desc[UR18][R6.64] ;  /* 0x000000120661b981 */ /* 0x0000a8000c1e1100 */
[----:B------:R-:W-:Y:S04]  /*2f60*/  STL [R1+0xcc], R62 ;  /* 0x0000cc3e01007387 */ /* 0x000fe80000100800 */
[----:B----4-:R4:W-:Y:S02]  /*2f70*/  STL [R1+0x328], R58 ;  /* 0x0003283a01007387 */ /* 0x0109e40000100800 */
[----:B----4-:R-:W-:-:S04]  /*2f80*/  IADD3 R58, P6, PT, R8, R2, RZ ;  /* 0x00000002083a7210 */ /* 0x010fc80007fde0ff */
[----:B------:R-:W-:Y:S01]  /*2f90*/  LEA.HI.X.SX32 R8, R8, R3, 0x1, P6 ;  /* 0x0000000308087211 */ /* 0x000fe200030f0eff */
[----:B------:R4:W-:Y:S01]  /*2fa0*/  STL [R1+0xc8], R7 ;  /* 0x0000c80701007387 */ /* 0x0009e20000100800 */
[----:B0-----:R-:W-:-:S03]  /*2fb0*/  @!P2 IMAD.MOV.U32 R6, RZ, RZ, R58 ;  /* 0x000000ffff06a224 */ /* 0x001fc600078e003a */
[----:B----4-:R-:W-:-:S05]  /*2fc0*/  @!P2 IMAD.MOV.U32 R7, RZ, RZ, R8 ;  /* 0x000000ffff07a224 */ /* 0x010fca00078e0008 */
[----:B------:R0:W4:Y:S01]  /*2fd0*/  @!P2 LDG.E.U8 R54, desc[UR18][R6.64] ;  /* 0x000000120636a981 */ /* 0x000122000c1e1100 */
[----:B------:R-:W-:-:S03]  /*2fe0*/  IMAD R9, R36, 0x30, RZ ;  /* 0x0000003024097824 */ /* 0x000fc600078e02ff */
[----:B------:R-:W-:Y:S04]  /*2ff0*/  STL [R1+0x53c], R58 ;  /* 0x00053c3a01007387 */ /* 0x000fe80000100800 */
[----:B------:R-:W3:Y:S04]  /*3000*/  LDL.LU R62, [R1+0xc54] ;  /* 0x000c5400013e7983 */ /* 0x000ee80000300800 */
[----:B------:R0:W-:Y:S01]  /*3010*/  STL [R1+0x538], R8 ;  /* 0x0005380801007387 */ /* 0x0001e20000100800 */
[----:B------:R-:W-:-:S03]  /*3020*/  PRMT R48, RZ, 0x7610, R48 ;  /* 0x00007610ff307816 */ /* 0x000fc60000000030 */
[----:B--2---:R2:W-:Y:S01]  /*3030*/  STL [R1+0x330], R97 ;  /* 0x0003306101007387 */ /* 0x0045e20000100800 */
[----:B------:R-:W-:Y:S02]  /*3040*/  VIADD R10, R15, 0xffffffbf ;  /* 0xffffffbf0f0a7836 */ /* 0x000fe40000000000 */
[----:B0-----:R-:W-:Y:S01]  /*3050*/  IMAD R8, R36, 0x38, RZ ;  /* 0x0000003824087824 */ /* 0x001fe200078e02ff */
[----:B------:R-:W3:Y:S01]  /*3060*/  LDL.LU R58, [R1+0xc50] ;  /* 0x000c5000013a7983 */ /* 0x000ee20000300800 */
[----:B--2---:R-:W-:-:S04]  /*3070*/  IADD3 R97, P6, PT, R9, R2, RZ ;  /* 0x0000000209617210 */ /* 0x004fc80007fde0ff */
[----:B------:R-:W-:Y:S01]  /*3080*/  LEA.HI.X.SX32 R7, R9, R3, 0x1, P6 ;  /* 0x0000000309077211 */ /* 0x000fe200030f0eff */
[----:B------:R-:W-:-:S05]  /*3090*/  @!P0 IMAD.MOV.U32 R6, RZ, RZ, R97 ;  /* 0x000000ffff068224 */ /* 0x000fca00078e0061 */
[----:B------:R0:W2:Y:S01]  /*30a0*/  @!P0 LDG.E.U8 R48, desc[UR18][R6.64] ;  /* 0x0000001206308981 */ /* 0x0000a2000c1e1100 */
[----:B------:R-:W-:Y:S01]  /*30b0*/  ISETP.GE.U32.AND P5, PT, R10, 0x7fffff40, PT ;  /* 0x7fffff400a00780c */ /* 0x000fe20003fa6070 */
[----:B------:R-:W-:-:S05]  /*30c0*/  VIADD R10, R15, 0xffffffb7 ;  /* 0xffffffb70f0a7836 */ /* 0x000fca0000000000 */
[----:B------:R-:W-:Y:S01]  /*30d0*/  ISETP.GE.U32.AND P3, PT, R10, 0x7fffff38, PT ;  /* 0x7fffff380a00780c */ /* 0x000fe20003f66070 */
[----:B------:R-:W-:Y:S01]  /*30e0*/  VIADD R10, R15, 0xffffffaf ;  /* 0xffffffaf0f0a7836 */ /* 0x000fe20000000000 */
[----:B----4-:R4:W-:Y:S04]  /*30f0*/  STL [R1+0x364], R54 ;  /* 0x0003643601007387 */ /* 0x0109e80000100800 */
[----:B------:R-:W-:Y:S01]  /*3100*/  ISETP.GE.U32.AND P2, PT, R10, 0x7fffff30, PT ;  /* 0x7fffff300a00780c */ /* 0x000fe20003f46070 */
[----:B------:R-:W-:Y:S01]  /*3110*/  IMAD.SHL.U32 R10, R36, 0x40, RZ ;  /* 0x00000040240a7824 */ /* 0x000fe200078e00ff */
[----:B----4-:R-:W4:Y:S04]  /*3120*/  LDL.LU R54, [R1+0xc4c] ;  /* 0x000c4c0001367983 */ /* 0x010f280000300800 */
[----:B------:R-:W-:Y:S04]  /*3130*/  STL [R1+0x57c], R97 ;  /* 0x00057c6101007387 */ /* 0x000fe80000100800 */
[----:B------:R0:W-:Y:S02]  /*3140*/  STL [R1+0x578], R7 ;  /* 0x0005780701007387 */ /* 0x0001e40000100800 */
[----:B0-----:R-:W-:-:S04]  /*3150*/  IADD3 R7, P6, PT, R8, R2, RZ ;  /* 0x0000000208077210 */ /* 0x001fc80007fde0ff */
[----:B------:R-:W-:Y:S01]  /*3160*/  LEA.HI.X.SX32 R6, R8, R3, 0x1, P6 ;  /* 0x0000000308067211 */ /* 0x000fe200030f0eff */
[----:B------:R0:W-:Y:S01]  /*3170*/  STL [R1+0x5bc], R7 ;  /* 0x0005bc0701007387 */ /* 0x0001e20000100800 */
[----:B------:R-:W-:-:S03]  /*3180*/  IADD3 R97, P6, PT, R10, R2, RZ ;  /* 0x000000020a617210 */ /* 0x000fc60007fde0ff */
[----:B------:R1:W-:Y:S01]  /*3190*/  STL [R1+0x5b8], R6 ;  /* 0x0005b80601007387 */ /* 0x0003e20000100800 */
[----:B0-----:R-:W-:-:S03]  /*31a0*/  @!P4 LOP3.LUT R7, R7, R6, RZ, 0x3c, !PT ;  /* 0x000000060707c212 */ /* 0x001fc600078e3cff */
[----:B------:R-:W-:Y:S01]  /*31b0*/  STL [R1+0x5fc], R97 ;  /* 0x0005fc6101007387 */ /* 0x000fe20000100800 */
[C---:B-1----:R-:W-:Y:S02]  /*31c0*/  @!P4 LOP3.LUT R6, R7.reuse, R6, RZ, 0x3c, !PT ;  /* 0x000000060706c212 */ /* 0x042fe400078e3cff */
[----:B------:R-:W-:Y:S02]  /*31d0*/  PRMT R51, RZ, 0x7610, R51 ;  /* 0x00007610ff337816 */ /* 0x000fe40000000033 */
[----:B------:R-:W-:Y:S02]  /*31e0*/  @!P4 LOP3.LUT R7, R7, R6, RZ, 0x3c, !PT ;  /* 0x000000060707c212 */ /* 0x000fe400078e3cff */
[----:B------:R-:W-:-:S03]  /*31f0*/  PRMT R93, RZ, 0x7610, R93 ;  /* 0x00007610ff5d7816 */ /* 0x000fc6000000005d */
[----:B------:R0:W3:Y:S02]  /*3200*/  @!P4 LDG.E.U8 R51, desc[UR18][R6.64] ;  /* 0x000000120633c981 */ /* 0x0000e4000c1e1100 */
[----:B0-----:R-:W-:Y:S02]  /*3210*/  @!P5 IMAD.MOV.U32 R6, RZ, RZ, R97 ;  /* 0x000000ffff06d224 */ /* 0x001fe400078e0061 */
[----:B--2---:R0:W-:Y:S02]  /*3220*/  STL [R1+0x338], R48 ;  /* 0x0003383001007387 */ /* 0x0041e40000100800 */
[----:B0-----:R-:W-:-:S05]  /*3230*/  LEA.HI.X.SX32 R48, R10, R3, 0x1, P6 ;  /* 0x000000030a307211 */ /* 0x001fca00030f0eff */
[----:B------:R-:W-:-:S05]  /*3240*/  @!P5 IMAD.MOV.U32 R7, RZ, RZ, R48 ;  /* 0x000000ffff07d224 */ /* 0x000fca00078e0030 */
[----:B------:R0:W2:Y:S01]  /*3250*/  @!P5 LDG.E.U8 R93, desc[UR18][R6.64] ;  /* 0x00000012065dd981 */ /* 0x0000a2000c1e1100 */
[----:B------:R-:W-:-:S05]  /*3260*/  VIADD R9, R15, 0xffffffa7 ;  /* 0xffffffa70f097836 */ /* 0x000fca0000000000 */
[----:B------:R-:W-:Y:S01]  /*3270*/  ISETP.GE.U32.AND P0, PT, R9, 0x7fffff28, PT ;  /* 0x7fffff280900780c */ /* 0x000fe20003f06070 */
[----:B------:R-:W-:-:S05]  /*3280*/  IMAD R9, R36, 0x48, RZ ;  /* 0x0000004824097824 */ /* 0x000fca00078e02ff */
[----:B------:R-:W-:Y:S01]  /*3290*/  IADD3 R10, P6, PT, R9, R2, RZ ;  /* 0x00000002090a7210 */ /* 0x000fe20007fde0ff */
[----:B0-----:R-:W-:-:S03]  /*32a0*/  VIADD R6, R15, 0xffffff97 ;  /* 0xffffff970f067836 */ /* 0x001fc60000000000 */
[----:B------:R-:W-:Y:S01]  /*32b0*/  LEA.HI.X.SX32 R9, R9, R3, 0x1, P6 ;  /* 0x0000000309097211 */ /* 0x000fe200030f0eff */
[----:B------:R-:W-:Y:S01]  /*32c0*/  IMAD.MOV.U32 R7, RZ, RZ, R10 ;  /* 0x000000ffff077224 */ /* 0x000fe200078e000a */
[----:B------:R-:W-:-:S03]  /*32d0*/  ISETP.GE.U32.AND P5, PT, R6, 0x7fffff18, PT ;  /* 0x7fffff180600780c */ /* 0x000fc60003fa6070 */
[----:B------:R-:W-:Y:S02]  /*32e0*/  IMAD.MOV.U32 R6, RZ, RZ, R9 ;  /* 0x000000ffff067224 */ /* 0x000fe400078e0009 */
[----:B------:R-:W-:-:S03]  /*32f0*/  VIADD R8, R15, 0xffffff9f ;  /* 0xffffff9f0f087836 */ /* 0x000fc60000000000 */
[-C--:B------:R-:W-:Y:S02]  /*3300*/  @!P3 LOP3.LUT R7, R7, R6.reuse, RZ, 0x3c, !PT ;  /* 0x000000060707b212 */ /* 0x080fe400078e3cff */
[----:B------:R-:W-:Y:S01]  /*3310*/  ISETP.GE.U32.AND P4, PT, R8, 0x7fffff20, PT ;  /* 0x7fffff200800780c */ /* 0x000fe20003f86070 */
[----:B------:R-:W-:Y:S01]  /*3320*/  IMAD R8, R36, 0x50, RZ ;  /* 0x0000005024087824 */ /* 0x000fe200078e02ff */
[C---:B------:R-:W-:Y:S02]  /*3330*/  @!P3 LOP3.LUT R6, R7.reuse, R6, RZ, 0x3c, !PT ;  /* 0x000000060706b212 */ /* 0x040fe400078e3cff */
[----:B------:R-:W-:Y:S02]  /*3340*/  PRMT R89, RZ, 0x7610, R89 ;  /* 0x00007610ff597816 */ /* 0x000fe40000000059 */
[----:B------:R-:W-:-:S05]  /*3350*/  @!P3 LOP3.LUT R7, R7, R6, RZ, 0x3c, !PT ;  /* 0x000000060707b212 */ /* 0x000fca00078e3cff */
[----:B------:R0:W4:Y:S04]  /*3360*/  @!P3 LDG.E.U8 R89, desc[UR18][R6.64] ;  /* 0x000000120659b981 */ /* 0x000128000c1e1100 */
[----:B---3--:R1:W-:Y:S04]  /*3370*/  STL [R1+0x334], R51 ;  /* 0x0003343301007387 */ /* 0x0083e80000100800 */
[----:B-1----:R-:W3:Y:S04]  /*3380*/  LDL.LU R51, [R1+0xc48] ;  /* 0x000c480001337983 */ /* 0x002ee80000300800 */
[----:B------:R1:W-:Y:S04]  /*3390*/  STL [R1+0x5f8], R48 ;  /* 0x0005f83001007387 */ /* 0x0003e80000100800 */
[----:B-1----:R-:W3:Y:S04]  /*33a0*/  LDL.LU R48, [R1+0xc44] ;  /* 0x000c440001307983 */ /* 0x002ee80000300800 */
[----:B------:R-:W3:Y:S01]  /*33b0*/  LDL.LU R97, [R1+0xc40] ;  /* 0x000c400001617983 */ /* 0x000ee20000300800 */
[----:B------:R-:W-:-:S03]  /*33c0*/  PRMT R85, RZ, 0x7610, R85 ;  /* 0x00007610ff557816 */ /* 0x000fc60000000055 */
[----:B--2---:R1:W-:Y:S04]  /*33d0*/  STL [R1+0x3a8], R93 ;  /* 0x0003a85d01007387 */ /* 0x0043e80000100800 */
[----:B-1----:R-:W2:Y:S04]  /*33e0*/  LDL.LU R93, [R1+0xc3c] ;  /* 0x000c3c00015d7983 */ /* 0x002ea80000300800 */
[----:B------:R1:W-:Y:S02]  /*33f0*/  STL [R1+0x63c], R10 ;  /* 0x00063c0a01007387 */ /* 0x0003e40000100800 */
[----:B-1----:R-:W-:-:S04]  /*3400*/  IADD3 R10, P6, PT, R8, R2, RZ ;  /* 0x00000002080a7210 */ /* 0x002fc80007fde0ff */
[----:B0-----:R-:W-:Y:S01]  /*3410*/  LEA.HI.X.SX32 R6, R8, R3, 0x1, P6 ;  /* 0x0000000308067211 */ /* 0x001fe200030f0eff */
[----:B------:R-:W-:Y:S01]  /*3420*/  IMAD.MOV.U32 R7, RZ, RZ, R10 ;  /* 0x000000ffff077224 */ /* 0x000fe200078e000a */
[----:B------:R-:W-:Y:S04]  /*3430*/  STL [R1+0x638], R9 ;  /* 0x0006380901007387 */ /* 0x000fe80000100800 */
[-C--:B------:R-:W-:Y:S01]  /*3440*/  @!P2 LOP3.LUT R7, R7, R6.reuse, RZ, 0x3c, !PT ;  /* 0x000000060707a212 */ /* 0x080fe200078e3cff */
[----:B------:R-:W-:Y:S04]  /*3450*/  STL [R1+0x67c], R10 ;  /* 0x00067c0a01007387 */ /* 0x000fe80000100800 */
[----:B------:R0:W-:Y:S02]  /*3460*/  STL [R1+0x678], R6 ;  /* 0x0006780601007387 */ /* 0x0001e40000100800 */
[----:B0-----:R-:W-:-:S04]  /*3470*/  @!P2 LOP3.LUT R6, R7, R6, RZ, 0x3c, !PT ;  /* 0x000000060706a212 */ /* 0x001fc800078e3cff */
[----:B------:R-:W-:-:S05]  /*3480*/  @!P2 LOP3.LUT R7, R7, R6, RZ, 0x3c, !PT ;  /* 0x000000060707a212 */ /* 0x000fca00078e3cff */
[----:B------:R0:W2:Y:S01]  /*3490*/  @!P2 LDG.E.U8 R85, desc[UR18][R6.64] ;  /* 0x000000120655a981 */ /* 0x0000a2000c1e1100 */
[----:B------:R-:W-:-:S05]  /*34a0*/  VIADD R9, R15, 0xffffff8f ;  /* 0xffffff8f0f097836 */ /* 0x000fca0000000000 */
[----:B------:R-:W-:Y:S01]  /*34b0*/  ISETP.GE.U32.AND P3, PT, R9, 0x7fffff10, PT ;  /* 0x7fffff100900780c */ /* 0x000fe20003f66070 */
[C---:B------:R-:W-:Y:S01]  /*34c0*/  IMAD R9, R36.reuse, 0x58, RZ ;  /* 0x0000005824097824 */ /* 0x040fe200078e02ff */
[----:B----4-:R1:W-:Y:S01]  /*34d0*/  STL [R1+0x340], R89 ;  /* 0x0003405901007387 */ /* 0x0103e20000100800 */
[----:B------:R-:W-:Y:S01]  /*34e0*/  IMAD R8, R36, 0x60, RZ ;  /* 0x0000006024087824 */ /* 0x000fe200078e02ff */
[----:B------:R-:W-:Y:S02]  /*34f0*/  PRMT R81, RZ, 0x7610, R81 ;  /* 0x00007610ff517816 */ /* 0x000fe40000000051 */
[----:B-1----:R-:W-:-:S04]  /*3500*/  IADD3 R89, P6, PT, R9, R2, RZ ;  /* 0x0000000209597210 */ /* 0x002fc80007fde0ff */
[----:B0-----:R-:W-:Y:S01]  /*3510*/  LEA.HI.X.SX32 R7, R9, R3, 0x1, P6 ;  /* 0x0000000309077211 */ /* 0x001fe200030f0eff */
[----:B------:R-:W-:Y:S01]  /*3520*/  STL [R1+0x6b4], R89 ;  /* 0x0006b45901007387 */ /* 0x000fe20000100800 */
[----:B------:R-:W-:-:S05]  /*3530*/  @!P0 IMAD.MOV.U32 R6, RZ, RZ, R89 ;  /* 0x000000ffff068224 */ /* 0x000fca00078e0059 */
[----:B------:R0:W4:Y:S04]  /*3540*/  @!P0 LDG.E.U8 R81, desc[UR18][R6.64] ;  /* 0x0000001206518981 */ /* 0x000128000c1e1100 */
[----:B--2---:R1:W-:Y:S02]  /*3550*/  STL [R1+0x374], R85 ;  /* 0x0003745501007387 */ /* 0x0043e40000100800 */
[----:B-1----:R-:W-:-:S04]  /*3560*/  IADD3 R85, P6, PT, R8, R2, RZ ;  /* 0x0000000208557210 */ /* 0x002fc80007fde0ff */
[----:B------:R-:W-:Y:S01]  /*3570*/  LEA.HI.X.SX32 R8, R8, R3, 0x1, P6 ;  /* 0x0000000308087211 */ /* 0x000fe200030f0eff */
[----:B------:R1:W-:Y:S01]  /*3580*/  STL [R1+0x6b0], R7 ;  /* 0x0006b00701007387 */ /* 0x0003e20000100800 */
[----:B0-----:R-:W-:-:S03]  /*3590*/  @!P4 IMAD.MOV.U32 R6, RZ, RZ, R85 ;  /* 0x000000ffff06c224 */ /* 0x001fc600078e0055 */
[----:B-1----:R-:W-:-:S05]  /*35a0*/  @!P4 IMAD.MOV.U32 R7, RZ, RZ, R8 ;  /* 0x000000ffff07c224 */ /* 0x002fca00078e0008 */
[----:B------:R0:W2:Y:S01]  /*35b0*/  @!P4 LDG.E.U8 R132, desc[UR18][R6.64] ;  /* 0x000000120684c981 */ /* 0x0000a2000c1e1100 */
[----:B------:R-:W-:Y:S02]  /*35c0*/  IMAD R9, R36, 0x68, RZ ;  /* 0x0000006824097824 */ /* 0x000fe400078e02ff */
[----:B------:R-:W-:Y:S01]  /*35d0*/  VIADD R10, R15, 0xffffff87 ;  /* 0xffffff870f0a7836 */ /* 0x000fe20000000000 */
[----:B------:R1:W-:Y:S04]  /*35e0*/  STL [R1+0x6ec], R85 ;  /* 0x0006ec5501007387 */ /* 0x0003e80000100800 */
[----:B------:R-:W3:Y:S04]  /*35f0*/  LDL.LU R89, [R1+0xc38] ;  /* 0x000c380001597983 */ /* 0x000ee80000300800 */
[----:B------:R-:W-:Y:S01]  /*3600*/  STL [R1+0x6e8], R8 ;  /* 0x0006e80801007387 */ /* 0x000fe20000100800 */
[----:B------:R-:W-:-:S03]  /*3610*/  ISETP.GE.U32.AND P2, PT, R10, 0x7fffff08, PT ;  /* 0x7fffff080a00780c */ /* 0x000fc60003f46070 */
[----:B----4-:R4:W-:Y:S01]  /*3620*/  STL [R1+0x36c], R81 ;  /* 0x00036c5101007387 */ /* 0x0109e20000100800 */
[C---:B------:R-:W-:Y:S02]  /*3630*/  VIADD R10, R15.reuse, 0xfffffff6 ;  /* 0xfffffff60f0a7836 */ /* 0x040fe40000000000 */
[----:B0-----:R-:W-:Y:S01]  /*3640*/  VIADD R6, R15, 0xffffffee ;  /* 0xffffffee0f067836 */ /* 0x001fe20000000000 */
[----:B-1----:R-:W3:Y:S01]  /*3650*/  LDL.LU R85, [R1+0xc34] ;  /* 0x000c340001557983 */ /* 0x002ee20000300800 */
[----:B----4-:R-:W-:Y:S01]  /*3660*/  IADD3 R81, P6, PT, R9, R2, RZ ;  /* 0x0000000209517210 */ /* 0x010fe20007fde0ff */
[----:B------:R-:W-:-:S03]  /*3670*/  IMAD R8, R36, 0x70, RZ ;  /* 0x0000007024087824 */ /* 0x000fc600078e02ff */
[----:B------:R-:W-:Y:S01]  /*3680*/  LEA.HI.X.SX32 R7, R9, R3, 0x1, P6 ;  /* 0x0000000309077211 */ /* 0x000fe200030f0eff */
[----:B------:R-:W-:Y:S01]  /*3690*/  STL [R1+0x724], R81 ;  /* 0x0007245101007387 */ /* 0x000fe20000100800 */
[----:B------:R-:W-:Y:S02]  /*36a0*/  ISETP.GE.U32.AND P0, PT, R10, 0x7fffff77, PT ;  /* 0x7fffff770a00780c */ /* 0x000fe40003f06070 */
[----:B------:R-:W-:Y:S01]  /*36b0*/  PRMT R10, RZ, 0x7610, R10 ;  /* 0x00007610ff0a7816 */ /* 0x000fe2000000000a */
[----:B------:R-:W-:Y:S01]  /*36c0*/  STL [R1+0x720], R7 ;  /* 0x0007200701007387 */ /* 0x000fe20000100800 */
[----:B------:R-:W-:Y:S01]  /*36d0*/  ISETP.GE.U32.AND P4, PT, R6, 0x7fffff6f, PT ;  /* 0x7fffff6f0600780c */ /* 0x000fe20003f86070 */
[----:B------:R-:W-:-:S05]  /*36e0*/  @!P5 IMAD.MOV.U32 R6, RZ, RZ, R81 ;  /* 0x000000ffff06d224 */ /* 0x000fca00078e0051 */
[----:B------:R0:W4:Y:S04]  /*36f0*/  @!P5 LDG.E.U8 R10, desc[UR18][R6.64] ;  /* 0x00000012060ad981 */ /* 0x000128000c1e1100 */
[----:B--2---:R1:W-:Y:S02]  /*3700*/  STL [R1+0x3f4], R132 ;  /* 0x0003f48401007387 */ /* 0x0043e40000100800 */
[----:B-1----:R-:W-:-:S04]  /*3710*/  IADD3 R132, P6, PT, R8, R2, RZ ;  /* 0x0000000208847210 */ /* 0x002fc80007fde0ff */
[----:B0-----:R-:W-:Y:S01]  /*3720*/  LEA.HI.X.SX32 R7, R8, R3, 0x1, P6 ;  /* 0x0000000308077211 */ /* 0x001fe200030f0eff */
[----:B------:R-:W-:-:S05]  /*3730*/  @!P3 IMAD.MOV.U32 R6, RZ, RZ, R132 ;  /* 0x000000ffff06b224 */ /* 0x000fca00078e0084 */
[----:B------:R0:W2:Y:S01]  /*3740*/  @!P3 LDG.E.U8 R130, desc[UR18][R6.64] ;  /* 0x000000120682b981 */ /* 0x0000a2000c1e1100 */
[----:B------:R-:W-:-:S05]  /*3750*/  VIADD R9, R15, 0xffffffe6 ;  /* 0xffffffe60f097836 */ /* 0x000fca0000000000 */
[----:B------:R-:W-:Y:S01]  /*3760*/  ISETP.GE.U32.AND P5, PT, R9, 0x7fffff67, PT ;  /* 0x7fffff670900780c */ /* 0x000fe20003fa6070 */
[C---:B------:R-:W-:Y:S02]  /*3770*/  IMAD R9, R36.reuse, 0x78, RZ ;  /* 0x0000007824097824 */ /* 0x040fe400078e02ff */
[----:B------:R-:W-:-:S03]  /*3780*/  IMAD R8, R36, 0x9, RZ ;  /* 0x0000000924087824 */ /* 0x000fc600078e02ff */
[CC--:B------:R-:W-:Y:S01]  /*3790*/  IADD3 R81, P6, PT, R9.reuse, R2.reuse, RZ ;  /* 0x0000000209517210 */ /* 0x0c0fe20007fde0ff */
[----:B------:R-:W-:Y:S03]  /*37a0*/  STL [R1+0x75c], R132 ;  /* 0x00075c8401007387 */ /* 0x000fe60000100800 */
[----:B------:R-:W-:Y:S02]  /*37b0*/  LEA.HI.X.SX32 R9, R9, R3, 0x1, P6 ;  /* 0x0000000309097211 */ /* 0x000fe400030f0eff */
[----:B0-----:R-:W-:Y:S01]  /*37c0*/  IADD3 R6, P6, PT, R8, R2, RZ ;  /* 0x0000000208067210 */ /* 0x001fe20007fde0ff */
[----:B----4-:R-:W-:Y:S04]  /*37d0*/  STL [R1+0x380], R10 ;  /* 0x0003800a01007387 */ /* 0x010fe80000100800 */
[----:B------:R0:W-:Y:S04]  /*37e0*/  STL [R1+0x758], R7 ;  /* 0x0007580701007387 */ /* 0x0001e80000100800 */
[----:B------:R-:W-:Y:S01]  /*37f0*/  STL [R1+0x794], R81 ;  /* 0x0007945101007387 */ /* 0x000fe20000100800 */
[----:B------:R-:W-:-:S03]  /*3800*/  PRMT R69, RZ, 0x7610, R69 ;  /* 0x00007610ff457816 */ /* 0x000fc60000000045 */
[----:B------:R-:W-:Y:S01]  /*3810*/  STL [R1+0x790], R9 ;  /* 0x0007900901007387 */ /* 0x000fe20000100800 */
[----:B0-----:R-:W-:Y:S01]  /*3820*/  LEA.HI.X.SX32 R7, R8, R3, 0x1, P6 ;  /* 0x0000000308077211 */ /* 0x001fe200030f0eff */
[----:B------:R-:W-:-:S04]  /*3830*/  @!P2 IMAD.MOV.U32 R8, RZ, RZ, R81 ;  /* 0x000000ffff08a224 */ /* 0x000fc800078e0051 */
[----:B------:R-:W4:Y:S04]  /*3840*/  @!P0 LDG.E.U8 R11, desc[UR18][R6.64] ;  /* 0x00000012060b8981 */ /* 0x000f28000c1e1100 */
[----:B------:R0:W3:Y:S01]  /*3850*/  @!P2 LDG.E.U8 R69, desc[UR18][R8.64] ;  /* 0x000000120845a981 */ /* 0x0000e2000c1e1100 */
[C---:B------:R-:W-:Y:S02]  /*3860*/  VIADD R10, R15.reuse, 0xffffffde ;  /* 0xffffffde0f0a7836 */ /* 0x040fe40000000000 */
[----:B0-----:R-:W-:-:S05]  /*3870*/  VIADD R8, R15, 0xffffffce ;  /* 0xffffffce0f087836 */ /* 0x001fca0000000000 */
[----:B------:R-:W-:Y:S02]  /*3880*/  ISETP.GE.U32.AND P0, PT, R8, 0x7fffff4f, PT ;  /* 0x7fffff4f0800780c */ /* 0x000fe40003f06070 */
[----:B------:R-:W-:Y:S01]  /*3890*/  ISETP.GE.U32.AND P3, PT, R10, 0x7fffff5f, PT ;  /* 0x7fffff5f0a00780c */ /* 0x000fe20003f66070 */
[----:B------:R-:W-:-:S05]  /*38a0*/  VIADD R10, R15, 0xffffffd6 ;  /* 0xffffffd60f0a7836 */ /* 0x000fca0000000000 */
[----:B------:R-:W-:Y:S01]  /*38b0*/  ISETP.GE.U32.AND P2, PT, R10, 0x7fffff57, PT ;  /* 0x7fffff570a00780c */ /* 0x000fe20003f46070 */
[C---:B------:R-:W-:Y:S01]  /*38c0*/  IMAD R10, R36.reuse, 0x19, RZ ;  /* 0x00000019240a7824 */ /* 0x040fe200078e02ff */
[----:B------:R-:W-:Y:S01]  /*38d0*/  PRMT R73, RZ, 0x7610, R73 ;  /* 0x00007610ff497816 */ /* 0x000fe20000000049 */
[----:B--2---:R0:W-:Y:S02]  /*38e0*/  STL [R1+0x3b8], R130 ;  /* 0x0003b88201007387 */ /* 0x0041e40000100800 */
[----:B0-----:R-:W-:-:S05]  /*38f0*/  IMAD R130, R36, 0x11, RZ ;  /* 0x0000001124827824 */ /* 0x001fca00078e02ff */
[----:B------:R-:W-:-:S04]  /*3900*/  IADD3 R132, P6, PT, R130, R2, RZ ;  /* 0x0000000282847210 */ /* 0x000fc80007fde0ff */
[----:B------:R-:W-:Y:S01]  /*3910*/  LEA.HI.X.SX32 R130, R130, R3, 0x1, P6 ;  /* 0x0000000382827211 */ /* 0x000fe200030f0eff */
[----:B------:R-:W-:-:S04]  /*3920*/  @!P4 IMAD.MOV.U32 R8, RZ, RZ, R132 ;  /* 0x000000ffff08c224 */ /* 0x000fc800078e0084 */
[----:B------:R-:W-:-:S05]  /*3930*/  @!P4 IMAD.MOV.U32 R9, RZ, RZ, R130 ;  /* 0x000000ffff09c224 */ /* 0x000fca00078e0082 */
[----:B------:R0:W2:Y:S01]  /*3940*/  @!P4 LDG.E.U8 R12, desc[UR18][R8.64] ;  /* 0x00000012080cc981 */ /* 0x0000a2000c1e1100 */
[----:B------:R-:W-:-:S04]  /*3950*/  IADD3 R81, P6, PT, R10, R2, RZ ;  /* 0x000000020a517210 */ /* 0x000fc80007fde0ff */
[----:B0-----:R-:W-:Y:S01]  /*3960*/  LEA.HI.X.SX32 R9, R10, R3, 0x1, P6 ;  /* 0x000000030a097211 */ /* 0x001fe200030f0eff */
[----:B------:R-:W-:-:S05]  /*3970*/  @!P5 IMAD.MOV.U32 R8, RZ, RZ, R81 ;  /* 0x000000ffff08d224 */ /* 0x000fca00078e0051 */
[----:B------:R0:W3:Y:S04]  /*3980*/  @!P5 LDG.E.U8 R73, desc[UR18][R8.64] ;  /* 0x000000120849d981 */ /* 0x0000e8000c1e1100 */
[----:B------:R-:W-:Y:S04]  /*3990*/  STL [R1+0x9ec], R6 ;  /* 0x0009ec0601007387 */ /* 0x000fe80000100800 */
[----:B------:R-:W-:Y:S04]  /*39a0*/  STL [R1+0x9e8], R7 ;  /* 0x0009e80701007387 */ /* 0x000fe80000100800 */
[----:B----4-:R1:W-:Y:S04]  /*39b0*/  STL [R1+0x428], R11 ;  /* 0x0004280b01007387 */ /* 0x0103e80000100800 */
[----:B------:R-:W-:Y:S01]  /*39c0*/  STL [R1+0x9f4], R132 ;  /* 0x0009f48401007387 */ /* 0x000fe20000100800 */
[----:B-1----:R-:W-:-:S03]  /*39d0*/  VIADD R11, R15, 0xffffffc6 ;  /* 0xffffffc60f0b7836 */ /* 0x002fc60000000000 */
[----:B------:R-:W-:Y:S02]  /*39e0*/  STL [R1+0x9f0], R130 ;  /* 0x0009f08201007387 */ /* 0x000fe40000100800 */
[----:B------:R-:W-:Y:S01]  /*39f0*/  ISETP.GE.U32.AND P4, PT, R11, 0x7fffff47, PT ;  /* 0x7fffff470b00780c */ /* 0x000fe20003f86070 */
[C---:B------:R-:W-:Y:S01]  /*3a00*/  IMAD R11, R36.reuse, 0x21, RZ ;  /* 0x00000021240b7824 */ /* 0x040fe200078e02ff */
[----:B------:R1:W-:Y:S01]  /*3a10*/  STL [R1+0x94], R81 ;  /* 0x0000945101007387 */ /* 0x0003e20000100800 */
[----:B------:R-:W-:Y:S01]  /*3a20*/  IMAD R10, R36, 0x29, RZ ;  /* 0x00000029240a7824 */ /* 0x000fe200078e02ff */
[----:B------:R-:W-:Y:S02]  /*3a30*/  PRMT R77, RZ, 0x7610, R77 ;  /* 0x00007610ff4d7816 */ /* 0x000fe4000000004d */
[----:B------:R-:W-:Y:S02]  /*3a40*/  PRMT R106, RZ, 0x7610, R106 ;  /* 0x00007610ff6a7816 */ /* 0x000fe4000000006a */
[----:B------:R-:W-:Y:S01]  /*3a50*/  PRMT R65, RZ, 0x7610, R65 ;  /* 0x00007610ff417816 */ /* 0x000fe20000000041 */
[----:B--2---:R-:W-:Y:S04]  /*3a60*/  STL [R1+0x3f0], R12 ;  /* 0x0003f00c01007387 */ /* 0x004fe80000100800 */
[----:B------:R-:W-:Y:S04]  /*3a70*/  STL [R1+0x2c], R9 ;  /* 0x00002c0901007387 */ /* 0x000fe80000100800 */
[----:B---3--:R2:W-:Y:S04]  /*3a80*/  STL [R1+0x368], R69 ;  /* 0x0003684501007387 */ /* 0x0085e80000100800 */
[----:B-1----:R-:W3:Y:S01]  /*3a90*/  LDL.LU R81, [R1+0xc30] ;  /* 0x000c300001517983 */ /* 0x002ee20000300800 */
[----:B--2---:R-:W-:-:S04]  /*3aa0*/  IADD3 R69, P6, PT, R11, R2, RZ ;  /* 0x000000020b457210 */ /* 0x004fc80007fde0ff */
[----:B0-----:R-:W-:Y:S01]  /*3ab0*/  LEA.HI.X.SX32 R8, R11, R3, 0x1, P6 ;  /* 0x000000030b087211 */ /* 0x001fe200030f0eff */
[----:B------:R-:W-:Y:S01]  /*3ac0*/  IMAD.MOV.U32 R9, RZ, RZ, R69 ;  /* 0x000000ffff097224 */ /* 0x000fe200078e0045 */
[----:B------:R0:W-:Y:S04]  /*3ad0*/  STL [R1+0xd4], R69 ;  /* 0x0000d44501007387 */ /* 0x0001e80000100800 */
[----:B------:R-:W-:Y:S01]  /*3ae0*/  @!P3 LOP3.LUT R9, R9, R8, RZ, 0x3c, !PT ;  /* 0x000000080909b212 */ /* 0x000fe200078e3cff */
[----:B------:R1:W-:Y:S01]  /*3af0*/  STL [R1+0xd0], R8 ;  /* 0x0000d00801007387 */ /* 0x0003e20000100800 */
[----:B0-----:R-:W-:Y:S02]  /*3b00*/  IADD3 R69, P6, PT, R10, R2, RZ ;  /* 0x000000020a457210 */ /* 0x001fe40007fde0ff */
[----:B-1----:R-:W-:-:S03]  /*3b10*/  @!P3 LOP3.LUT R8, R9, R8, RZ, 0x3c, !PT ;  /* 0x000000080908b212 */ /* 0x002fc600078e3cff */
[----:B------:R-:W-:Y:S01]  /*3b20*/  STL [R1+0x544], R69 ;  /* 0x0005444501007387 */ /* 0x000fe20000100800 */
[----:B------:R-:W-:-:S03]  /*3b30*/  @!P3 LOP3.LUT R9, R9, R8, RZ, 0x3c, !PT ;  /* 0x000000080909b212 */ /* 0x000fc600078e3cff */
[----:B------:R0:W-:Y:S04]  /*3b40*/  STL [R1+0x3ec], R73 ;  /* 0x0003ec4901007387 */ /* 0x0001e80000100800 */
[----:B------:R1:W2:Y:S01]  /*3b50*/  @!P3 LDG.E.U8 R77, desc[UR18][R8.64] ;  /* 0x00000012084db981 */ /* 0x0002a2000c1e1100 */
[----:B0-----:R-:W-:Y:S01]  /*3b60*/  LEA.HI.X.SX32 R73, R10, R3, 0x1, P6 ;  /* 0x000000030a497211 */ /* 0x001fe200030f0eff */
[----:B-1----:R-:W-:-:S04]  /*3b70*/  @!P2 IMAD.MOV.U32 R8, RZ, RZ, R69 ;  /* 0x000000ffff08a224 */ /* 0x002fc800078e0045 */
[----:B------:R-:W-:-:S05]  /*3b80*/  @!P2 IMAD.MOV.U32 R9, RZ, RZ, R73 ;  /* 0x000000ffff09a224 */ /* 0x000fca00078e0049 */
[----:B------:R0:W4:Y:S01]  /*3b90*/  @!P2 LDG.E.U8 R106, desc[UR18][R8.64] ;  /* 0x00000012086aa981 */ /* 0x000122000c1e1100 */
[----:B------:R-:W-:-:S05]  /*3ba0*/  IMAD R11, R36, 0x31, RZ ;  /* 0x00000031240b7824 */ /* 0x000fca00078e02ff */
[----:B------:R-:W-:Y:S01]  /*3bb0*/  IADD3 R10, P6, PT, R11, R2, RZ ;  /* 0x000000020b0a7210 */ /* 0x000fe20007fde0ff */
[----:B0-----:R-:W-:-:S03]  /*3bc0*/  VIADD R8, R15, 0xffffffae ;  /* 0xffffffae0f087836 */ /* 0x001fc60000000000 */
[----:B------:R-:W-:Y:S01]  /*3bd0*/  LEA.HI.X.SX32 R11, R11, R3, 0x1, P6 ;  /* 0x000000030b0b7211 */ /* 0x000fe200030f0eff */
[----:B------:R-:W-:Y:S01]  /*3be0*/  IMAD.MOV.U32 R9, RZ, RZ, R10 ;  /* 0x000000ffff097224 */ /* 0x000fe200078e000a */
[----:B------:R-:W-:-:S03]  /*3bf0*/  ISETP.GE.U32.AND P2, PT, R8, 0x7fffff2f, PT ;  /* 0x7fffff2f0800780c */ /* 0x000fc60003f46070 */
[----:B------:R-:W-:-:S05]  /*3c00*/  IMAD.MOV.U32 R8, RZ, RZ, R11 ;  /* 0x000000ffff087224 */ /* 0x000fca00078e000b */
[----:B------:R-:W-:-:S04]  /*3c10*/  @!P0 LOP3.LUT R9, R9, R8, RZ, 0x3c, !PT ;  /* 0x0000000809098212 */ /* 0x000fc800078e3cff */
[----:B------:R-:W-:-:S04]  /*3c20*/  @!P0 LOP3.LUT R8, R9, R8, RZ, 0x3c, !PT ;  /* 0x0000000809088212 */ /* 0x000fc800078e3cff */
[----:B------:R-:W-:-:S05]  /*3c30*/  @!P0 LOP3.LUT R9, R9, R8, RZ, 0x3c, !PT ;  /* 0x0000000809098212 */ /* 0x000fca00078e3cff */
[----:B------:R0:W3:Y:S01]  /*3c40*/  @!P0 LDG.E.U8 R65, desc[UR18][R8.64] ;  /* 0x0000001208418981 */ /* 0x0000e2000c1e1100 */
[----:B------:R-:W-:-:S05]  /*3c50*/  VIADD R12, R15, 0xffffffbe ;  /* 0xffffffbe0f0c7836 */ /* 0x000fca0000000000 */
[----:B------:R-:W-:Y:S01]  /*3c60*/  ISETP.GE.U32.AND P5, PT, R12, 0x7fffff3f, PT ;  /* 0x7fffff3f0c00780c */ /* 0x000fe20003fa6070 */
[----:B------:R-:W-:-:S05]  /*3c70*/  VIADD R12, R15, 0xffffffb6 ;  /* 0xffffffb60f0c7836 */ /* 0x000fca0000000000 */
[----:B------:R-:W-:Y:S02]  /*3c80*/  ISETP.GE.U32.AND P3, PT, R12, 0x7fffff37, PT ;  /* 0x7fffff370c00780c */ /* 0x000fe40003f66070 */
[----:B------:R-:W-:Y:S02]  /*3c90*/  PRMT R61, RZ, 0x7610, R61 ;  /* 0x00007610ff3d7816 */ /* 0x000fe4000000003d */
[----:B------:R-:W-:Y:S01]  /*3ca0*/  PRMT R160, RZ, 0x7610, R160 ;  /* 0x00007610ffa07816 */ /* 0x000fe200000000a0 */
[----:B--2---:R1:W-:Y:S04]  /*3cb0*/  STL [R1+0x3f8], R77 ;  /* 0x0003f84d01007387 */ /* 0x0043e80000100800 */
[----:B-1----:R-:W2:Y:S04]  /*3cc0*/  LDL.LU R77, [R1+0xc2c] ;  /* 0x000c2c00014d7983 */ /* 0x002ea80000300800 */
[----:B------:R1:W-:Y:S04]  /*3cd0*/  STL [R1+0x540], R73 ;  /* 0x0005404901007387 */ /* 0x0003e80000100800 */
[----:B-1----:R-:W2:Y:S04]  /*3ce0*/  LDL.LU R73, [R1+0xc28] ;  /* 0x000c280001497983 */ /* 0x002ea80000300800 */
[----:B------:R-:W2:Y:S04]  /*3cf0*/  LDL.LU R69, [R1+0xc24] ;  /* 0x000c240001457983 */ /* 0x000ea80000300800 */
[----:B----4-:R1:W-:Y:S04]  /*3d00*/  STL [R1+0x478], R106 ;  /* 0x0004786a01007387 */ /* 0x0103e80000100800 */
[----:B-1----:R-:W4:Y:S04]  /*3d10*/  LDL.LU R106, [R1+0xc20] ;  /* 0x000c2000016a7983 */ /* 0x002f280000300800 */
[----:B------:R1:W-:Y:S02]  /*3d20*/  STL [R1+0x584], R10 ;  /* 0x0005840a01007387 */ /* 0x0003e40000100800 */
[----:B-1----:R-:W-:-:S05]  /*3d30*/  IMAD R10, R36, 0x39, RZ ;  /* 0x00000039240a7824 */ /* 0x002fca00078e02ff */
[----:B------:R-:W-:-:S04]  /*3d40*/  IADD3 R12, P6, PT, R10, R2, RZ ;  /* 0x000000020a0c7210 */ /* 0x000fc80007fde0ff */
        /* <DEDUP_REMOVED lines=11> */
[----:B------:R-:W-:Y:S01]  /*3e00*/  IMAD R11, R36, 0x41, RZ ;  /* 0x00000041240b7824 */ /* 0x000fe200078e02ff */
[----:B---3--:R1:W-:Y:S04]  /*3e10*/  STL [R1+0x43c], R65 ;  /* 0x00043c4101007387 */ /* 0x0083e80000100800 */
[----:B-1----:R-:W-:-:S04]  /*3e20*/  IADD3 R65, P6, PT, R11, R2, RZ ;  /* 0x000000020b417210 */ /* 0x002fc80007fde0ff */
[----:B0-----:R-:W-:Y:S01]  /*3e30*/  LEA.HI.X.SX32 R9, R11, R3, 0x1, P6 ;  /* 0x000000030b097211 */ /* 0x001fe200030f0eff */
[----:B------:R-:W-:-:S05]  /*3e40*/  @!P5 IMAD.MOV.U32 R8, RZ, RZ, R65 ;  /* 0x000000ffff08d224 */ /* 0x000fca00078e0041 */
[----:B------:R0:W3:Y:S01]  /*3e50*/  @!P5 LDG.E.U8 R160, desc[UR18][R8.64] ;  /* 0x0000001208a0d981 */ /* 0x0000e2000c1e1100 */
[----:B------:R-:W-:-:S03]  /*3e60*/  IMAD R10, R36, 0x49, RZ ;  /* 0x00000049240a7824 */ /* 0x000fc600078e02ff */
[----:B------:R-:W-:Y:S01]  /*3e70*/  STL [R1+0x604], R65 ;  /* 0x0006044101007387 */ /* 0x000fe20000100800 */
[----:B------:R-:W-:Y:S02]  /*3e80*/  VIADD R12, R15, 0xffffff9e ;  /* 0xffffff9e0f0c7836 */ /* 0x000fe40000000000 */
[----:B------:R-:W-:-:S03]  /*3e90*/  IMAD R11, R36, 0x51, RZ ;  /* 0x00000051240b7824 */ /* 0x000fc600078e02ff */
[----:B------:R-:W-:Y:S01]  /*3ea0*/  ISETP.GE.U32.AND P4, PT, R12, 0x7fffff1f, PT ;  /* 0x7fffff1f0c00780c */ /* 0x000fe20003f86070 */
[----:B------:R-:W-:-:S05]  /*3eb0*/  VIADD R12, R15, 0xffffff96 ;  /* 0xffffff960f0c7836 */ /* 0x000fca0000000000 */
[----:B------:R-:W-:Y:S02]  /*3ec0*/  ISETP.GE.U32.AND P5, PT, R12, 0x7fffff17, PT ;  /* 0x7fffff170c00780c */ /* 0x000fe40003fa6070 */
[----:B------:R-:W-:Y:S01]  /*3ed0*/  PRMT R12, RZ, 0x7610, R12 ;  /* 0x00007610ff0c7816 */ /* 0x000fe2000000000c */
[----:B--2---:R1:W-:Y:S02]  /*3ee0*/  STL [R1+0x434], R61 ;  /* 0x0004343d01007387 */ /* 0x0043e40000100800 */
[----:B-1----:R-:W-:-:S04]  /*3ef0*/  IADD3 R61, P6, PT, R10, R2, RZ ;  /* 0x000000020a3d7210 */ /* 0x002fc80007fde0ff */
[----:B------:R-:W-:Y:S01]  /*3f00*/  LEA.HI.X.SX32 R10, R10, R3, 0x1, P6 ;  /* 0x000000030a0a7211 */ /* 0x000fe200030f0eff */
[----:B------:R1:W-:Y:S01]  /*3f10*/  STL [R1+0x600], R9 ;  /* 0x0006000901007387 */ /* 0x0003e20000100800 */
[----:B0-----:R-:W-:-:S03]  /*3f20*/  @!P3 IMAD.MOV.U32 R8, RZ, RZ, R61 ;  /* 0x000000ffff08b224 */ /* 0x001fc600078e003d */
[----:B-1----:R-:W-:-:S05]  /*3f30*/  @!P3 IMAD.MOV.U32 R9, RZ, RZ, R10 ;  /* 0x000000ffff09b224 */ /* 0x002fca00078e000a */
[----:B------:R0:W2:Y:S04]  /*3f40*/  @!P3 LDG.E.U8 R138, desc[UR18][R8.64] ;  /* 0x00000012088ab981 */ /* 0x0000a8000c1e1100 */
[----:B------:R1:W-:Y:S04]  /*3f50*/  STL [R1+0x644], R61 ;  /* 0x0006443d01007387 */ /* 0x0003e80000100800 */
[----:B------:R-:W4:Y:S01]  /*3f60*/  LDL.LU R65, [R1+0xc1c] ;  /* 0x000c1c0001417983 */ /* 0x000f220000300800 */
[----:B0-----:R-:W-:-:S03]  /*3f70*/  VIADD R8, R15, 0xffffff8e ;  /* 0xffffff8e0f087836 */ /* 0x001fc60000000000 */
[----:B------:R-:W-:Y:S04]  /*3f80*/  STL [R1+0x640], R10 ;  /* 0x0006400a01007387 */ /* 0x000fe80000100800 */
[----:B---3--:R0:W-:Y:S01]  /*3f90*/  STL [R1+0x468], R160 ;  /* 0x000468a001007387 */ /* 0x0081e20000100800 */
[----:B------:R-:W-:-:S03]  /*3fa0*/  ISETP.GE.U32.AND P3, PT, R8, 0x7fffff0f, PT ;  /* 0x7fffff0f0800780c */ /* 0x000fc60003f66070 */
[----:B-1----:R-:W3:Y:S01]  /*3fb0*/  LDL.LU R61, [R1+0xc18] ;  /* 0x000c1800013d7983 */ /* 0x002ee20000300800 */
[----:B0-----:R-:W-:-:S04]  /*3fc0*/  IADD3 R160, P6, PT, R11, R2, RZ ;  /* 0x000000020ba07210 */ /* 0x001fc80007fde0ff */
[----:B------:R-:W-:Y:S01]  /*3fd0*/  LEA.HI.X.SX32 R9, R11, R3, 0x1, P6 ;  /* 0x000000030b097211 */ /* 0x000fe200030f0eff */
[----:B------:R-:W-:-:S05]  /*3fe0*/  @!P2 IMAD.MOV.U32 R8, RZ, RZ, R160 ;  /* 0x000000ffff08a224 */ /* 0x000fca00078e00a0 */
[----:B------:R0:W3:Y:S01]  /*3ff0*/  @!P2 LDG.E.U8 R12, desc[UR18][R8.64] ;  /* 0x00000012080ca981 */ /* 0x0000e2000c1e1100 */
[----:B------:R-:W-:-:S03]  /*4000*/  IMAD R10, R36, 0x59, RZ ;  /* 0x00000059240a7824 */ /* 0x000fc600078e02ff */
[----:B------:R-:W-:Y:S04]  /*4010*/  STL [R1+0x684], R160 ;  /* 0x000684a001007387 */ /* 0x000fe80000100800 */
[----:B------:R-:W-:Y:S01]  /*4020*/  STL [R1+0x680], R9 ;  /* 0x0006800901007387 */ /* 0x000fe20000100800 */
[----:B------:R-:W-:-:S05]  /*4030*/  VIADD R11, R15, 0xffffff86 ;  /* 0xffffff860f0b7836 */ /* 0x000fca0000000000 */
[----:B------:R-:W-:Y:S01]  /*4040*/  ISETP.GE.U32.AND P2, PT, R11, 0x7fffff07, PT ;  /* 0x7fffff070b00780c */ /* 0x000fe20003f46070 */
[----:B------:R-:W-:Y:S01]  /*4050*/  IMAD R11, R36, 0x61, RZ ;  /* 0x00000061240b7824 */ /* 0x000fe200078e02ff */
[----:B--2---:R1:W-:Y:S02]  /*4060*/  STL [R1+0x4b4], R138 ;  /* 0x0004b48a01007387 */ /* 0x0043e40000100800 */
[----:B-1----:R-:W-:-:S04]  /*4070*/  IADD3 R138, P6, PT, R10, R2, RZ ;  /* 0x000000020a8a7210 */ /* 0x002fc80007fde0ff */
[----:B0-----:R-:W-:Y:S01]  /*4080*/  LEA.HI.X.SX32 R9, R10, R3, 0x1, P6 ;  /* 0x000000030a097211 */ /* 0x001fe200030f0eff */
[----:B------:R-:W-:-:S05]  /*4090*/  @!P0 IMAD.MOV.U32 R8, RZ, RZ, R138 ;  /* 0x000000ffff088224 */ /* 0x000fca00078e008a */
[----:B------:R0:W2:Y:S01]  /*40a0*/  @!P0 LDG.E.U8 R135, desc[UR18][R8.64] ;  /* 0x0000001208878981 */ /* 0x0000a2000c1e1100 */
[----:B------:R-:W-:-:S03]  /*40b0*/  IADD3 R160, P6, PT, R11, R2, RZ ;  /* 0x000000020ba07210 */ /* 0x000fc60007fde0ff */
[----:B------:R-:W-:Y:S02]  /*40c0*/  STL [R1+0x6bc], R138 ;  /* 0x0006bc8a01007387 */ /* 0x000fe40000100800 */
[----:B0-----:R-:W-:Y:S02]  /*40d0*/  @!P4 IMAD.MOV.U32 R8, RZ, RZ, R160 ;  /* 0x000000ffff08c224 */ /* 0x001fe400078e00a0 */
[----:B---3--:R-:W-:Y:S04]  /*40e0*/  STL [R1+0x4a4], R12 ;  /* 0x0004a40c01007387 */ /* 0x008fe80000100800 */
[----:B------:R0:W-:Y:S02]  /*40f0*/  STL [R1+0x6b8], R9 ;  /* 0x0006b80901007387 */ /* 0x0001e40000100800 */
[----:B0-----:R-:W-:-:S05]  /*4100*/  LEA.HI.X.SX32 R9, R11, R3, 0x1, P6 ;  /* 0x000000030b097211 */ /* 0x001fca00030f0eff */
[----:B------:R0:W3:Y:S01]  /*4110*/  @!P4 LDG.E.U8 R28, desc[UR18][R8.64] ;  /* 0x00000012081cc981 */ /* 0x0000e2000c1e1100 */
[----:B------:R-:W-:-:S03]  /*4120*/  IMAD R10, R36, 0x69, RZ ;  /* 0x00000069240a7824 */ /* 0x000fc600078e02ff */
[----:B------:R-:W-:Y:S01]  /*4130*/  STL [R1+0x6f4], R160 ;  /* 0x0006f4a001007387 */ /* 0x000fe20000100800 */
[----:B------:R-:W-:Y:S01]  /*4140*/  PRMT R115, RZ, 0x7610, R115 ;  /* 0x00007610ff737816 */ /* 0x000fe20000000073 */
[----:B------:R-:W-:Y:S02]  /*4150*/  IMAD R11, R36, 0x71, RZ ;  /* 0x00000071240b7824 */ /* 0x000fe400078e02ff */
[----:B------:R-:W-:-:S05]  /*4160*/  VIADD R12, R15, 0xfffffffe ;  /* 0xfffffffe0f0c7836 */ /* 0x000fca0000000000 */
        /* <DEDUP_REMOVED lines=9> */
[----:B-1----:R-:W-:Y:S01]  /*4200*/  @!P5 IMAD.MOV.U32 R9, RZ, RZ, R138 ;  /* 0x000000ffff09d224 */ /* 0x002fe200078e008a */
[----:B------:R-:W-:Y:S04]  /*4210*/  STL [R1+0x72c], R135 ;  /* 0x00072c8701007387 */ /* 0x000fe80000100800 */
[----:B------:R0:W2:Y:S04]  /*4220*/  @!P5 LDG.E.U8 R115, desc[UR18][R8.64] ;  /* 0x000000120873d981 */ /* 0x0000a8000c1e1100 */
[----:B------:R-:W-:Y:S04]  /*4230*/  STL [R1+0x728], R138 ;  /* 0x0007288a01007387 */ /* 0x000fe80000100800 */
[----:B---3--:R1:W-:Y:S01]  /*4240*/  STL [R1+0x4b0], R28 ;  /* 0x0004b01c01007387 */ /* 0x0083e20000100800 */
[----:B0-----:R-:W-:Y:S01]  /*4250*/  VIADD R8, R15, 0xfffffff5 ;  /* 0xfffffff50f087836 */ /* 0x001fe20000000000 */
[----:B-1----:R-:W-:-:S04]  /*4260*/  IADD3 R28, P6, PT, R11, R2, RZ ;  /* 0x000000020b1c7210 */ /* 0x002fc80007fde0ff */
[----:B------:R-:W-:Y:S02]  /*4270*/  LEA.HI.X.SX32 R135, R11, R3, 0x1, P6 ;  /* 0x000000030b877211 */ /* 0x000fe400030f0eff */
[----:B------:R-:W-:Y:S01]  /*4280*/  ISETP.GE.U32.AND P5, PT, R8, 0x7fffff76, PT ;  /* 0x7fffff760800780c */ /* 0x000fe20003fa6070 */
[----:B------:R-:W-:Y:S02]  /*4290*/  @!P3 IMAD.MOV.U32 R8, RZ, RZ, R28 ;  /* 0x000000ffff08b224 */ /* 0x000fe400078e001c */
[----:B------:R-:W-:-:S05]  /*42a0*/  @!P3 IMAD.MOV.U32 R9, RZ, RZ, R135 ;  /* 0x000000ffff09b224 */ /* 0x000fca00078e0087 */
[----:B------:R0:W3:Y:S01]  /*42b0*/  @!P3 LDG.E.U8 R12, desc[UR18][R8.64] ;  /* 0x00000012080cb981 */ /* 0x0000e2000c1e1100 */
[----:B------:R-:W-:-:S03]  /*42c0*/  IMAD R10, R36, 0x79, RZ ;  /* 0x00000079240a7824 */ /* 0x000fc600078e02ff */
[----:B------:R1:W-:Y:S04]  /*42d0*/  STL [R1+0x764], R28 ;  /* 0x0007641c01007387 */ /* 0x0003e80000100800 */
[----:B------:R-:W-:Y:S01]  /*42e0*/  STL [R1+0x760], R135 ;  /* 0x0007608701007387 */ /* 0x000fe20000100800 */
[----:B------:R-:W-:Y:S01]  /*42f0*/  VIADD R11, R15, 0xffffffed ;  /* 0xffffffed0f0b7836 */ /* 0x000fe20000000000 */
[----:B------:R-:W-:-:S04]  /*4300*/  PRMT R114, RZ, 0x7610, R114 ;  /* 0x00007610ff727816 */ /* 0x000fc80000000072 */
[----:B------:R-:W-:Y:S01]  /*4310*/  ISETP.GE.U32.AND P3, PT, R11, 0x7fffff6e, PT ;  /* 0x7fffff6e0b00780c */ /* 0x000fe20003f66070 */
[----:B-1----:R-:W-:Y:S02]  /*4320*/  IMAD.MOV.U32 R28, RZ, RZ, R13 ;  /* 0x000000ffff1c7224 */ /* 0x002fe400078e000d */
[----:B------:R-:W-:Y:S01]  /*4330*/  VIADD R13, R15, 0xffffffe5 ;  /* 0xffffffe50f0d7836 */ /* 0x000fe20000000000 */
[----:B------:R-:W-:Y:S01]  /*4340*/  PRMT R57, RZ, 0x7610, R57 ;  /* 0x00007610ff397816 */ /* 0x000fe20000000039 */
[----:B--2---:R1:W-:Y:S02]  /*4350*/  STL [R1+0x4ec], R115 ;  /* 0x0004ec7301007387 */ /* 0x0043e40000100800 */
[----:B-1----:R-:W-:-:S04]  /*4360*/  IADD3 R115, P6, PT, R10, R2, RZ ;  /* 0x000000020a737210 */ /* 0x002fc80007fde0ff */
[----:B------:R-:W-:Y:S02]  /*4370*/  LEA.HI.X.SX32 R10, R10, R3, 0x1, P6 ;  /* 0x000000030a0a7211 */ /* 0x000fe400030f0eff */
[----:B0-----:R-:W-:-:S04]  /*4380*/  IADD3 R8, P6, PT, R2, R36, RZ ;  /* 0x0000002402087210 */ /* 0x001fc80007fde0ff */
[----:B------:R-:W-:Y:S01]  /*4390*/  LEA.HI.X.SX32 R9, R36, R3, 0x1, P6 ;  /* 0x0000000324097211 */ /* 0x000fe200030f0eff */
[----:B------:R-:W-:Y:S01]  /*43a0*/  STL [R1+0x79c], R115 ;  /* 0x00079c7301007387 */ /* 0x000fe20000100800 */
[----:B------:R-:W-:-:S03]  /*43b0*/  @!P2 IMAD.MOV.U32 R11, RZ, RZ, R10 ;  /* 0x000000ffff0ba224 */ /* 0x000fc600078e000a */
[----:B------:R-:W2:Y:S04]  /*43c0*/  @!P0 LDG.E.U8 R14, desc[UR18][R8.64] ;  /* 0x00000012080e8981 */ /* 0x000ea8000c1e1100 */
[----:B------:R0:W-:Y:S04]  /*43d0*/  STL [R1+0x798], R10 ;  /* 0x0007980a01007387 */ /* 0x0001e80000100800 */
[----:B---3--:R1:W-:Y:S01]  /*43e0*/  STL [R1+0x4e4], R12 ;  /* 0x0004e40c01007387 */ /* 0x0083e20000100800 */
[----:B0-----:R-:W-:Y:S02]  /*43f0*/  @!P2 IMAD.MOV.U32 R10, RZ, RZ, R115 ;  /* 0x000000ffff0aa224 */ /* 0x001fe400078e0073 */
[----:B-1----:R-:W-:-:S03]  /*4400*/  IMAD.SHL.U32 R12, R36, 0x2, RZ ;  /* 0x00000002240c7824 */ /* 0x002fc600078e00ff */
[----:B------:R0:W3:Y:S01]  /*4410*/  @!P2 LDG.E.U8 R114, desc[UR18][R10.64] ;  /* 0x000000120a72a981 */ /* 0x0000e2000c1e1100 */
[----:B------:R-:W-:Y:S01]  /*4420*/  ISETP.GE.U32.AND P2, PT, R13, 0x7fffff66, PT ;  /* 0x7fffff660d00780c */ /* 0x000fe20003f46070 */
[----:B------:R-:W-:Y:S01]  /*4430*/  IMAD R13, R36, 0xa, RZ ;  /* 0x0000000a240d7824 */ /* 0x000fe200078e02ff */
[----:B0-----:R-:W-:-:S04]  /*4440*/  IADD3 R10, P6, PT, R12, R2, RZ ;  /* 0x000000020c0a7210 */ /* 0x001fc80007fde0ff */
[----:B------:R-:W-:Y:S02]  /*4450*/  LEA.HI.X.SX32 R11, R12, R3, 0x1, P6 ;  /* 0x000000030c0b7211 */ /* 0x000fe400030f0eff */
[----:B------:R-:W-:-:S04]  /*4460*/  IADD3 R12, P6, PT, R13, R2, RZ ;  /* 0x000000020d0c7210 */ /* 0x000fc80007fde0ff */
[----:B------:R-:W-:-:S05]  /*4470*/  LEA.HI.X.SX32 R13, R13, R3, 0x1, P6 ;  /* 0x000000030d0d7211 */ /* 0x000fca00030f0eff */
[----:B------:R0:W4:Y:S04]  /*4480*/  @!P5 LDG.E.U8 R57, desc[UR18][R12.64] ;  /* 0x000000120c39d981 */ /* 0x000128000c1e1100 */
[----:B------:R-:W-:Y:S04]  /*4490*/  STL [R1+0x9fc], R8 ;  /* 0x0009fc0801007387 */ /* 0x000fe80000100800 */
[----:B------:R-:W-:Y:S01]  /*44a0*/  STL [R1+0x9f8], R9 ;  /* 0x0009f80901007387 */ /* 0x000fe20000100800 */
[----:B------:R-:W-:Y:S01]  /*44b0*/  PRMT R113, RZ, 0x7610, R113 ;  /* 0x00007610ff717816 */ /* 0x000fe20000000071 */
[----:B------:R-:W-:-:S05]  /*44c0*/  IMAD R135, R36, 0x12, RZ ;  /* 0x0000001224877824 */ /* 0x000fca00078e02ff */
[----:B------:R-:W4:Y:S01]  /*44d0*/  @!P4 LDG.E.U8 R113, desc[UR18][R10.64] ;  /* 0x000000120a71c981 */ /* 0x000f22000c1e1100 */
[----:B------:R-:W-:-:S04]  /*44e0*/  IADD3 R138, P6, PT, R135, R2, RZ ;  /* 0x00000002878a7210 */ /* 0x000fc80007fde0ff */
[----:B------:R-:W-:Y:S02]  /*44f0*/  LEA.HI.X.SX32 R135, R135, R3, 0x1, P6 ;  /* 0x0000000387877211 */ /* 0x000fe400030f0eff */
[----:B------:R-:W-:Y:S01]  /*4500*/  PRMT R117, RZ, 0x7610, R117 ;  /* 0x00007610ff757816 */ /* 0x000fe20000000075 */
[----:B--2---:R1:W-:Y:S02]  /*4510*/  STL [R1+0x4f0], R14 ;  /* 0x0004f00e01007387 */ /* 0x0043e40000100800 */
[----:B-1----:R-:W-:-:S05]  /*4520*/  VIADD R14, R15, 0xffffffdd ;  /* 0xffffffdd0f0e7836 */ /* 0x002fca0000000000 */
[----:B------:R-:W-:Y:S01]  /*4530*/  ISETP.GE.U32.AND P0, PT, R14, 0x7fffff5e, PT ;  /* 0x7fffff5e0e00780c */ /* 0x000fe20003f06070 */
[----:B------:R-:W-:-:S05]  /*4540*/  VIADD R14, R15, 0xffffffd5 ;  /* 0xffffffd50f0e7836 */ /* 0x000fca0000000000 */
[----:B------:R-:W-:Y:S01]  /*4550*/  ISETP.GE.U32.AND P4, PT, R14, 0x7fffff56, PT ;  /* 0x7fffff560e00780c */ /* 0x000fe20003f86070 */
[----:B------:R-:W-:Y:S01]  /*4560*/  IMAD R14, R36, 0x1a, RZ ;  /* 0x0000001a240e7824 */ /* 0x000fe200078e02ff */
[----:B------:R-:W-:Y:S01]  /*4570*/  STL [R1+0xa04], R10 ;  /* 0x000a040a01007387 */ /* 0x000fe20000100800 */
[----:B------:R-:W-:-:S03]  /*4580*/  VIADD R15, R15, 0xffffffcd ;  /* 0xffffffcd0f0f7836 */ /* 0x000fc60000000000 */
[----:B------:R-:W-:Y:S01]  /*4590*/  IADD3 R160, P6, PT, R14, R2, RZ ;  /* 0x000000020ea07210 */ /* 0x000fe20007fde0ff */
[----:B------:R-:W-:Y:S04]  /*45a0*/  STL [R1+0xa00], R11 ;  /* 0x000a000b01007387 */ /* 0x000fe80000100800 */
[----:B---3--:R-:W-:Y:S04]  /*45b0*/  STL [R1+0x4c0], R114 ;  /* 0x0004c07201007387 */ /* 0x008fe80000100800 */
[----:B------:R0:W-:Y:S01]  /*45c0*/  STL [R1+0xa0c], R12 ;  /* 0x000a0c0c01007387 */ /* 0x0001e20000100800 */
[----:B------:R-:W-:-:S03]  /*45d0*/  ISETP.GE.U32.AND P5, PT, R15, 0x7fffff4e, PT ;  /* 0x7fffff4e0f00780c */ /* 0x000fc60003fa6070 */
[----:B------:R1:W-:Y:S01]  /*45e0*/  STL [R1+0xa08], R13 ;  /* 0x000a080d01007387 */ /* 0x0003e20000100800 */
[----:B------:R-:W-:-:S03]  /*45f0*/  @!P3 IMAD.MOV.U32 R15, RZ, RZ, R135 ;  /* 0x000000ffff0fb224 */ /* 0x000fc600078e0087 */
[----:B------:R-:W-:Y:S01]  /*4600*/  STL [R1+0x9c], R160 ;  /* 0x00009ca001007387 */ /* 0x000fe20000100800 */
[----:B0-----:R-:W0:Y:S03]  /*4610*/  LDC R12, c[0x0][0x3a0] ;  /* 0x0000e800ff0c7b82 */ /* 0x001e260000000800 */
[----:B----4-:R2:W-:Y:S01]  /*4620*/  STL [R1+0x4ac], R57 ;  /* 0x0004ac3901007387 */ /* 0x0105e20000100800 */
[----:B-1----:R-:W-:Y:S02]  /*4630*/  PRMT R13, RZ, 0x7610, R13 ;  /* 0x00007610ff0d7816 */ /* 0x002fe4000000000d */
[----:B--2---:R-:W-:Y:S01]  /*4640*/  LEA.HI.X.SX32 R57, R14, R3, 0x1, P6 ;  /* 0x000000030e397211 */ /* 0x004fe200030f0eff */
[----:B------:R-:W-:-:S05]  /*4650*/  @!P3 IMAD.MOV.U32 R14, RZ, RZ, R138 ;  /* 0x000000ffff0eb224 */ /* 0x000fca00078e008a */
[----:B------:R1:W2:Y:S02]  /*4660*/  @!P3 LDG.E.U8 R13, desc[UR18][R14.64] ;  /* 0x000000120e0db981 */ /* 0x0002a4000c1e1100 */
[----:B-1----:R-:W-:Y:S02]  /*4670*/  @!P2 IMAD.MOV.U32 R14, RZ, RZ, R160 ;  /* 0x000000ffff0ea224 */ /* 0x002fe400078e00a0 */
[----:B------:R-:W-:-:S05]  /*4680*/  @!P2 IMAD.MOV.U32 R15, RZ, RZ, R57 ;  /* 0x000000ffff0fa224 */ /* 0x000fca00078e0039 */
[----:B------:R1:W3:Y:S01]  /*4690*/  @!P2 LDG.E.U8 R117, desc[UR18][R14.64] ;  /* 0x000000120e75a981 */ /* 0x0002e2000c1e1100 */
[----:B------:R-:W-:Y:S02]  /*46a0*/  IMAD.MOV.U32 R114, RZ, RZ, R16 ;  /* 0x000000ffff727224 */ /* 0x000fe400078e0010 */
[----:B------:R-:W-:Y:S01]  /*46b0*/  IMAD R16, R36, 0x22, RZ ;  /* 0x0000002224107824 */ /* 0x000fe200078e02ff */
[----:B------:R-:W-:Y:S01]  /*46c0*/  STL [R1+0xa14], R138 ;  /* 0x000a148a01007387 */ /* 0x000fe20000100800 */
[----:B------:R-:W-:-:S03]  /*46d0*/  IMAD.MOV.U32 R115, RZ, RZ, R17 ;  /* 0x000000ffff737224 */ /* 0x000fc600078e0011 */
[----:B------:R-:W-:Y:S01]  /*46e0*/  STL [R1+0xa10], R135 ;  /* 0x000a108701007387 */ /* 0x000fe20000100800 */
[----:B0-----:R-:W-:-:S03]  /*46f0*/  VIADD R17, R12, 0xffffffc5 ;  /* 0xffffffc50c117836 */ /* 0x001fc60000000000 */
[----:B------:R-:W-:Y:S04]  /*4700*/  STL [R1+0x98], R57 ;  /* 0x0000983901007387 */ /* 0x000fe80000100800 */
[----:B------:R0:W-:Y:S01]  /*4710*/  STL [R1+0x4bc], R113 ;  /* 0x0004bc7101007387 */ /* 0x0001e20000100800 */
[----:B-1----:R-:W-:Y:S01]  /*4720*/  VIADD R14, R12, 0xffffffbd ;  /* 0xffffffbd0c0e7836 */ /* 0x002fe20000000000 */
[----:B------:R-:W-:Y:S01]  /*4730*/  ISETP.GE.U32.AND P3, PT, R17, 0x7fffff46, PT ;  /* 0x7fffff461100780c */ /* 0x000fe20003f66070 */
[----:B------:R-:W-:Y:S01]  /*4740*/  IMAD R17, R36, 0x2a, RZ ;  /* 0x0000002a24117824 */ /* 0x000fe200078e02ff */
[----:B0-----:R-:W-:-:S04]  /*4750*/  IADD3 R113, P6, PT, R16, R2, RZ ;  /* 0x0000000210717210 */ /* 0x001fc80007fde0ff */
[----:B------:R-:W-:Y:S02]  /*4760*/  LEA.HI.X.SX32 R160, R16, R3, 0x1, P6 ;  /* 0x0000000310a07211 */ /* 0x000fe400030f0eff */
[----:B------:R-:W-:Y:S02]  /*4770*/  PRMT R10, RZ, 0x7610, R10 ;  /* 0x00007610ff0a7816 */ /* 0x000fe4000000000a */
[----:B------:R-:W-:Y:S01]  /*4780*/  ISETP.GE.U32.AND P2, PT, R14, 0x7fffff3e, PT ;  /* 0x7fffff3e0e00780c */ /* 0x000fe20003f46070 */
[----:B------:R-:W-:Y:S02]  /*4790*/  @!P0 IMAD.MOV.U32 R14, RZ, RZ, R113 ;  /* 0x000000ffff0e8224 */ /* 0x000fe400078e0071 */
[----:B------:R-:W-:Y:S01]  /*47a0*/  @!P0 IMAD.MOV.U32 R15, RZ, RZ, R160 ;  /* 0x000000ffff0f8224 */ /* 0x000fe200078e00a0 */
[----:B------:R-:W-:-:S04]  /*47b0*/  PRMT R116, RZ, 0x7610, R116 ;  /* 0x00007610ff747816 */ /* 0x000fc80000000074 */
[----:B------:R0:W4:Y:S04]  /*47c0*/  @!P0 LDG.E.U8 R10, desc[UR18][R14.64] ;  /* 0x000000120e0a8981 */ /* 0x000128000c1e1100 */
[----:B--2---:R-:W-:Y:S04]  /*47d0*/  STL [R1+0xae8], R13 ;  /* 0x000ae80d01007387 */ /* 0x004fe80000100800 */
[----:B------:R-:W2:Y:S04]  /*47e0*/  LDL.LU R57, [R1+0xc14] ;  /* 0x000c140001397983 */ /* 0x000ea80000300800 */
[----:B------:R-:W-:Y:S04]  /*47f0*/  STL [R1+0xdc], R113 ;  /* 0x0000dc7101007387 */ /* 0x000fe80000100800 */
[----:B------:R-:W-:Y:S04]  /*4800*/  STL [R1+0xd8], R160 ;  /* 0x0000d8a001007387 */ /* 0x000fe80000100800 */
[----:B---3--:R1:W-:Y:S02]  /*4810*/  STL [R1+0x4e8], R117 ;  /* 0x0004e87501007387 */ /* 0x0083e40000100800 */
[----:B-1----:R-:W-:-:S04]  /*4820*/  IADD3 R117, P6, PT, R17, R2, RZ ;  /* 0x0000000211757210 */ /* 0x002fc80007fde0ff */
[----:B0-----:R-:W-:Y:S01]  /*4830*/  LEA.HI.X.SX32 R15, R17, R3, 0x1, P6 ;  /* 0x00000003110f7211 */ /* 0x001fe200030f0eff */
[----:B------:R-:W-:-:S05]  /*4840*/  @!P4 IMAD.MOV.U32 R14, RZ, RZ, R117 ;  /* 0x000000ffff0ec224 */ /* 0x000fca00078e0075 */
[----:B------:R0:W3:Y:S01]  /*4850*/  @!P4 LDG.E.U8 R116, desc[UR18][R14.64] ;  /* 0x000000120e74c981 */ /* 0x0000e2000c1e1100 */
[----:B------:R-:W-:-:S05]  /*4860*/  VIADD R16, R12, 0xffffffb5 ;  /* 0xffffffb50c107836 */ /* 0x000fca0000000000 */
[----:B------:R-:W-:Y:S01]  /*4870*/  ISETP.GE.U32.AND P0, PT, R16, 0x7fffff36, PT ;  /* 0x7fffff361000780c */ /* 0x000fe20003f06070 */
[C---:B------:R-:W-:Y:S01]  /*4880*/  IMAD R16, R36.reuse, 0x32, RZ ;  /* 0x0000003224107824 */ /* 0x040fe200078e02ff */
[----:B------:R1:W-:Y:S01]  /*4890*/  STL [R1+0x54c], R117 ;  /* 0x00054c7501007387 */ /* 0x0003e20000100800 */
[----:B------:R-:W-:-:S03]  /*48a0*/  IMAD R17, R36, 0x3a, RZ ;  /* 0x0000003a24117824 */ /* 0x000fc600078e02ff */
[C---:B------:R-:W-:Y:S02]  /*48b0*/  IADD3 R160, P6, PT, R16.reuse, R2, RZ ;  /* 0x0000000210a07210 */ /* 0x040fe40007fde0ff */
[----:B------:R-:W-:Y:S01]  /*48c0*/  PRMT R11, RZ, 0x7610, R11 ;  /* 0x00007610ff0b7816 */ /* 0x000fe2000000000b */
[----:B----4-:R-:W-:Y:S04]  /*48d0*/  STL [R1+0xb24], R10 ;  /* 0x000b240a01007387 */ /* 0x010fe80000100800 */
[----:B------:R0:W-:Y:S04]  /*48e0*/  STL [R1+0x548], R15 ;  /* 0x0005480f01007387 */ /* 0x0001e80000100800 */
[----:B-1----:R-:W4:Y:S04]  /*48f0*/  LDL.LU R117, [R1+0xc10] ;  /* 0x000c100001757983 */ /* 0x002f280000300800 */
[----:B------:R-:W-:Y:S01]  /*4900*/  STL [R1+0x58c], R160 ;  /* 0x00058ca001007387 */ /* 0x000fe20000100800 */
[----:B0-----:R-:W-:Y:S01]  /*4910*/  LEA.HI.X.SX32 R15, R16, R3, 0x1, P6 ;  /* 0x00000003100f7211 */ /* 0x001fe200030f0eff */
[----:B------:R-:W-:Y:S01]  /*4920*/  @!P5 IMAD.MOV.U32 R14, RZ, RZ, R160 ;  /* 0x000000ffff0ed224 */ /* 0x000fe200078e00a0 */
[----:B------:R-:W-:-:S04]  /*4930*/  PRMT R162, RZ, 0x7610, R162 ;  /* 0x00007610ffa27816 */ /* 0x000fc800000000a2 */
[----:B------:R0:W2:Y:S04]  /*4940*/  @!P5 LDG.E.U8 R11, desc[UR18][R14.64] ;  /* 0x000000120e0bd981 */ /* 0x0000a8000c1e1100 */
[----:B---3--:R1:W-:Y:S02]  /*4950*/  STL [R1+0x470], R116 ;  /* 0x0004707401007387 */ /* 0x0083e40000100800 */
[----:B-1----:R-:W-:-:S04]  /*4960*/  IADD3 R116, P6, PT, R17, R2, RZ ;  /* 0x0000000211747210 */ /* 0x002fc80007fde0ff */
[----:B------:R-:W-:Y:S01]  /*4970*/  LEA.HI.X.SX32 R17, R17, R3, 0x1, P6 ;  /* 0x0000000311117211 */ /* 0x000fe200030f0eff */
[----:B------:R1:W-:Y:S01]  /*4980*/  STL [R1+0x588], R15 ;  /* 0x0005880f01007387 */ /* 0x0003e20000100800 */
[----:B0-----:R-:W-:-:S03]  /*4990*/  @!P3 IMAD.MOV.U32 R14, RZ, RZ, R116 ;  /* 0x000000ffff0eb224 */ /* 0x001fc600078e0074 */
[----:B-1----:R-:W-:-:S05]  /*49a0*/  @!P3 IMAD.MOV.U32 R15, RZ, RZ, R17 ;  /* 0x000000ffff0fb224 */ /* 0x002fca00078e0011 */
[----:B------:R0:W3:Y:S01]  /*49b0*/  @!P3 LDG.E.U8 R162, desc[UR18][R14.64] ;  /* 0x000000120ea2b981 */ /* 0x0000e2000c1e1100 */
[----:B------:R-:W-:Y:S02]  /*49c0*/  IMAD.MOV.U32 R113, RZ, RZ, R114 ;  /* 0x000000ffff717224 */ /* 0x000fe400078e0072 */
[----:B------:R-:W-:Y:S02]  /*49d0*/  IMAD.MOV.U32 R114, RZ, RZ, R18 ;  /* 0x000000ffff727224 */ /* 0x000fe400078e0012 */
[----:B------:R-:W-:Y:S02]  /*49e0*/  VIADD R18, R12, 0xffffffad ;  /* 0xffffffad0c127836 */ /* 0x000fe40000000000 */
[----:B------:R-:W-:-:S03]  /*49f0*/  IMAD R16, R36, 0x42, RZ ;  /* 0x0000004224107824 */ /* 0x000fc600078e02ff */
[----:B------:R-:W-:Y:S01]  /*4a00*/  ISETP.GE.U32.AND P4, PT, R18, 0x7fffff2e, PT ;  /* 0x7fffff2e1200780c */ /* 0x000fe20003f86070 */
[----:B------:R-:W-:Y:S01]  /*4a10*/  VIADD R18, R12, 0xffffffa5 ;  /* 0xffffffa50c127836 */ /* 0x000fe20000000000 */
[----:B------:R-:W-:Y:S01]  /*4a20*/  IADD3 R160, P6, PT, R16, R2, RZ ;  /* 0x0000000210a07210 */ /* 0x000fe20007fde0ff */
[----:B------:R1:W-:Y:S01]  /*4a30*/  STL [R1+0x5cc], R116 ;  /* 0x0005cc7401007387 */ /* 0x0003e20000100800 */
[----:B0-----:R-:W-:Y:S02]  /*4a40*/  VIADD R14, R12, 0xffffff9d ;  /* 0xffffff9d0c0e7836 */ /* 0x001fe40000000000 */
[----:B------:R-:W-:Y:S01]  /*4a50*/  ISETP.GE.U32.AND P5, PT, R18, 0x7fffff26, PT ;  /* 0x7fffff261200780c */ /* 0x000fe20003fa6070 */
[----:B--2---:R-:W-:Y:S01]  /*4a60*/  STL [R1+0xb4c], R11 ;  /* 0x000b4c0b01007387 */ /* 0x004fe20000100800 */
[----:B------:R-:W-:-:S03]  /*4a70*/  LEA.HI.X.SX32 R18, R16, R3, 0x1, P6 ;  /* 0x0000000310127211 */ /* 0x000fc600030f0eff */
[----:B------:R0:W-:Y:S01]  /*4a80*/  STL [R1+0x5c8], R17 ;  /* 0x0005c81101007387 */ /* 0x0001e20000100800 */
[----:B------:R-:W-:-:S03]  /*4a90*/  PRMT R8, RZ, 0x7610, R8 ;  /* 0x00007610ff087816 */ /* 0x000fc60000000008 */
[----:B-1----:R-:W2:Y:S01]  /*4aa0*/  LDL.LU R116, [R1+0xc0c] ;  /* 0x000c0c0001747983 */ /* 0x002ea20000300800 */
[----:B------:R-:W-:Y:S01]  /*4ab0*/  ISETP.GE.U32.AND P3, PT, R14, 0x7fffff1e, PT ;  /* 0x7fffff1e0e00780c */ /* 0x000fe20003f66070 */
[----:B------:R-:W-:Y:S02]  /*4ac0*/  @!P2 IMAD.MOV.U32 R14, RZ, RZ, R160 ;  /* 0x000000ffff0ea224 */ /* 0x000fe400078e00a0 */
[----:B------:R-:W-:Y:S01]  /*4ad0*/  STL [R1+0x60c], R160 ;  /* 0x00060ca001007387 */ /* 0x000fe20000100800 */
[----:B0-----:R-:W-:-:S03]  /*4ae0*/  IMAD R17, R36, 0x4a, RZ ;  /* 0x0000004a24117824 */ /* 0x001fc600078e02ff */
[----:B------:R-:W-:Y:S01]  /*4af0*/  STL [R1+0x608], R18 ;  /* 0x0006081201007387 */ /* 0x000fe20000100800 */
[----:B------:R-:W-:Y:S01]  /*4b00*/  @!P2 IMAD.MOV.U32 R15, RZ, RZ, R18 ;  /* 0x000000ffff0fa224 */ /* 0x000fe200078e0012 */
[----:B------:R-:W-:-:S04]  /*4b10*/  PRMT R161, RZ, 0x7610, R161 ;  /* 0x00007610ffa17816 */ /* 0x000fc800000000a1 */
[----:B------:R0:W2:Y:S04]  /*4b20*/  @!P2 LDG.E.U8 R8, desc[UR18][R14.64] ;  /* 0x000000120e08a981 */ /* 0x0000a8000c1e1100 */
        /* <DEDUP_REMOVED lines=8> */
[----:B------:R-:W-:Y:S01]  /*4bb0*/  STL [R1+0x64c], R162 ;  /* 0x00064ca201007387 */ /* 0x000fe20000100800 */
[----:B------:R-:W-:-:S03]  /*4bc0*/  IMAD R17, R36, 0x5a, RZ ;  /* 0x0000005a24117824 */ /* 0x000fc600078e02ff */
[C---:B------:R-:W-:Y:S01]  /*4bd0*/  IADD3 R160, P6, PT, R16.reuse, R2, RZ ;  /* 0x0000000210a07210 */ /* 0x040fe20007fde0ff */
[----:B--2---:R-:W-:Y:S04]  /*4be0*/  STL [R1+0xb58], R8 ;  /* 0x000b580801007387 */ /* 0x004fe80000100800 */
[----:B------:R1:W-:Y:S04]  /*4bf0*/  STL [R1+0x648], R15 ;  /* 0x0006480f01007387 */ /* 0x0003e80000100800 */
[----:B------:R-:W-:Y:S01]  /*4c00*/  STL [R1+0x68c], R160 ;  /* 0x00068ca001007387 */ /* 0x000fe20000100800 */
[----:B------:R-:W-:Y:S01]  /*4c10*/  PRMT R9, RZ, 0x7610, R9 ;  /* 0x00007610ff097816 */ /* 0x000fe20000000009 */
[----:B0-----:R-:W-:Y:S01]  /*4c20*/  @!P4 IMAD.MOV.U32 R14, RZ, RZ, R160 ;  /* 0x000000ffff0ec224 */ /* 0x001fe200078e00a0 */
[----:B-1----:R-:W-:-:S02]  /*4c30*/  LEA.HI.X.SX32 R15, R16, R3, 0x1, P6 ;  /* 0x00000003100f7211 */ /* 0x002fc400030f0eff */
[----:B------:R-:W-:-:S03]  /*4c40*/  PRMT R152, RZ, 0x7610, R152 ;  /* 0x00007610ff987816 */ /* 0x000fc60000000098 */
        /* <DEDUP_REMOVED lines=8> */
[----:B------:R-:W-:Y:S02]  /*4cd0*/  VIADD R18, R12, 0xffffff8d ;  /* 0xffffff8d0c127836 */ /* 0x000fe40000000000 */
[----:B------:R-:W-:-:S03]  /*4ce0*/  IMAD R16, R36, 0x62, RZ ;  /* 0x0000006224107824 */ /* 0x000fc600078e02ff */
[----:B------:R-:W-:Y:S01]  /*4cf0*/  ISETP.GE.U32.AND P0, PT, R18, 0x7fffff0e, PT ;  /* 0x7fffff0e1200780c */ /* 0x000fe20003f06070 */
[----:B------:R-:W-:Y:S01]  /*4d00*/  VIADD R18, R12, 0xffffff85 ;  /* 0xffffff850c127836 */ /* 0x000fe20000000000 */
[----:B------:R-:W-:Y:S01]  /*4d10*/  IADD3 R160, P6, PT, R16, R2, RZ ;  /* 0x0000000210a07210 */ /* 0x000fe20007fde0ff */
[----:B------:R-:W-:Y:S03]  /*4d20*/  STL [R1+0x6c4], R161 ;  /* 0x0006c4a101007387 */ /* 0x000fe60000100800 */
[----:B------:R-:W-:Y:S02]  /*4d30*/  ISETP.GE.U32.AND P4, PT, R18, 0x7fffff06, PT ;  /* 0x7fffff061200780c */ /* 0x000fe40003f86070 */
[----:B------:R-:W-:Y:S01]  /*4d40*/  LEA.HI.X.SX32 R18, R16, R3, 0x1, P6 ;  /* 0x0000000310127211 */ /* 0x000fe200030f0eff */
[----:B--2---:R-:W-:Y:S01]  /*4d50*/  STL [R1+0xb5c], R9 ;  /* 0x000b5c0901007387 */ /* 0x004fe20000100800 */
[----:B------:R-:W-:-:S02]  /*4d60*/  IMAD R17, R36, 0x6a, RZ ;  /* 0x0000006a24117824 */ /* 0x000fc400078e02ff */
[----:B0-----:R-:W-:Y:S01]  /*4d70*/  VIADD R14, R12, 0xfffffffc ;  /* 0xfffffffc0c0e7836 */ /* 0x001fe20000000000 */
[----:B------:R-:W-:Y:S04]  /*4d80*/  STL [R1+0x6c0], R162 ;  /* 0x0006c0a201007387 */ /* 0x000fe80000100800 */
[----:B------:R-:W-:Y:S04]  /*4d90*/  STL [R1+0x6fc], R160 ;  /* 0x0006fca001007387 */ /* 0x000fe80000100800 */
[----:B------:R-:W-:Y:S01]  /*4da0*/  STL [R1+0x6f8], R18 ;  /* 0x0006f81201007387 */ /* 0x000fe20000100800 */
[----:B------:R-:W-:Y:S01]  /*4db0*/  PRMT R132, RZ, 0x7610, R132 ;  /* 0x00007610ff847816 */ /* 0x000fe20000000084 */
[----:B------:R-:W-:Y:S01]  /*4dc0*/  @!P3 IMAD.MOV.U32 R15, RZ, RZ, R18 ;  /* 0x000000ffff0fb224 */ /* 0x000fe200078e0012 */
[----:B------:R-:W-:Y:S01]  /*4dd0*/  ISETP.GE.U32.AND P5, PT, R14, 0x7fffff7d, PT ;  /* 0x7fffff7d0e00780c */ /* 0x000fe20003fa6070 */
[----:B------:R-:W-:Y:S01]  /*4de0*/  @!P3 IMAD.MOV.U32 R14, RZ, RZ, R160 ;  /* 0x000000ffff0eb224 */ /* 0x000fe200078e00a0 */
[----:B------:R-:W-:-:S04]  /*4df0*/  PRMT R109, RZ, 0x7610, R109 ;  /* 0x00007610ff6d7816 */ /* 0x000fc8000000006d */
[----:B------:R0:W2:Y:S04]  /*4e00*/  @!P3 LDG.E.U8 R132, desc[UR18][R14.64] ;  /* 0x000000120e84b981 */ /* 0x0000a8000c1e1100 */
[----:B---3--:R1:W-:Y:S02]  /*4e10*/  STL [R1+0x46c], R152 ;  /* 0x00046c9801007387 */ /* 0x0083e40000100800 */
[----:B-1----:R-:W-:-:S04]  /*4e20*/  IADD3 R152, P6, PT, R17, R2, RZ ;  /* 0x0000000211987210 */ /* 0x002fc80007fde0ff */
[----:B------:R-:W-:Y:S01]  /*4e30*/  LEA.HI.X.SX32 R161, R17, R3, 0x1, P6 ;  /* 0x0000000311a17211 */ /* 0x000fe200030f0eff */
[----:B0-----:R-:W-:-:S04]  /*4e40*/  @!P2 IMAD.MOV.U32 R14, RZ, RZ, R152 ;  /* 0x000000ffff0ea224 */ /* 0x001fc800078e0098 */
[----:B------:R-:W-:-:S05]  /*4e50*/  @!P2 IMAD.MOV.U32 R15, RZ, RZ, R161 ;  /* 0x000000ffff0fa224 */ /* 0x000fca00078e00a1 */
[----:B------:R0:W3:Y:S01]  /*4e60*/  @!P2 LDG.E.U8 R109, desc[UR18][R14.64] ;  /* 0x000000120e6da981 */ /* 0x0000e2000c1e1100 */
[----:B------:R-:W-:-:S05]  /*4e70*/  VIADD R16, R12, 0xfffffff4 ;  /* 0xfffffff40c107836 */ /* 0x000fca0000000000 */
[----:B------:R-:W-:Y:S01]  /*4e80*/  ISETP.GE.U32.AND P3, PT, R16, 0x7fffff75, PT ;  /* 0x7fffff751000780c */ /* 0x000fe20003f66070 */
[C---:B------:R-:W-:Y:S01]  /*4e90*/  IMAD R16, R36.reuse, 0x72, RZ ;  /* 0x0000007224107824 */ /* 0x040fe200078e02ff */
[----:B------:R-:W-:Y:S01]  /*4ea0*/  STL [R1+0x734], R152 ;  /* 0x0007349801007387 */ /* 0x000fe20000100800 */
[----:B------:R-:W-:-:S03]  /*4eb0*/  IMAD R17, R36, 0x7a, RZ ;  /* 0x0000007a24117824 */ /* 0x000fc600078e02ff */
[----:B------:R-:W-:Y:S01]  /*4ec0*/  IADD3 R160, P6, PT, R16, R2, RZ ;  /* 0x0000000210a07210 */ /* 0x000fe20007fde0ff */
[----:B--2---:R-:W-:Y:S04]  /*4ed0*/  STL [R1+0xb60], R132 ;  /* 0x000b608401007387 */ /* 0x004fe80000100800 */
[----:B------:R1:W-:Y:S01]  /*4ee0*/  STL [R1+0x730], R161 ;  /* 0x000730a101007387 */ /* 0x0003e20000100800 */
[----:B------:R-:W-:-:S03]  /*4ef0*/  PRMT R159, RZ, 0x7610, R159 ;  /* 0x00007610ff9f7816 */ /* 0x000fc6000000009f */
[----:B------:R2:W-:Y:S01]  /*4f00*/  STL [R1+0x76c], R160 ;  /* 0x00076ca001007387 */ /* 0x0005e20000100800 */
[----:B0-----:R-:W-:Y:S01]  /*4f10*/  @!P0 IMAD.MOV.U32 R14, RZ, RZ, R160 ;  /* 0x000000ffff0e8224 */ /* 0x001fe200078e00a0 */
[----:B-1----:R-:W-:Y:S01]  /*4f20*/  LEA.HI.X.SX32 R161, R16, R3, 0x1, P6 ;  /* 0x0000000310a17211 */ /* 0x002fe200030f0eff */
[C---:B------:R-:W-:Y:S02]  /*4f30*/  VIADD R16, R12.reuse, 0xffffffe4 ;  /* 0xffffffe40c107836 */ /* 0x040fe40000000000 */
[----:B------:R-:W-:Y:S02]  /*4f40*/  VIADD R18, R12, 0xffffffec ;  /* 0xffffffec0c127836 */ /* 0x000fe40000000000 */
[----:B------:R-:W-:Y:S01]  /*4f50*/  @!P0 IMAD.MOV.U32 R15, RZ, RZ, R161 ;  /* 0x000000ffff0f8224 */ /* 0x000fe200078e00a1 */
[----:B------:R-:W-:Y:S02]  /*4f60*/  PRMT R130, RZ, 0x7610, R130 ;  /* 0x00007610ff827816 */ /* 0x000fe40000000082 */
[----:B------:R-:W-:-:S02]  /*4f70*/  ISETP.GE.U32.AND P2, PT, R18, 0x7fffff6d, PT ;  /* 0x7fffff6d1200780c */ /* 0x000fc40003f46070 */
[----:B------:R0:W4:Y:S01]  /*4f80*/  @!P0 LDG.E.U8 R159, desc[UR18][R14.64] ;  /* 0x000000120e9f8981 */ /* 0x000122000c1e1100 */
[----:B------:R-:W-:Y:S01]  /*4f90*/  ISETP.GE.U32.AND P0, PT, R16, 0x7fffff65, PT ;  /* 0x7fffff651000780c */ /* 0x000fe20003f06070 */
[C---:B------:R-:W-:Y:S01]  /*4fa0*/  IMAD R18, R36.reuse, 0x3, RZ ;  /* 0x0000000324127824 */ /* 0x040fe200078e02ff */
[----:B------:R-:W-:Y:S01]  /*4fb0*/  PRMT R108, RZ, 0x7610, R108 ;  /* 0x00007610ff6c7816 */ /* 0x000fe2000000006c */
[----:B--2---:R-:W-:Y:S02]  /*4fc0*/  IMAD.MOV.U32 R160, RZ, RZ, R139 ;  /* 0x000000ffffa07224 */ /* 0x004fe400078e008b */
[----:B------:R-:W-:Y:S02]  /*4fd0*/  IMAD R139, R36, 0x13, RZ ;  /* 0x00000013248b7824 */ /* 0x000fe400078e02ff */
[----:B------:R-:W-:Y:S02]  /*4fe0*/  IMAD.MOV.U32 R162, RZ, RZ, R28 ;  /* 0x000000ffffa27224 */ /* 0x000fe400078e001c */
[----:B------:R-:W-:Y:S01]  /*4ff0*/  IMAD.MOV.U32 R28, RZ, RZ, R146 ;  /* 0x000000ffff1c7224 */ /* 0x000fe200078e0092 */
[----:B------:R-:W-:-:S02]  /*5000*/  PRMT R6, RZ, 0x7610, R6 ;  /* 0x00007610ff067816 */ /* 0x000fc40000000006 */
[----:B------:R-:W-:Y:S01]  /*5010*/  PRMT R155, RZ, 0x7610, R155 ;  /* 0x00007610ff9b7816 */ /* 0x000fe2000000009b */
[----:B---3--:R1:W-:Y:S02]  /*5020*/  STL [R1+0x424], R109 ;  /* 0x0004246d01007387 */ /* 0x0083e40000100800 */
[----:B-1----:R-:W-:-:S04]  /*5030*/  IADD3 R109, P6, PT, R17, R2, RZ ;  /* 0x00000002116d7210 */ /* 0x002fc80007fde0ff */
[----:B------:R-:W-:Y:S01]  /*5040*/  LEA.HI.X.SX32 R152, R17, R3, 0x1, P6 ;  /* 0x0000000311987211 */ /* 0x000fe200030f0eff */
[----:B------:R-:W-:-:S04]  /*5050*/  @!P4 IMAD.MOV.U32 R16, RZ, RZ, R109 ;  /* 0x000000ffff10c224 */ /* 0x000fc800078e006d */
[----:B------:R-:W-:Y:S01]  /*5060*/  @!P4 IMAD.MOV.U32 R17, RZ, RZ, R152 ;  /* 0x000000ffff11c224 */ /* 0x000fe200078e0098 */
[----:B0-----:R-:W-:-:S04]  /*5070*/  IADD3 R14, P6, PT, R18, R2, RZ ;  /* 0x00000002120e7210 */ /* 0x001fc80007fde0ff */
[----:B------:R0:W2:Y:S01]  /*5080*/  @!P4 LDG.E.U8 R130, desc[UR18][R16.64] ;  /* 0x000000121082c981 */ /* 0x0000a2000c1e1100 */
[----:B------:R-:W-:Y:S01]  /*5090*/  LEA.HI.X.SX32 R15, R18, R3, 0x1, P6 ;  /* 0x00000003120f7211 */ /* 0x000fe200030f0eff */
[----:B------:R-:W-:-:S04]  /*50a0*/  VIADD R18, R12, 0xffffffd4 ;  /* 0xffffffd40c127836 */ /* 0x000fc80000000000 */
[----:B------:R-:W3:Y:S01]  /*50b0*/  @!P5 LDG.E.U8 R108, desc[UR18][R14.64] ;  /* 0x000000120e6cd981 */ /* 0x000ee2000c1e1100 */
[----:B0-----:R-:W-:Y:S02]  /*50c0*/  VIADD R16, R12, 0xffffffdc ;  /* 0xffffffdc0c107836 */ /* 0x001fe40000000000 */
[----:B------:R-:W-:-:S03]  /*50d0*/  IMAD R17, R36, 0xb, RZ ;  /* 0x0000000b24117824 */ /* 0x000fc600078e02ff */
[----:B------:R-:W-:Y:S02]  /*50e0*/  ISETP.GE.U32.AND P4, PT, R16, 0x7fffff5d, PT ;  /* 0x7fffff5d1000780c */ /* 0x000fe40003f86070 */
[CC--:B------:R-:W-:Y:S02]  /*50f0*/  IADD3 R16, P6, PT, R17.reuse, R2.reuse, RZ ;  /* 0x0000000211107210 */ /* 0x0c0fe40007fde0ff */
[----:B------:R-:W-:Y:S01]  /*5100*/  ISETP.GE.U32.AND P5, PT, R18, 0x7fffff55, PT ;  /* 0x7fffff551200780c */ /* 0x000fe20003fa6070 */
[----:B------:R-:W-:Y:S01]  /*5110*/  IMAD R18, R36, 0x1b, RZ ;  /* 0x0000001b24127824 */ /* 0x000fe200078e02ff */
[----:B------:R-:W-:Y:S01]  /*5120*/  LEA.HI.X.SX32 R17, R17, R3, 0x1, P6 ;  /* 0x0000000311117211 */ /* 0x000fe200030f0eff */
[----:B------:R-:W-:Y:S01]  /*5130*/  STL [R1+0x768], R161 ;  /* 0x000768a101007387 */ /* 0x000fe20000100800 */
[----:B------:R-:W-:-:S03]  /*5140*/  IADD3 R146, P6, PT, R139, R2, RZ ;  /* 0x000000028b927210 */ /* 0x000fc60007fde0ff */
[----:B------:R0:W-:Y:S01]  /*5150*/  STL [R1+0x7a4], R109 ;  /* 0x0007a46d01007387 */ /* 0x0001e20000100800 */
[----:B------:R-:W-:-:S03]  /*5160*/  LEA.HI.X.SX32 R139, R139, R3, 0x1, P6 ;  /* 0x000000038b8b7211 */ /* 0x000fc600030f0eff */
[----:B------:R1:W-:Y:S04]  /*5170*/  STL [R1+0x7a0], R152 ;  /* 0x0007a09801007387 */ /* 0x0003e80000100800 */
[----:B------:R-:W4:Y:S01]  /*5180*/  @!P3 LDG.E.U8 R6, desc[UR18][R16.64] ;  /* 0x000000121006b981 */ /* 0x000f22000c1e1100 */
[----:B0-----:R-:W-:Y:S02]  /*5190*/  IMAD.MOV.U32 R109, RZ, RZ, R19 ;  /* 0x000000ffff6d7224 */ /* 0x001fe400078e0013 */
[----:B------:R-:W-:Y:S01]  /*51a0*/  VIADD R19, R12, 0xffffffcc ;  /* 0xffffffcc0c137836 */ /* 0x000fe20000000000 */
[----:B-1----:R-:W-:Y:S01]  /*51b0*/  IADD3 R152, P6, PT, R18, R2, RZ ;  /* 0x0000000212987210 */ /* 0x002fe20007fde0ff */
[----:B------:R-:W-:-:S03]  /*51c0*/  IMAD.MOV.U32 R161, RZ, RZ, R115 ;  /* 0x000000ffffa17224 */ /* 0x000fc600078e0073 */
[----:B------:R-:W-:Y:S01]  /*51d0*/  ISETP.GE.U32.AND P3, PT, R19, 0x7fffff4d, PT ;  /* 0x7fffff4d1300780c */ /* 0x000fe20003f66070 */
[----:B------:R-:W-:Y:S01]  /*51e0*/  @!P2 IMAD.MOV.U32 R19, RZ, RZ, R139 ;  /* 0x000000ffff13a224 */ /* 0x000fe200078e008b */
[----:B------:R-:W-:Y:S01]  /*51f0*/  LEA.HI.X.SX32 R115, R18, R3, 0x1, P6 ;  /* 0x0000000312737211 */ /* 0x000fe200030f0eff */
[----:B------:R-:W-:-:S05]  /*5200*/  @!P2 IMAD.MOV.U32 R18, RZ, RZ, R146 ;  /* 0x000000ffff12a224 */ /* 0x000fca00078e0092 */
[----:B------:R0:W4:Y:S01]  /*5210*/  @!P2 LDG.E.U8 R155, desc[UR18][R18.64] ;  /* 0x00000012129ba981 */ /* 0x000122000c1e1100 */
[----:B------:R-:W-:Y:S01]  /*5220*/  PRMT R7, RZ, 0x7610, R7 ;  /* 0x00007610ff077816 */ /* 0x000fe20000000007 */
[----:B0-----:R-:W-:Y:S02]  /*5230*/  @!P0 IMAD.MOV.U32 R18, RZ, RZ, R152 ;  /* 0x000000ffff128224 */ /* 0x001fe400078e0098 */
[----:B------:R-:W-:-:S05]  /*5240*/  @!P0 IMAD.MOV.U32 R19, RZ, RZ, R115 ;  /* 0x000000ffff138224 */ /* 0x000fca00078e0073 */
[----:B------:R0:W4:Y:S01]  /*5250*/  @!P0 LDG.E.U8 R7, desc[UR18][R18.64] ;  /* 0x0000001212078981 */ /* 0x000122000c1e1100 */
[----:B------:R-:W-:Y:S01]  /*5260*/  PRMT R154, RZ, 0x7610, R154 ;  /* 0x00007610ff9a7816 */ /* 0x000fe2000000009a */
[----:B0-----:R-:W-:-:S05]  /*5270*/  VIADD R18, R12, 0xffffffbc ;  /* 0xffffffbc0c127836 */ /* 0x001fca0000000000 */
[----:B------:R-:W-:Y:S01]  /*5280*/  ISETP.GE.U32.AND P0, PT, R18, 0x7fffff3d, PT ;  /* 0x7fffff3d1200780c */ /* 0x000fe20003f06070 */
[----:B--2---:R-:W-:Y:S04]  /*5290*/  STL [R1+0xb6c], R130 ;  /* 0x000b6c8201007387 */ /* 0x004fe80000100800 */
[----:B---3--:R-:W-:Y:S04]  /*52a0*/  STL [R1+0x3e8], R108 ;  /* 0x0003e86c01007387 */ /* 0x008fe80000100800 */
[----:B----4-:R0:W-:Y:S04]  /*52b0*/  STL [R1+0x42c], R159 ;  /* 0x00042c9f01007387 */ /* 0x0101e80000100800 */
[----:B------:R-:W-:Y:S04]  /*52c0*/  STL [R1+0xa1c], R14 ;  /* 0x000a1c0e01007387 */ /* 0x000fe80000100800 */
[----:B------:R-:W-:Y:S01]  /*52d0*/  STL [R1+0xa18], R15 ;  /* 0x000a180f01007387 */ /* 0x000fe20000100800 */
[----:B0-----:R-:W-:-:S02]  /*52e0*/  IMAD.MOV.U32 R159, RZ, RZ, R21 ;  /* 0x000000ffff9f7224 */ /* 0x001fc400078e0015 */
[----:B------:R-:W-:Y:S01]  /*52f0*/  IMAD R21, R36, 0x23, RZ ;  /* 0x0000002324157824 */ /* 0x000fe200078e02ff */
[----:B------:R-:W-:Y:S04]  /*5300*/  STL [R1+0xb70], R6 ;  /* 0x000b700601007387 */ /* 0x000fe80000100800 */
[----:B------:R-:W-:Y:S04]  /*5310*/  STL [R1+0xa24], R16 ;  /* 0x000a241001007387 */ /* 0x000fe80000100800 */
[----:B------:R-:W-:Y:S04]  /*5320*/  STL [R1+0xa20], R17 ;  /* 0x000a201101007387 */ /* 0x000fe80000100800 */
[----:B------:R-:W-:Y:S04]  /*5330*/  STL [R1+0xa4], R152 ;  /* 0x0000a49801007387 */ /* 0x000fe80000100800 */
[----:B------:R-:W-:Y:S04]  /*5340*/  STL [R1+0xa2c], R146 ;  /* 0x000a2c9201007387 */ /* 0x000fe80000100800 */
[----:B------:R-:W-:Y:S04]  /*5350*/  STL [R1+0xa28], R139 ;  /* 0x000a288b01007387 */ /* 0x000fe80000100800 */
[----:B------:R-:W-:Y:S04]  /*5360*/  STL [R1+0xa0], R115 ;  /* 0x0000a07301007387 */ /* 0x000fe80000100800 */
[----:B------:R0:W-:Y:S01]  /*5370*/  STL [R1+0x3c0], R155 ;  /* 0x0003c09b01007387 */ /* 0x0001e20000100800 */
[----:B------:R-:W-:Y:S01]  /*5380*/  IMAD.MOV.U32 R108, RZ, RZ, R113 ;  /* 0x000000ffff6c7224 */ /* 0x000fe200078e0071 */
[----:B0-----:R-:W-:-:S02]  /*5390*/  IADD3 R155, P6, PT, R21, R2, RZ ;  /* 0x00000002159b7210 */ /* 0x001fc40007fde0ff */
[----:B------:R-:W2:Y:S02]  /*53a0*/  LDL.LU R115, [R1+0xc08] ;  /* 0x000c080001737983 */ /* 0x000ea40000300800 */
[----:B------:R-:W-:Y:S01]  /*53b0*/  LEA.HI.X.SX32 R19, R21, R3, 0x1, P6 ;  /* 0x0000000315137211 */ /* 0x000fe200030f0eff */
[----:B------:R-:W-:-:S05]  /*53c0*/  @!P4 IMAD.MOV.U32 R18, RZ, RZ, R155 ;  /* 0x000000ffff12c224 */ /* 0x000fca00078e009b */
[----:B------:R0:W3:Y:S01]  /*53d0*/  @!P4 LDG.E.U8 R154, desc[UR18][R18.64] ;  /* 0x00000012129ac981 */ /* 0x0000e2000c1e1100 */
[----:B------:R-:W-:Y:S02]  /*53e0*/  IMAD.MOV.U32 R113, RZ, RZ, R20 ;  /* 0x000000ffff717224 */ /* 0x000fe400078e0014 */
[----:B------:R-:W-:-:S05]  /*53f0*/  VIADD R20, R12, 0xffffffc4 ;  /* 0xffffffc40c147836 */ /* 0x000fca0000000000 */
[----:B------:R-:W-:Y:S01]  /*5400*/  ISETP.GE.U32.AND P2, PT, R20, 0x7fffff45, PT ;  /* 0x7fffff451400780c */ /* 0x000fe20003f46070 */
[----:B------:R-:W-:Y:S02]  /*5410*/  IMAD R20, R36, 0x2b, RZ ;  /* 0x0000002b24147824 */ /* 0x000fe400078e02ff */
[----:B------:R-:W-:-:S03]  /*5420*/  VIADD R21, R12, 0xffffffb4 ;  /* 0xffffffb40c157836 */ /* 0x000fc60000000000 */
[C---:B------:R-:W-:Y:S01]  /*5430*/  IADD3 R152, P6, PT, R20.reuse, R2, RZ ;  /* 0x0000000214987210 */ /* 0x040fe20007fde0ff */
[----:B------:R-:W-:Y:S01]  /*5440*/  STL [R1+0xb78], R7 ;  /* 0x000b780701007387 */ /* 0x000fe20000100800 */
[----:B------:R-:W-:Y:S02]  /*5450*/  ISETP.GE.U32.AND P4, PT, R21, 0x7fffff35, PT ;  /* 0x7fffff351500780c */ /* 0x000fe40003f86070 */
[----:B0-----:R-:W-:Y:S01]  /*5460*/  LEA.HI.X.SX32 R18, R20, R3, 0x1, P6 ;  /* 0x0000000314127211 */ /* 0x001fe200030f0eff */
[----:B------:R-:W-:Y:S01]  /*5470*/  STL [R1+0xe4], R155 ;  /* 0x0000e49b01007387 */ /* 0x000fe20000100800 */
[----:B------:R-:W-:-:S03]  /*5480*/  IMAD R21, R36, 0x33, RZ ;  /* 0x0000003324157824 */ /* 0x000fc600078e02ff */
[----:B------:R0:W-:Y:S01]  /*5490*/  STL [R1+0xe0], R19 ;  /* 0x0000e01301007387 */ /* 0x0001e20000100800 */
[----:B------:R-:W-:-:S03]  /*54a0*/  PRMT R126, RZ, 0x7610, R126 ;  /* 0x00007610ff7e7816 */ /* 0x000fc6000000007e */
[----:B------:R-:W-:Y:S01]  /*54b0*/  STL [R1+0x554], R152 ;  /* 0x0005549801007387 */ /* 0x000fe20000100800 */
[----:B0-----:R-:W-:Y:S01]  /*54c0*/  @!P5 IMAD.MOV.U32 R19, RZ, RZ, R18 ;  /* 0x000000ffff13d224 */ /* 0x001fe200078e0012 */
[----:B------:R-:W-:Y:S02]  /*54d0*/  PRMT R153, RZ, 0x7610, R153 ;  /* 0x00007610ff997816 */ /* 0x000fe40000000099 */
[----:B---3--:R0:W-:Y:S04]  /*54e0*/  STL [R1+0x3b4], R154 ;  /* 0x0003b49a01007387 */ /* 0x0081e80000100800 */
[----:B------:R1:W-:Y:S01]  /*54f0*/  STL [R1+0x550], R18 ;  /* 0x0005501201007387 */ /* 0x0003e20000100800 */
[----:B0-----:R-:W-:Y:S02]  /*5500*/  IMAD.MOV.U32 R154, RZ, RZ, R161 ;  /* 0x000000ffff9a7224 */ /* 0x001fe400078e00a1 */
[----:B------:R-:W-:Y:S01]  /*5510*/  IMAD.MOV.U32 R161, RZ, RZ, R114 ;  /* 0x000000ffffa17224 */ /* 0x000fe200078e0072 */
[----:B------:R-:W-:Y:S01]  /*5520*/  IADD3 R114, P6, PT, R21, R2, RZ ;  /* 0x0000000215727210 */ /* 0x000fe20007fde0ff */
[----:B-1----:R-:W-:-:S05]  /*5530*/  @!P5 IMAD.MOV.U32 R18, RZ, RZ, R152 ;  /* 0x000000ffff12d224 */ /* 0x002fca00078e0098 */
[----:B------:R0:W3:Y:S02]  /*5540*/  @!P5 LDG.E.U8 R126, desc[UR18][R18.64] ;  /* 0x00000012127ed981 */ /* 0x0000e4000c1e1100 */
[----:B0-----:R-:W-:Y:S01]  /*5550*/  LEA.HI.X.SX32 R19, R21, R3, 0x1, P6 ;  /* 0x0000000315137211 */ /* 0x001fe200030f0eff */
[----:B------:R-:W-:-:S05]  /*5560*/  @!P3 IMAD.MOV.U32 R18, RZ, RZ, R114 ;  /* 0x000000ffff12b224 */ /* 0x000fca00078e0072 */
[----:B------:R0:W4:Y:S01]  /*5570*/  @!P3 LDG.E.U8 R153, desc[UR18][R18.64] ;  /* 0x000000121299b981 */ /* 0x000122000c1e1100 */
[----:B------:R-:W-:-:S05]  /*5580*/  IMAD R20, R36, 0x3b, RZ ;  /* 0x0000003b24147824 */ /* 0x000fca00078e02ff */
[----:B------:R-:W-:Y:S01]  /*5590*/  IADD3 R152, P6, PT, R20, R2, RZ ;  /* 0x0000000214987210 */ /* 0x000fe20007fde0ff */
[----:B------:R-:W-:-:S03]  /*55a0*/  IMAD.MOV.U32 R155, RZ, RZ, R159 ;  /* 0x000000ffff9b7224 */ /* 0x000fc600078e009f */
[----:B------:R-:W-:Y:S01]  /*55b0*/  LEA.HI.X.SX32 R20, R20, R3, 0x1, P6 ;  /* 0x0000000314147211 */ /* 0x000fe200030f0eff */
[----:B------:R-:W-:Y:S01]  /*55c0*/  IMAD.MOV.U32 R159, RZ, RZ, R108 ;  /* 0x000000ffff9f7224 */ /* 0x000fe200078e006c */
[----:B------:R-:W-:Y:S01]  /*55d0*/  PRMT R125, RZ, 0x7610, R125 ;  /* 0x00007610ff7d7816 */ /* 0x000fe2000000007d */
[----:B------:R-:W-:Y:S02]  /*55e0*/  IMAD.MOV.U32 R108, RZ, RZ, R22 ;  /* 0x000000ffff6c7224 */ /* 0x000fe400078e0016 */
[----:B------:R-:W-:Y:S02]  /*55f0*/  VIADD R22, R12, 0xffffffac ;  /* 0xffffffac0c167836 */ /* 0x000fe40000000000 */
[----:B0-----:R-:W-:Y:S02]  /*5600*/  @!P2 IMAD.MOV.U32 R18, RZ, RZ, R152 ;  /* 0x000000ffff12a224 */ /* 0x001fe400078e0098 */
[----:B------:R-:W-:Y:S01]  /*5610*/  IMAD R21, R36, 0x43, RZ ;  /* 0x0000004324157824 */ /* 0x000fe200078e02ff */
[----:B------:R-:W-:Y:S01]  /*5620*/  ISETP.GE.U32.AND P5, PT, R22, 0x7fffff2d, PT ;  /* 0x7fffff2d1600780c */ /* 0x000fe20003fa6070 */
[----:B------:R-:W-:-:S05]  /*5630*/  VIADD R22, R12, 0xffffffa4 ;  /* 0xffffffa40c167836 */ /* 0x000fca0000000000 */
[----:B------:R-:W-:Y:S02]  /*5640*/  ISETP.GE.U32.AND P3, PT, R22, 0x7fffff25, PT ;  /* 0x7fffff251600780c */ /* 0x000fe40003f66070 */
[----:B------:R-:W-:Y:S01]  /*5650*/  PRMT R22, RZ, 0x7610, R22 ;  /* 0x00007610ff167816 */ /* 0x000fe20000000016 */
[----:B---3--:R-:W-:Y:S04]  /*5660*/  STL [R1+0xb80], R126 ;  /* 0x000b807e01007387 */ /* 0x008fe80000100800 */
[----:B------:R0:W-:Y:S04]  /*5670*/  STL [R1+0x594], R114 ;  /* 0x0005947201007387 */ /* 0x0001e80000100800 */
[----:B------:R1:W-:Y:S04]  /*5680*/  STL [R1+0x590], R19 ;  /* 0x0005901301007387 */ /* 0x0003e80000100800 */
[----:B------:R-:W-:Y:S04]  /*5690*/  STL [R1+0x5d4], R152 ;  /* 0x0005d49801007387 */ /* 0x000fe80000100800 */
[----:B0-----:R-:W3:Y:S01]  /*56a0*/  LDL.LU R114, [R1+0xc04] ;  /* 0x000c040001727983 */ /* 0x001ee20000300800 */
[----:B-1----:R-:W-:-:S03]  /*56b0*/  @!P2 IMAD.MOV.U32 R19, RZ, RZ, R20 ;  /* 0x000000ffff13a224 */ /* 0x002fc600078e0014 */
[----:B------:R-:W-:Y:S04]  /*56c0*/  STL [R1+0x5d0], R20 ;  /* 0x0005d01401007387 */ /* 0x000fe80000100800 */
[----:B----4-:R0:W-:Y:S04]  /*56d0*/  STL [R1+0x3ac], R153 ;  /* 0x0003ac9901007387 */ /* 0x0101e80000100800 */
[----:B------:R1:W4:Y:S01]  /*56e0*/  @!P2 LDG.E.U8 R125, desc[UR18][R18.64] ;  /* 0x00000012127da981 */ /* 0x000322000c1e1100 */
[----:B0-----:R-:W-:Y:S02]  /*56f0*/  IMAD.MOV.U32 R153, RZ, RZ, R159 ;  /* 0x000000ffff997224 */ /* 0x001fe400078e009f */
[----:B------:R-:W-:-:S02]  /*5700*/  IMAD.MOV.U32 R159, RZ, RZ, R108 ;  /* 0x000000ffff9f7224 */ /* 0x000fc400078e006c */
[----:B------:R-:W-:Y:S01]  /*5710*/  IMAD.MOV.U32 R108, RZ, RZ, R113 ;  /* 0x000000ffff6c7224 */ /* 0x000fe200078e0071 */
[----:B------:R-:W-:Y:S01]  /*5720*/  IADD3 R113, P6, PT, R21, R2, RZ ;  /* 0x0000000215717210 */ /* 0x000fe20007fde0ff */
[----:B-1----:R-:W-:-:S03]  /*5730*/  VIADD R18, R12, 0xffffff9c ;  /* 0xffffff9c0c127836 */ /* 0x002fc60000000000 */
[----:B------:R-:W-:Y:S02]  /*5740*/  LEA.HI.X.SX32 R19, R21, R3, 0x1, P6 ;  /* 0x0000000315137211 */ /* 0x000fe400030f0eff */
[----:B------:R-:W-:Y:S01]  /*5750*/  ISETP.GE.U32.AND P2, PT, R18, 0x7fffff1d, PT ;  /* 0x7fffff1d1200780c */ /* 0x000fe20003f46070 */
[----:B------:R-:W-:-:S05]  /*5760*/  @!P0 IMAD.MOV.U32 R18, RZ, RZ, R113 ;  /* 0x000000ffff128224 */ /* 0x000fca00078e0071 */
[----:B------:R0:W2:Y:S01]  /*5770*/  @!P0 LDG.E.U8 R22, desc[UR18][R18.64] ;  /* 0x0000001212168981 */ /* 0x0000a2000c1e1100 */
[----:B------:R-:W-:Y:S02]  /*5780*/  IMAD R20, R36, 0x4b, RZ ;  /* 0x0000004b24147824 */ /* 0x000fe400078e02ff */
[----:B------:R-:W-:-:S03]  /*5790*/  VIADD R21, R12, 0xffffff94 ;  /* 0xffffff940c157836 */ /* 0x000fc60000000000 */
[----:B------:R-:W-:Y:S02]  /*57a0*/  IADD3 R152, P6, PT, R20, R2, RZ ;  /* 0x0000000214987210 */ /* 0x000fe40007fde0ff */
[----:B------:R-:W-:Y:S01]  /*57b0*/  ISETP.GE.U32.AND P0, PT, R21, 0x7fffff15, PT ;  /* 0x7fffff151500780c */ /* 0x000fe20003f06070 */
[----:B------:R-:W-:Y:S01]  /*57c0*/  IMAD R21, R36, 0x53, RZ ;  /* 0x0000005324157824 */ /* 0x000fe200078e02ff */
[----:B------:R-:W-:Y:S01]  /*57d0*/  PRMT R4, RZ, 0x7610, R4 ;  /* 0x00007610ff047816 */ /* 0x000fe20000000004 */
[----:B0-----:R-:W-:Y:S01]  /*57e0*/  @!P4 IMAD.MOV.U32 R18, RZ, RZ, R152 ;  /* 0x000000ffff12c224 */ /* 0x001fe200078e0098 */
[----:B------:R-:W-:Y:S01]  /*57f0*/  PRMT R151, RZ, 0x7610, R151 ;  /* 0x00007610ff977816 */ /* 0x000fe20000000097 */
[----:B----4-:R-:W-:Y:S04]  /*5800*/  STL [R1+0xb88], R125 ;  /* 0x000b887d01007387 */ /* 0x010fe80000100800 */
[----:B------:R-:W-:Y:S04]  /*5810*/  STL [R1+0x614], R113 ;  /* 0x0006147101007387 */ /* 0x000fe80000100800 */
[----:B------:R0:W-:Y:S04]  /*5820*/  STL [R1+0x610], R19 ;  /* 0x0006101301007387 */ /* 0x0001e80000100800 */
[----:B------:R-:W-:Y:S01]  /*5830*/  STL [R1+0x654], R152 ;  /* 0x0006549801007387 */ /* 0x000fe20000100800 */
[----:B0-----:R-:W-:-:S02]  /*5840*/  LEA.HI.X.SX32 R19, R20, R3, 0x1, P6 ;  /* 0x0000000314137211 */ /* 0x001fc400030f0eff */
[----:B------:R-:W-:-:S03]  /*5850*/  IADD3 R113, P6, PT, R21, R2, RZ ;  /* 0x0000000215717210 */ /* 0x000fc60007fde0ff */
[----:B------:R0:W4:Y:S04]  /*5860*/  @!P4 LDG.E.U8 R4, desc[UR18][R18.64] ;  /* 0x000000121204c981 */ /* 0x000128000c1e1100 */
[----:B--2---:R-:W-:Y:S04]  /*5870*/  STL [R1+0x37c], R22 ;  /* 0x00037c1601007387 */ /* 0x004fe80000100800 */
[----:B------:R1:W-:Y:S01]  /*5880*/  STL [R1+0x650], R19 ;  /* 0x0006501301007387 */ /* 0x0003e20000100800 */
[----:B0-----:R-:W-:Y:S01]  /*5890*/  @!P5 IMAD.MOV.U32 R18, RZ, RZ, R113 ;  /* 0x000000ffff12d224 */ /* 0x001fe200078e0071 */
[----:B-1----:R-:W-:-:S05]  /*58a0*/  LEA.HI.X.SX32 R19, R21, R3, 0x1, P6 ;  /* 0x0000000315137211 */ /* 0x002fca00030f0eff */
[----:B------:R0:W2:Y:S01]  /*58b0*/  @!P5 LDG.E.U8 R151, desc[UR18][R18.64] ;  /* 0x000000121297d981 */ /* 0x0000a2000c1e1100 */
[----:B------:R-:W-:Y:S02]  /*58c0*/  IMAD R20, R36, 0x5b, RZ ;  /* 0x0000005b24147824 */ /* 0x000fe400078e02ff */
[----:B------:R-:W-:Y:S02]  /*58d0*/  IMAD.MOV.U32 R152, RZ, RZ, R159 ;  /* 0x000000ffff987224 */ /* 0x000fe400078e009f */
[----:B------:R-:W-:Y:S01]  /*58e0*/  IMAD.MOV.U32 R159, RZ, RZ, R109 ;  /* 0x000000ffff9f7224 */ /* 0x000fe200078e006d */
[C---:B------:R-:W-:Y:S01]  /*58f0*/  IADD3 R109, P6, PT, R20.reuse, R2, RZ ;  /* 0x00000002146d7210 */ /* 0x040fe20007fde0ff */
[----:B------:R1:W-:Y:S03]  /*5900*/  STL [R1+0x694], R113 ;  /* 0x0006947101007387 */ /* 0x0003e60000100800 */
[----:B------:R-:W-:Y:S01]  /*5910*/  LEA.HI.X.SX32 R20, R20, R3, 0x1, P6 ;  /* 0x0000000314147211 */ /* 0x000fe200030f0eff */
[----:B------:R-:W-:Y:S01]  /*5920*/  VIADD R22, R12, 0xffffff8c ;  /* 0xffffff8c0c167836 */ /* 0x000fe20000000000 */
[----:B------:R-:W-:Y:S01]  /*5930*/  PRMT R148, RZ, 0x7610, R148 ;  /* 0x00007610ff947816 */ /* 0x000fe20000000094 */
[----:B0-----:R-:W-:-:S02]  /*5940*/  @!P3 IMAD.MOV.U32 R18, RZ, RZ, R109 ;  /* 0x000000ffff12b224 */ /* 0x001fc400078e006d */
[----:B------:R-:W-:Y:S01]  /*5950*/  IMAD R21, R36, 0x63, RZ ;  /* 0x0000006324157824 */ /* 0x000fe200078e02ff */
[----:B------:R-:W-:Y:S01]  /*5960*/  ISETP.GE.U32.AND P4, PT, R22, 0x7fffff0d, PT ;  /* 0x7fffff0d1600780c */ /* 0x000fe20003f86070 */
[----:B------:R-:W-:-:S05]  /*5970*/  VIADD R22, R12, 0xffffff84 ;  /* 0xffffff840c167836 */ /* 0x000fca0000000000 */
[----:B------:R-:W-:Y:S02]  /*5980*/  ISETP.GE.U32.AND P5, PT, R22, 0x7fffff05, PT ;  /* 0x7fffff051600780c */ /* 0x000fe40003fa6070 */
[----:B------:R-:W-:Y:S01]  /*5990*/  PRMT R22, RZ, 0x7610, R22 ;  /* 0x00007610ff167816 */ /* 0x000fe20000000016 */
[----:B----4-:R-:W-:Y:S04]  /*59a0*/  STL [R1+0xb8c], R4 ;  /* 0x000b8c0401007387 */ /* 0x010fe80000100800 */
[----:B------:R0:W-:Y:S04]  /*59b0*/  STL [R1+0x690], R19 ;  /* 0x0006901301007387 */ /* 0x0001e80000100800 */
[----:B------:R-:W-:Y:S04]  /*59c0*/  STL [R1+0x6cc], R109 ;  /* 0x0006cc6d01007387 */ /* 0x000fe80000100800 */
[----:B-1----:R-:W4:Y:S01]  /*59d0*/  LDL.LU R113, [R1+0xc00] ;  /* 0x000c000001717983 */ /* 0x002f220000300800 */
[----:B0-----:R-:W-:-:S03]  /*59e0*/  @!P3 IMAD.MOV.U32 R19, RZ, RZ, R20 ;  /* 0x000000ffff13b224 */ /* 0x001fc600078e0014 */
[----:B------:R0:W-:Y:S04]  /*59f0*/  STL [R1+0x6c8], R20 ;  /* 0x0006c81401007387 */ /* 0x0001e80000100800 */
[----:B------:R1:W3:Y:S04]  /*5a00*/  @!P3 LDG.E.U8 R148, desc[UR18][R18.64] ;  /* 0x000000121294b981 */ /* 0x0002e8000c1e1100 */
[----:B--2---:R2:W-:Y:S01]  /*5a10*/  STL [R1+0x370], R151 ;  /* 0x0003709701007387 */ /* 0x0045e20000100800 */
[----:B0-----:R-:W-:-:S03]  /*5a20*/  IMAD R20, R36, 0x6b, RZ ;  /* 0x0000006b24147824 */ /* 0x001fc600078e02ff */
[----:B------:R-:W4:Y:S01]  /*5a30*/  LDL.LU R109, [R1+0xbfc] ;  /* 0x000bfc00016d7983 */ /* 0x000f220000300800 */
[----:B-1----:R-:W-:Y:S01]  /*5a40*/  VIADD R18, R12, 0xfffffffb ;  /* 0xfffffffb0c127836 */ /* 0x002fe20000000000 */
[----:B--2---:R-:W-:-:S04]  /*5a50*/  IADD3 R151, P6, PT, R21, R2, RZ ;  /* 0x0000000215977210 */ /* 0x004fc80007fde0ff */
[----:B------:R-:W-:Y:S02]  /*5a60*/  ISETP.GE.U32.AND P3, PT, R18, 0x7fffff7c, PT ;  /* 0x7fffff7c1200780c */ /* 0x000fe40003f66070 */
[----:B------:R-:W-:Y:S01]  /*5a70*/  LEA.HI.X.SX32 R19, R21, R3, 0x1, P6 ;  /* 0x0000000315137211 */ /* 0x000fe200030f0eff */
[----:B------:R-:W-:-:S05]  /*5a80*/  @!P2 IMAD.MOV.U32 R18, RZ, RZ, R151 ;  /* 0x000000ffff12a224 */ /* 0x000fca00078e0097 */
[----:B------:R0:W2:Y:S04]  /*5a90*/  @!P2 LDG.E.U8 R22, desc[UR18][R18.64] ;  /* 0x000000121216a981 */ /* 0x0000a8000c1e1100 */
[----:B------:R-:W-:Y:S04]  /*5aa0*/  STL [R1+0x704], R151 ;  /* 0x0007049701007387 */ /* 0x000fe80000100800 */
[----:B------:R-:W-:Y:S01]  /*5ab0*/  STL [R1+0x700], R19 ;  /* 0x0007001301007387 */ /* 0x000fe20000100800 */
[----:B------:R-:W-:-:S03]  /*5ac0*/  PRMT R147, RZ, 0x7610, R147 ;  /* 0x00007610ff937816 */ /* 0x000fc60000000093 */
[----:B---3--:R1:W-:Y:S02]  /*5ad0*/  STL [R1+0x3a4], R148 ;  /* 0x0003a49401007387 */ /* 0x0083e40000100800 */
[----:B-1----:R-:W-:-:S04]  /*5ae0*/  IADD3 R148, P6, PT, R20, R2, RZ ;  /* 0x0000000214947210 */ /* 0x002fc80007fde0ff */
[----:B0-----:R-:W-:Y:S01]  /*5af0*/  LEA.HI.X.SX32 R18, R20, R3, 0x1, P6 ;  /* 0x0000000314127211 */ /* 0x001fe200030f0eff */
[----:B------:R-:W-:Y:S04]  /*5b00*/  STL [R1+0x73c], R148 ;  /* 0x00073c9401007387 */ /* 0x000fe80000100800 */
[----:B------:R-:W-:Y:S01]  /*5b10*/  @!P0 IMAD.MOV.U32 R19, RZ, RZ, R18 ;  /* 0x000000ffff138224 */ /* 0x000fe200078e0012 */
[----:B--2---:R-:W-:Y:S04]  /*5b20*/  STL [R1+0x33c], R22 ;  /* 0x00033c1601007387 */ /* 0x004fe80000100800 */
[----:B------:R0:W-:Y:S02]  /*5b30*/  STL [R1+0x738], R18 ;  /* 0x0007381201007387 */ /* 0x0001e40000100800 */
[----:B0-----:R-:W-:-:S05]  /*5b40*/  @!P0 IMAD.MOV.U32 R18, RZ, RZ, R148 ;  /* 0x000000ffff128224 */ /* 0x001fca00078e0094 */
[----:B------:R0:W2:Y:S01]  /*5b50*/  @!P0 LDG.E.U8 R147, desc[UR18][R18.64] ;  /* 0x0000001212938981 */ /* 0x0000a2000c1e1100 */
[----:B------:R-:W-:-:S05]  /*5b60*/  VIADD R21, R12, 0xfffffff3 ;  /* 0xfffffff30c157836 */ /* 0x000fca0000000000 */
[----:B------:R-:W-:Y:S01]  /*5b70*/  ISETP.GE.U32.AND P2, PT, R21, 0x7fffff74, PT ;  /* 0x7fffff741500780c */ /* 0x000fe20003f46070 */
[C---:B------:R-:W-:Y:S02]  /*5b80*/  IMAD R21, R36.reuse, 0x73, RZ ;  /* 0x0000007324157824 */ /* 0x040fe400078e02ff */
[----:B------:R-:W-:-:S03]  /*5b90*/  IMAD R20, R36, 0x7b, RZ ;  /* 0x0000007b24147824 */ /* 0x000fc600078e02ff */
[C---:B------:R-:W-:Y:S02]  /*5ba0*/  IADD3 R151, P6, PT, R21.reuse, R2, RZ ;  /* 0x0000000215977210 */ /* 0x040fe40007fde0ff */
[----:B------:R-:W-:Y:S02]  /*5bb0*/  PRMT R149, RZ, 0x7610, R149 ;  /* 0x00007610ff957816 */ /* 0x000fe40000000095 */
[----:B0-----:R-:W-:Y:S01]  /*5bc0*/  LEA.HI.X.SX32 R19, R21, R3, 0x1, P6 ;  /* 0x0000000315137211 */ /* 0x001fe200030f0eff */
[----:B------:R-:W-:Y:S01]  /*5bd0*/  STL [R1+0x774], R151 ;  /* 0x0007749701007387 */ /* 0x000fe20000100800 */
[----:B------:R-:W-:Y:S02]  /*5be0*/  @!P4 IMAD.MOV.U32 R18, RZ, RZ, R151 ;  /* 0x000000ffff12c224 */ /* 0x000fe400078e0097 */
[C---:B------:R-:W-:Y:S02]  /*5bf0*/  VIADD R21, R12.reuse, 0xffffffe3 ;  /* 0xffffffe30c157836 */ /* 0x040fe40000000000 */
[----:B------:R-:W-:Y:S01]  /*5c00*/  VIADD R22, R12, 0xffffffeb ;  /* 0xffffffeb0c167836 */ /* 0x000fe20000000000 */
[----:B------:R0:W3:Y:S01]  /*5c10*/  @!P4 LDG.E.U8 R149, desc[UR18][R18.64] ;  /* 0x000000121295c981 */ /* 0x0000e2000c1e1100 */
[----:B------:R-:W-:-:S02]  /*5c20*/  PRMT R145, RZ, 0x7610, R145 ;  /* 0x00007610ff917816 */ /* 0x000fc40000000091 */
[----:B------:R-:W-:Y:S02]  /*5c30*/  ISETP.GE.U32.AND P4, PT, R21, 0x7fffff64, PT ;  /* 0x7fffff641500780c */ /* 0x000fe40003f86070 */
[----:B------:R-:W-:Y:S01]  /*5c40*/  ISETP.GE.U32.AND P0, PT, R22, 0x7fffff6c, PT ;  /* 0x7fffff6c1600780c */ /* 0x000fe20003f06070 */
[----:B------:R-:W-:Y:S01]  /*5c50*/  IMAD.SHL.U32 R22, R36, 0x4, RZ ;  /* 0x0000000424167824 */ /* 0x000fe200078e00ff */
[----:B------:R-:W-:Y:S01]  /*5c60*/  PRMT R144, RZ, 0x7610, R144 ;  /* 0x00007610ff907816 */ /* 0x000fe20000000090 */
[----:B--2---:R1:W-:Y:S02]  /*5c70*/  STL [R1+0x32c], R147 ;  /* 0x00032c9301007387 */ /* 0x0043e40000100800 */
[----:B-1----:R-:W-:-:S04]  /*5c80*/  IADD3 R147, P6, PT, R20, R2, RZ ;  /* 0x0000000214937210 */ /* 0x002fc80007fde0ff */
[----:B------:R-:W-:Y:S01]  /*5c90*/  LEA.HI.X.SX32 R148, R20, R3, 0x1, P6 ;  /* 0x0000000314947211 */ /* 0x000fe200030f0eff */
[----:B------:R-:W-:-:S04]  /*5ca0*/  @!P5 IMAD.MOV.U32 R20, RZ, RZ, R147 ;  /* 0x000000ffff14d224 */ /* 0x000fc800078e0093 */
[----:B------:R-:W-:Y:S01]  /*5cb0*/  @!P5 IMAD.MOV.U32 R21, RZ, RZ, R148 ;  /* 0x000000ffff15d224 */ /* 0x000fe200078e0094 */
[----:B0-----:R-:W-:-:S04]  /*5cc0*/  IADD3 R18, P6, PT, R22, R2, RZ ;  /* 0x0000000216127210 */ /* 0x001fc80007fde0ff */
[----:B------:R0:W2:Y:S04]  /*5cd0*/  @!P5 LDG.E.U8 R145, desc[UR18][R20.64] ;  /* 0x000000121491d981 */ /* 0x0000a8000c1e1100 */
[----:B------:R1:W-:Y:S01]  /*5ce0*/  STL [R1+0x770], R19 ;  /* 0x0007701301007387 */ /* 0x0003e20000100800 */
[----:B0-----:R-:W-:Y:S02]  /*5cf0*/  VIADD R20, R12, 0xffffffdb ;  /* 0xffffffdb0c147836 */ /* 0x001fe40000000000 */
[----:B------:R-:W-:Y:S01]  /*5d00*/  IMAD R21, R36, 0xc, RZ ;  /* 0x0000000c24157824 */ /* 0x000fe200078e02ff */
[----:B-1----:R-:W-:Y:S02]  /*5d10*/  LEA.HI.X.SX32 R19, R22, R3, 0x1, P6 ;  /* 0x0000000316137211 */ /* 0x002fe400030f0eff */
[----:B------:R-:W-:-:S02]  /*5d20*/  ISETP.GE.U32.AND P5, PT, R20, 0x7fffff5c, PT ;  /* 0x7fffff5c1400780c */ /* 0x000fc40003fa6070 */
[C---:B------:R-:W-:Y:S01]  /*5d30*/  IADD3 R20, P6, PT, R21.reuse, R2, RZ ;  /* 0x0000000215147210 */ /* 0x040fe20007fde0ff */
[----:B------:R-:W2:Y:S03]  /*5d40*/  @!P3 LDG.E.U8 R23, desc[UR18][R18.64] ;  /* 0x000000121217b981 */ /* 0x000ea6000c1e1100 */
[----:B------:R-:W-:-:S05]  /*5d50*/  LEA.HI.X.SX32 R21, R21, R3, 0x1, P6 ;  /* 0x0000000315157211 */ /* 0x000fca00030f0eff */
[----:B------:R-:W4:Y:S01]  /*5d60*/  @!P2 LDG.E.U8 R144, desc[UR18][R20.64] ;  /* 0x000000121490a981 */ /* 0x000f22000c1e1100 */
[----:B------:R-:W-:-:S03]  /*5d70*/  VIADD R22, R12, 0xffffffd3 ;  /* 0xffffffd30c167836 */ /* 0x000fc60000000000 */
[----:B------:R-:W-:Y:S04]  /*5d80*/  STL [R1+0x7ac], R147 ;  /* 0x0007ac9301007387 */ /* 0x000fe80000100800 */
[----:B------:R-:W-:Y:S04]  /*5d90*/  STL [R1+0x7a8], R148 ;  /* 0x0007a89401007387 */ /* 0x000fe80000100800 */
[----:B---3--:R0:W-:Y:S01]  /*5da0*/  STL [R1+0x324], R149 ;  /* 0x0003249501007387 */ /* 0x0081e20000100800 */
[----:B------:R-:W-:Y:S01]  /*5db0*/  IMAD.MOV.U32 R151, RZ, RZ, R156 ;  /* 0x000000ffff977224 */ /* 0x000fe200078e009c */
[----:B------:R-:W-:-:S02]  /*5dc0*/  ISETP.GE.U32.AND P3, PT, R22, 0x7fffff54, PT ;  /* 0x7fffff541600780c */ /* 0x000fc40003f66070 */
[----:B------:R-:W-:Y:S01]  /*5dd0*/  STL [R1+0xa34], R18 ;  /* 0x000a341201007387 */ /* 0x000fe20000100800 */
[----:B0-----:R-:W-:Y:S02]  /*5de0*/  IMAD.MOV.U32 R149, RZ, RZ, R150 ;  /* 0x000000ffff957224 */ /* 0x001fe400078e0096 */
[C---:B------:R-:W-:Y:S01]  /*5df0*/  IMAD R150, R36.reuse, 0x14, RZ ;  /* 0x0000001424967824 */ /* 0x040fe200078e02ff */
[----:B------:R-:W-:Y:S01]  /*5e00*/  STL [R1+0xa30], R19 ;  /* 0x000a301301007387 */ /* 0x000fe20000100800 */
[----:B------:R-:W-:-:S03]  /*5e10*/  IMAD R22, R36, 0x1c, RZ ;  /* 0x0000001c24167824 */ /* 0x000fc600078e02ff */
[----:B------:R-:W-:-:S04]  /*5e20*/  IADD3 R156, P6, PT, R150, R2, RZ ;  /* 0x00000002969c7210 */ /* 0x000fc80007fde0ff */
[----:B------:R-:W-:Y:S01]  /*5e30*/  LEA.HI.X.SX32 R150, R150, R3, 0x1, P6 ;  /* 0x0000000396967211 */ /* 0x000fe200030f0eff */
[----:B------:R-:W-:Y:S01]  /*5e40*/  IMAD.MOV.U32 R148, RZ, RZ, R108 ;  /* 0x000000ffff947224 */ /* 0x000fe200078e006c */
[----:B------:R-:W-:Y:S02]  /*5e50*/  PRMT R29, RZ, 0x7610, R29 ;  /* 0x00007610ff1d7816 */ /* 0x000fe4000000001d */
[----:B------:R-:W-:Y:S01]  /*5e60*/  PRMT R143, RZ, 0x7610, R143 ;  /* 0x00007610ff8f7816 */ /* 0x000fe2000000008f */
[----:B--2---:R0:W-:Y:S04]  /*5e70*/  STL [R1+0x2f8], R23 ;  /* 0x0002f81701007387 */ /* 0x0041e80000100800 */
[----:B------:R-:W-:Y:S04]  /*5e80*/  STL [R1+0x300], R145 ;  /* 0x0003009101007387 */ /* 0x000fe80000100800 */
[----:B------:R-:W-:Y:S04]  /*5e90*/  STL [R1+0xa3c], R20 ;  /* 0x000a3c1401007387 */ /* 0x000fe80000100800 */
[----:B------:R-:W-:Y:S01]  /*5ea0*/  STL [R1+0xa38], R21 ;  /* 0x000a381501007387 */ /* 0x000fe20000100800 */
[----:B0-----:R-:W-:-:S03]  /*5eb0*/  VIADD R23, R12, 0xffffffcb ;  /* 0xffffffcb0c177836 */ /* 0x001fc60000000000 */
[----:B----4-:R0:W-:Y:S02]  /*5ec0*/  STL [R1+0x2ec], R144 ;  /* 0x0002ec9001007387 */ /* 0x0101e40000100800 */
[----:B------:R-:W-:Y:S01]  /*5ed0*/  ISETP.GE.U32.AND P2, PT, R23, 0x7fffff4c, PT ;  /* 0x7fffff4c1700780c */ /* 0x000fe20003f46070 */
[----:B------:R-:W-:Y:S01]  /*5ee0*/  @!P0 IMAD.MOV.U32 R23, RZ, RZ, R150 ;  /* 0x000000ffff178224 */ /* 0x000fe200078e0096 */
[----:B0-----:R-:W-:-:S04]  /*5ef0*/  IADD3 R144, P6, PT, R22, R2, RZ ;  /* 0x0000000216907210 */ /* 0x001fc80007fde0ff */
[----:B------:R-:W-:Y:S01]  /*5f00*/  LEA.HI.X.SX32 R108, R22, R3, 0x1, P6 ;  /* 0x00000003166c7211 */ /* 0x000fe200030f0eff */
[----:B------:R-:W-:Y:S01]  /*5f10*/  STL [R1+0xac], R144 ;  /* 0x0000ac9001007387 */ /* 0x000fe20000100800 */
[----:B------:R-:W-:-:S03]  /*5f20*/  @!P0 IMAD.MOV.U32 R22, RZ, RZ, R156 ;  /* 0x000000ffff168224 */ /* 0x000fc600078e009c */
[----:B------:R0:W-:Y:S04]  /*5f30*/  STL [R1+0xa44], R156 ;  /* 0x000a449c01007387 */ /* 0x0001e80000100800 */
[----:B------:R1:W2:Y:S01]  /*5f40*/  @!P0 LDG.E.U8 R29, desc[UR18][R22.64] ;  /* 0x00000012161d8981 */ /* 0x0002a2000c1e1100 */
[----:B0-----:R-:W-:Y:S02]  /*5f50*/  IMAD.MOV.U32 R156, RZ, RZ, R108 ;  /* 0x000000ffff9c7224 */ /* 0x001fe400078e006c */
[----:B-1----:R-:W-:Y:S02]  /*5f60*/  @!P4 IMAD.MOV.U32 R22, RZ, RZ, R144 ;  /* 0x000000ffff16c224 */ /* 0x002fe400078e0090 */
[----:B------:R-:W-:-:S05]  /*5f70*/  @!P4 IMAD.MOV.U32 R23, RZ, RZ, R156 ;  /* 0x000000ffff17c224 */ /* 0x000fca00078e009c */
[----:B------:R0:W3:Y:S01]  /*5f80*/  @!P4 LDG.E.U8 R143, desc[UR18][R22.64] ;  /* 0x00000012168fc981 */ /* 0x0000e2000c1e1100 */
[----:B------:R-:W-:Y:S02]  /*5f90*/  IMAD.MOV.U32 R147, RZ, RZ, R25 ;  /* 0x000000ffff937224 */ /* 0x000fe400078e0019 */
[----:B------:R-:W-:Y:S01]  /*5fa0*/  IMAD R25, R36, 0x24, RZ ;  /* 0x0000002424197824 */ /* 0x000fe200078e02ff */
[----:B------:R1:W-:Y:S01]  /*5fb0*/  STL [R1+0xa8], R108 ;  /* 0x0000a86c01007387 */ /* 0x0003e20000100800 */
[----:B------:R-:W-:Y:S02]  /*5fc0*/  IMAD.MOV.U32 R145, RZ, RZ, R24 ;  /* 0x000000ffff917224 */ /* 0x000fe400078e0018 */
[C---:B------:R-:W-:Y:S01]  /*5fd0*/  VIADD R24, R12.reuse, 0xffffffc3 ;  /* 0xffffffc30c187836 */ /* 0x040fe20000000000 */
[----:B-1----:R-:W4:Y:S04]  /*5fe0*/  LDL.LU R108, [R1+0xbf8] ;  /* 0x000bf800016c7983 */ /* 0x002f280000300800 */
[----:B------:R1:W-:Y:S01]  /*5ff0*/  STL [R1+0xa40], R150 ;  /* 0x000a409601007387 */ /* 0x0003e20000100800 */
[----:B0-----:R-:W-:Y:S01]  /*6000*/  VIADD R22, R12, 0xffffffbb ;  /* 0xffffffbb0c167836 */ /* 0x001fe20000000000 */
[----:B------:R-:W-:Y:S01]  /*6010*/  ISETP.GE.U32.AND P0, PT, R24, 0x7fffff44, PT ;  /* 0x7fffff441800780c */ /* 0x000fe20003f06070 */
[----:B------:R-:W-:Y:S01]  /*6020*/  IMAD R24, R36, 0x2c, RZ ;  /* 0x0000002c24187824 */ /* 0x000fe200078e02ff */
[----:B-1----:R-:W-:-:S04]  /*6030*/  IADD3 R150, P6, PT, R25, R2, RZ ;  /* 0x0000000219967210 */ /* 0x002fc80007fde0ff */
[----:B------:R-:W-:Y:S02]  /*6040*/  LEA.HI.X.SX32 R23, R25, R3, 0x1, P6 ;  /* 0x0000000319177211 */ /* 0x000fe400030f0eff */
[----:B------:R-:W-:Y:S02]  /*6050*/  PRMT R146, RZ, 0x7610, R146 ;  /* 0x00007610ff927816 */ /* 0x000fe40000000092 */
[----:B------:R-:W-:Y:S01]  /*6060*/  ISETP.GE.U32.AND P4, PT, R22, 0x7fffff3c, PT ;  /* 0x7fffff3c1600780c */ /* 0x000fe20003f86070 */
[----:B------:R-:W-:-:S05]  /*6070*/  @!P5 IMAD.MOV.U32 R22, RZ, RZ, R150 ;  /* 0x000000ffff16d224 */ /* 0x000fca00078e0096 */
[----:B------:R0:W4:Y:S01]  /*6080*/  @!P5 LDG.E.U8 R146, desc[UR18][R22.64] ;  /* 0x000000121692d981 */ /* 0x000122000c1e1100 */
[----:B------:R-:W-:-:S03]  /*6090*/  PRMT R142, RZ, 0x7610, R142 ;  /* 0x00007610ff8e7816 */ /* 0x000fc6000000008e */
[----:B--2---:R1:W-:Y:S04]  /*60a0*/  STL [R1+0x2c0], R29 ;  /* 0x0002c01d01007387 */ /* 0x0043e80000100800 */
[----:B-1----:R-:W2:Y:S04]  /*60b0*/  LDL.LU R29, [R1+0xbf4] ;  /* 0x000bf400011d7983 */ /* 0x002ea80000300800 */
[----:B------:R-:W-:Y:S04]  /*60c0*/  STL [R1+0xec], R150 ;  /* 0x0000ec9601007387 */ /* 0x000fe80000100800 */
[----:B------:R-:W-:Y:S04]  /*60d0*/  STL [R1+0xe8], R23 ;  /* 0x0000e81701007387 */ /* 0x000fe80000100800 */
[----:B---3--:R1:W-:Y:S02]  /*60e0*/  STL [R1+0x2bc], R143 ;  /* 0x0002bc8f01007387 */ /* 0x0083e40000100800 */
[----:B-1----:R-:W-:-:S04]  /*60f0*/  IADD3 R143, P6, PT, R24, R2, RZ ;  /* 0x00000002188f7210 */ /* 0x002fc80007fde0ff */
[----:B0-----:R-:W-:Y:S01]  /*6100*/  LEA.HI.X.SX32 R22, R24, R3, 0x1, P6 ;  /* 0x0000000318167211 */ /* 0x001fe200030f0eff */
[----:B------:R-:W-:Y:S04]  /*6110*/  STL [R1+0x55c], R143 ;  /* 0x00055c8f01007387 */ /* 0x000fe80000100800 */
[----:B------:R0:W-:Y:S01]  /*6120*/  STL [R1+0x558], R22 ;  /* 0x0005581601007387 */ /* 0x0001e20000100800 */
[----:B------:R-:W-:Y:S02]  /*6130*/  @!P3 IMAD.MOV.U32 R23, RZ, RZ, R22 ;  /* 0x000000ffff17b224 */ /* 0x000fe400078e0016 */
[----:B0-----:R-:W-:-:S05]  /*6140*/  @!P3 IMAD.MOV.U32 R22, RZ, RZ, R143 ;  /* 0x000000ffff16b224 */ /* 0x001fca00078e008f */
[----:B------:R0:W3:Y:S01]  /*6150*/  @!P3 LDG.E.U8 R142, desc[UR18][R22.64] ;  /* 0x00000012168eb981 */ /* 0x0000e2000c1e1100 */
[----:B------:R-:W-:-:S05]  /*6160*/  VIADD R25, R12, 0xffffffb3 ;  /* 0xffffffb30c197836 */ /* 0x000fca0000000000 */
[----:B------:R-:W-:Y:S01]  /*6170*/  ISETP.GE.U32.AND P5, PT, R25, 0x7fffff34, PT ;  /* 0x7fffff341900780c */ /* 0x000fe20003fa6070 */
[----:B------:R-:W-:Y:S01]  /*6180*/  IMAD R25, R36, 0x34, RZ ;  /* 0x0000003424197824 */ /* 0x000fe200078e02ff */
[----:B----4-:R1:W-:Y:S01]  /*6190*/  STL [R1+0x2b8], R146 ;  /* 0x0002b89201007387 */ /* 0x0103e20000100800 */
[----:B------:R-:W-:-:S03]  /*61a0*/  PRMT R141, RZ, 0x7610, R141 ;  /* 0x00007610ff8d7816 */ /* 0x000fc6000000008d */
[----:B-1----:R-:W-:-:S04]  /*61b0*/  IADD3 R146, P6, PT, R25, R2, RZ ;  /* 0x0000000219927210 */ /* 0x002fc80007fde0ff */
[----:B0-----:R-:W-:Y:S01]  /*61c0*/  LEA.HI.X.SX32 R22, R25, R3, 0x1, P6 ;  /* 0x0000000319167211 */ /* 0x001fe200030f0eff */
[----:B------:R-:W-:Y:S04]  /*61d0*/  STL [R1+0x59c], R146 ;  /* 0x00059c9201007387 */ /* 0x000fe80000100800 */
[----:B------:R-:W-:Y:S01]  /*61e0*/  @!P2 IMAD.MOV.U32 R23, RZ, RZ, R22 ;  /* 0x000000ffff17a224 */ /* 0x000fe200078e0016 */
[----:B---3--:R-:W-:Y:S04]  /*61f0*/  STL [R1+0x2b4], R142 ;  /* 0x0002b48e01007387 */ /* 0x008fe80000100800 */
[----:B------:R0:W-:Y:S02]  /*6200*/  STL [R1+0x598], R22 ;  /* 0x0005981601007387 */ /* 0x0001e40000100800 */
[----:B0-----:R-:W-:-:S05]  /*6210*/  @!P2 IMAD.MOV.U32 R22, RZ, RZ, R146 ;  /* 0x000000ffff16a224 */ /* 0x001fca00078e0092 */
[----:B------:R0:W3:Y:S01]  /*6220*/  @!P2 LDG.E.U8 R141, desc[UR18][R22.64] ;  /* 0x00000012168da981 */ /* 0x0000e2000c1e1100 */
[----:B------:R-:W-:-:S05]  /*6230*/  IMAD R24, R36, 0x3c, RZ ;  /* 0x0000003c24187824 */ /* 0x000fca00078e02ff */
[----:B------:R-:W-:Y:S01]  /*6240*/  IADD3 R142, P6, PT, R24, R2, RZ ;  /* 0x00000002188e7210 */ /* 0x000fe20007fde0ff */
[----:B------:R-:W-:-:S03]  /*6250*/  IMAD.MOV.U32 R144, RZ, RZ, R161 ;  /* 0x000000ffff907224 */ /* 0x000fc600078e00a1 */
[----:B------:R-:W-:Y:S01]  /*6260*/  LEA.HI.X.SX32 R143, R24, R3, 0x1, P6 ;  /* 0x00000003188f7211 */ /* 0x000fe200030f0eff */
[----:B------:R-:W-:Y:S01]  /*6270*/  IMAD.MOV.U32 R161, RZ, RZ, R26 ;  /* 0x000000ffffa17224 */ /* 0x000fe200078e001a */
[----:B------:R-:W-:Y:S01]  /*6280*/  PRMT R140, RZ, 0x7610, R140 ;  /* 0x00007610ff8c7816 */ /* 0x000fe2000000008c */
[----:B------:R-:W-:Y:S02]  /*6290*/  VIADD R26, R12, 0xffffffab ;  /* 0xffffffab0c1a7836 */ /* 0x000fe40000000000 */
[----:B0-----:R-:W-:Y:S02]  /*62a0*/  @!P0 IMAD.MOV.U32 R22, RZ, RZ, R142 ;  /* 0x000000ffff168224 */ /* 0x001fe400078e008e */
[----:B------:R-:W-:Y:S02]  /*62b0*/  @!P0 IMAD.MOV.U32 R23, RZ, RZ, R143 ;  /* 0x000000ffff178224 */ /* 0x000fe400078e008f */
[----:B------:R-:W-:Y:S01]  /*62c0*/  IMAD R25, R36, 0x44, RZ ;  /* 0x0000004424197824 */ /* 0x000fe200078e02ff */
[----:B------:R-:W-:Y:S01]  /*62d0*/  ISETP.GE.U32.AND P3, PT, R26, 0x7fffff2c, PT ;  /* 0x7fffff2c1a00780c */ /* 0x000fe20003f66070 */
[----:B------:R-:W-:Y:S01]  /*62e0*/  STL [R1+0x5dc], R142 ;  /* 0x0005dc8e01007387 */ /* 0x000fe20000100800 */
[----:B------:R-:W-:-:S03]  /*62f0*/  VIADD R26, R12, 0xffffffa3 ;  /* 0xffffffa30c1a7836 */ /* 0x000fc60000000000 */
[----:B------:R-:W-:Y:S04]  /*6300*/  STL [R1+0x5d8], R143 ;  /* 0x0005d88f01007387 */ /* 0x000fe80000100800 */
[----:B------:R0:W4:Y:S01]  /*6310*/  @!P0 LDG.E.U8 R140, desc[UR18][R22.64] ;  /* 0x00000012168c8981 */ /* 0x000122000c1e1100 */
[----:B------:R-:W-:Y:S02]  /*6320*/  ISETP.GE.U32.AND P2, PT, R26, 0x7fffff24, PT ;  /* 0x7fffff241a00780c */ /* 0x000fe40003f46070 */
[----:B------:R-:W-:Y:S01]  /*6330*/  PRMT R26, RZ, 0x7610, R26 ;  /* 0x00007610ff1a7816 */ /* 0x000fe2000000001a */
[----:B0-----:R-:W-:-:S05]  /*6340*/  VIADD R22, R12, 0xffffff9b ;  /* 0xffffff9b0c167836 */ /* 0x001fca0000000000 */
[----:B------:R-:W-:Y:S01]  /*6350*/  ISETP.GE.U32.AND P0, PT, R22, 0x7fffff1c, PT ;  /* 0x7fffff1c1600780c */ /* 0x000fe20003f06070 */
[----:B---3--:R0:W-:Y:S02]  /*6360*/  STL [R1+0x2b0], R141 ;  /* 0x0002b08d01007387 */ /* 0x0081e40000100800 */
[----:B0-----:R-:W-:-:S04]  /*6370*/  IADD3 R141, P6, PT, R25, R2, RZ ;  /* 0x00000002198d7210 */ /* 0x001fc80007fde0ff */
[----:B------:R-:W-:Y:S01]  /*6380*/  LEA.HI.X.SX32 R23, R25, R3, 0x1, P6 ;  /* 0x0000000319177211 */ /* 0x000fe200030f0eff */
[----:B------:R-:W-:-:S05]  /*6390*/  @!P4 IMAD.MOV.U32 R22, RZ, RZ, R141 ;  /* 0x000000ffff16c224 */ /* 0x000fca00078e008d */
[----:B------:R0:W3:Y:S01]  /*63a0*/  @!P4 LDG.E.U8 R26, desc[UR18][R22.64] ;  /* 0x00000012161ac981 */ /* 0x0000e2000c1e1100 */
[----:B------:R-:W-:-:S03]  /*63b0*/  IMAD R24, R36, 0x4c, RZ ;  /* 0x0000004c24187824 */ /* 0x000fc600078e02ff */
[----:B------:R-:W-:Y:S04]  /*63c0*/  STL [R1+0x61c], R141 ;  /* 0x00061c8d01007387 */ /* 0x000fe80000100800 */
[----:B------:R-:W-:Y:S04]  /*63d0*/  STL [R1+0x618], R23 ;  /* 0x0006181701007387 */ /* 0x000fe80000100800 */
[----:B----4-:R1:W-:Y:S01]  /*63e0*/  STL [R1+0x2ac], R140 ;  /* 0x0002ac8c01007387 */ /* 0x0103e20000100800 */
[----:B------:R-:W-:Y:S02]  /*63f0*/  PRMT R139, RZ, 0x7610, R139 ;  /* 0x00007610ff8b7816 */ /* 0x000fe4000000008b */
        /* <DEDUP_REMOVED lines=8> */
[----:B------:R-:W-:-:S05]  /*6480*/  VIADD R25, R12, 0xffffff93 ;  /* 0xffffff930c197836 */ /* 0x000fca0000000000 */
[----:B------:R-:W-:Y:S01]  /*6490*/  ISETP.GE.U32.AND P4, PT, R25, 0x7fffff14, PT ;  /* 0x7fffff141900780c */ /* 0x000fe20003f86070 */
[----:B------:R-:W-:-:S05]  /*64a0*/  IMAD R25, R36, 0x54, RZ ;  /* 0x0000005424197824 */ /* 0x000fca00078e02ff */
[----:B------:R-:W-:Y:S01]  /*64b0*/  IADD3 R141, P6, PT, R25, R2, RZ ;  /* 0x00000002198d7210 */ /* 0x000fe20007fde0ff */
[----:B------:R-:W-:-:S03]  /*64c0*/  IMAD R24, R36, 0x5c, RZ ;  /* 0x0000005c24187824 */ /* 0x000fc600078e02ff */
[----:B------:R-:W-:Y:S01]  /*64d0*/  LEA.HI.X.SX32 R142, R25, R3, 0x1, P6 ;  /* 0x00000003198e7211 */ /* 0x000fe200030f0eff */
[----:B------:R-:W-:Y:S01]  /*64e0*/  STL [R1+0x69c], R141 ;  /* 0x00069c8d01007387 */ /* 0x000fe20000100800 */
[----:B------:R-:W-:Y:S01]  /*64f0*/  PRMT R137, RZ, 0x7610, R137 ;  /* 0x00007610ff897816 */ /* 0x000fe20000000089 */
[----:B0-----:R-:W-:Y:S02]  /*6500*/  @!P3 IMAD.MOV.U32 R22, RZ, RZ, R141 ;  /* 0x000000ffff16b224 */ /* 0x001fe400078e008d */
[----:B------:R-:W-:-:S05]  /*6510*/  @!P3 IMAD.MOV.U32 R23, RZ, RZ, R142 ;  /* 0x000000ffff17b224 */ /* 0x000fca00078e008e */
[----:B------:R0:W4:Y:S01]  /*6520*/  @!P3 LDG.E.U8 R137, desc[UR18][R22.64] ;  /* 0x000000121689b981 */ /* 0x000122000c1e1100 */
[----:B------:R-:W-:-:S03]  /*6530*/  PRMT R138, RZ, 0x7610, R138 ;  /* 0x00007610ff8a7816 */ /* 0x000fc6000000008a */
[----:B---3--:R1:W-:Y:S02]  /*6540*/  STL [R1+0x27c], R139 ;  /* 0x00027c8b01007387 */ /* 0x0083e40000100800 */
[----:B-1----:R-:W-:-:S04]  /*6550*/  IADD3 R139, P6, PT, R24, R2, RZ ;  /* 0x00000002188b7210 */ /* 0x002fc80007fde0ff */
[----:B------:R-:W-:Y:S01]  /*6560*/  LEA.HI.X.SX32 R140, R24, R3, 0x1, P6 ;  /* 0x00000003188c7211 */ /* 0x000fe200030f0eff */
[----:B0-----:R-:W-:-:S04]  /*6570*/  @!P2 IMAD.MOV.U32 R22, RZ, RZ, R139 ;  /* 0x000000ffff16a224 */ /* 0x001fc800078e008b */
[----:B------:R-:W-:-:S05]  /*6580*/  @!P2 IMAD.MOV.U32 R23, RZ, RZ, R140 ;  /* 0x000000ffff17a224 */ /* 0x000fca00078e008c */
[----:B------:R0:W3:Y:S01]  /*6590*/  @!P2 LDG.E.U8 R138, desc[UR18][R22.64] ;  /* 0x00000012168aa981 */ /* 0x0000e2000c1e1100 */
[----:B------:R-:W-:-:S03]  /*65a0*/  IMAD R25, R36, 0x64, RZ ;  /* 0x0000006424197824 */ /* 0x000fc600078e02ff */
[----:B------:R-:W-:Y:S04]  /*65b0*/  STL [R1+0x698], R142 ;  /* 0x0006988e01007387 */ /* 0x000fe80000100800 */
[----:B------:R-:W-:Y:S01]  /*65c0*/  STL [R1+0x6d4], R139 ;  /* 0x0006d48b01007387 */ /* 0x000fe20000100800 */
[----:B------:R-:W-:-:S03]  /*65d0*/  VIADD R26, R12, 0xffffff8b ;  /* 0xffffff8b0c1a7836 */ /* 0x000fc60000000000 */
[----:B------:R-:W-:Y:S04]  /*65e0*/  STL [R1+0x6d0], R140 ;  /* 0x0006d08c01007387 */ /* 0x000fe80000100800 */
[----:B----4-:R1:W-:Y:S01]  /*65f0*/  STL [R1+0x278], R137 ;  /* 0x0002788901007387 */ /* 0x0103e20000100800 */
[----:B------:R-:W-:Y:S01]  /*6600*/  ISETP.GE.U32.AND P5, PT, R26, 0x7fffff0c, PT ;  /* 0x7fffff0c1a00780c */ /* 0x000fe20003fa6070 */
[----:B------:R-:W-:Y:S01]  /*6610*/  IMAD R24, R36, 0x6c, RZ ;  /* 0x0000006c24187824 */ /* 0x000fe200078e02ff */
[----:B-1----:R-:W-:Y:S01]  /*6620*/  IADD3 R137, P6, PT, R25, R2, RZ ;  /* 0x0000000219897210 */ /* 0x002fe20007fde0ff */
[----:B------:R-:W-:-:S03]  /*6630*/  VIADD R26, R12, 0xffffff83 ;  /* 0xffffff830c1a7836 */ /* 0x000fc60000000000 */
[----:B0-----:R-:W-:Y:S01]  /*6640*/  LEA.HI.X.SX32 R23, R25, R3, 0x1, P6 ;  /* 0x0000000319177211 */ /* 0x001fe200030f0eff */
[----:B------:R-:W-:Y:S01]  /*6650*/  STL [R1+0x70c], R137 ;  /* 0x00070c8901007387 */ /* 0x000fe20000100800 */
[----:B------:R-:W-:-:S03]  /*6660*/  VIADD R22, R12, 0xfffffffa ;  /* 0xfffffffa0c167836 */ /* 0x000fc60000000000 */
[----:B------:R-:W-:Y:S01]  /*6670*/  STL [R1+0x708], R23 ;  /* 0x0007081701007387 */ /* 0x000fe20000100800 */
[----:B------:R-:W-:Y:S02]  /*6680*/  ISETP.GE.U32.AND P3, PT, R26, 0x7fffff04, PT ;  /* 0x7fffff041a00780c */ /* 0x000fe40003f66070 */
[----:B------:R-:W-:Y:S02]  /*6690*/  PRMT R26, RZ, 0x7610, R26 ;  /* 0x00007610ff1a7816 */ /* 0x000fe4000000001a */
[----:B------:R-:W-:Y:S01]  /*66a0*/  ISETP.GE.U32.AND P2, PT, R22, 0x7fffff7b, PT ;  /* 0x7fffff7b1600780c */ /* 0x000fe20003f46070 */
[----:B------:R-:W-:Y:S01]  /*66b0*/  @!P0 IMAD.MOV.U32 R22, RZ, RZ, R137 ;  /* 0x000000ffff168224 */ /* 0x000fe200078e0089 */
[----:B------:R-:W-:-:S04]  /*66c0*/  PRMT R135, RZ, 0x7610, R135 ;  /* 0x00007610ff877816 */ /* 0x000fc80000000087 */
[----:B------:R0:W4:Y:S04]  /*66d0*/  @!P0 LDG.E.U8 R26, desc[UR18][R22.64] ;  /* 0x00000012161a8981 */ /* 0x000128000c1e1100 */
        /* <DEDUP_REMOVED lines=8> */
[C---:B------:R-:W-:Y:S02]  /*6760*/  IMAD R25, R36.reuse, 0x74, RZ ;  /* 0x0000007424197824 */ /* 0x040fe400078e02ff */
[----:B------:R-:W-:-:S03]  /*6770*/  IMAD R24, R36, 0x7c, RZ ;  /* 0x0000007c24187824 */ /* 0x000fc600078e02ff */
[CC--:B------:R-:W-:Y:S01]  /*6780*/  IADD3 R137, P6, PT, R25.reuse, R2.reuse, RZ ;  /* 0x0000000219897210 */ /* 0x0c0fe20007fde0ff */
[----:B------:R-:W-:Y:S02]  /*6790*/  IMAD.MOV.U32 R143, RZ, RZ, R154 ;  /* 0x000000ffff8f7224 */ /* 0x000fe400078e009a */
[----:B------:R-:W-:Y:S01]  /*67a0*/  IMAD.MOV.U32 R154, RZ, RZ, R159 ;  /* 0x000000ffff9a7224 */ /* 0x000fe200078e009f */
[----:B0-----:R-:W-:Y:S01]  /*67b0*/  LEA.HI.X.SX32 R22, R25, R3, 0x1, P6 ;  /* 0x0000000319167211 */ /* 0x001fe200030f0eff */
[----:B------:R-:W-:Y:S01]  /*67c0*/  IMAD.MOV.U32 R159, RZ, RZ, R111 ;  /* 0x000000ffff9f7224 */ /* 0x000fe200078e006f */
[----:B------:R-:W-:Y:S01]  /*67d0*/  STL [R1+0x744], R138 ;  /* 0x0007448a01007387 */ /* 0x000fe20000100800 */
[----:B------:R-:W-:-:S03]  /*67e0*/  IADD3 R111, P6, PT, R24, R2, RZ ;  /* 0x00000002186f7210 */ /* 0x000fc60007fde0ff */
[----:B----4-:R-:W-:Y:S01]  /*67f0*/  STL [R1+0x270], R26 ;  /* 0x0002701a01007387 */ /* 0x010fe20000100800 */
[----:B------:R-:W-:Y:S01]  /*6800*/  PRMT R136, RZ, 0x7610, R136 ;  /* 0x00007610ff887816 */ /* 0x000fe20000000088 */
[----:B------:R-:W-:Y:S02]  /*6810*/  @!P5 IMAD.MOV.U32 R23, RZ, RZ, R22 ;  /* 0x000000ffff17d224 */ /* 0x000fe400078e0016 */
[----:B------:R-:W-:Y:S01]  /*6820*/  STL [R1+0x740], R139 ;  /* 0x0007408b01007387 */ /* 0x000fe20000100800 */
[----:B------:R-:W-:-:S03]  /*6830*/  VIADD R25, R12, 0xffffffe2 ;  /* 0xffffffe20c197836 */ /* 0x000fc60000000000 */
[----:B------:R-:W-:Y:S04]  /*6840*/  STL [R1+0x77c], R137 ;  /* 0x00077c8901007387 */ /* 0x000fe80000100800 */
[----:B------:R0:W-:Y:S04]  /*6850*/  STL [R1+0x778], R22 ;  /* 0x0007781601007387 */ /* 0x0001e80000100800 */
[----:B------:R-:W-:Y:S01]  /*6860*/  STL [R1+0x7b4], R111 ;  /* 0x0007b46f01007387 */ /* 0x000fe20000100800 */
[----:B0-----:R-:W-:-:S05]  /*6870*/  @!P5 IMAD.MOV.U32 R22, RZ, RZ, R137 ;  /* 0x000000ffff16d224 */ /* 0x001fca00078e0089 */
[----:B------:R-:W4:Y:S01]  /*6880*/  @!P5 LDG.E.U8 R136, desc[UR18][R22.64] ;  /* 0x000000121688d981 */ /* 0x000f22000c1e1100 */
[----:B------:R-:W-:-:S03]  /*6890*/  ISETP.GE.U32.AND P5, PT, R25, 0x7fffff63, PT ;  /* 0x7fffff631900780c */ /* 0x000fc60003fa6070 */
[----:B---3--:R0:W-:Y:S02]  /*68a0*/  STL [R1+0x26c], R135 ;  /* 0x00026c8701007387 */ /* 0x0081e40000100800 */
[----:B0-----:R-:W-:Y:S01]  /*68b0*/  LEA.HI.X.SX32 R135, R24, R3, 0x1, P6 ;  /* 0x0000000318877211 */ /* 0x001fe200030f0eff */
[----:B------:R-:W-:-:S04]  /*68c0*/  @!P3 IMAD.MOV.U32 R24, RZ, RZ, R111 ;  /* 0x000000ffff18b224 */ /* 0x000fc800078e006f */
[----:B------:R-:W-:-:S05]  /*68d0*/  @!P3 IMAD.MOV.U32 R25, RZ, RZ, R135 ;  /* 0x000000ffff19b224 */ /* 0x000fca00078e0087 */
[----:B------:R0:W3:Y:S01]  /*68e0*/  @!P3 LDG.E.U8 R110, desc[UR18][R24.64] ;  /* 0x00000012186eb981 */ /* 0x0000e2000c1e1100 */
[----:B------:R-:W-:-:S05]  /*68f0*/  VIADD R26, R12, 0xffffffea ;  /* 0xffffffea0c1a7836 */ /* 0x000fca0000000000 */
[----:B------:R-:W-:Y:S01]  /*6900*/  ISETP.GE.U32.AND P4, PT, R26, 0x7fffff6b, PT ;  /* 0x7fffff6b1a00780c */ /* 0x000fe20003f86070 */
[----:B------:R-:W-:Y:S01]  /*6910*/  IMAD R26, R36, 0x5, RZ ;  /* 0x00000005241a7824 */ /* 0x000fe200078e02ff */
[----:B------:R-:W-:Y:S01]  /*6920*/  STL [R1+0x7b0], R135 ;  /* 0x0007b08701007387 */ /* 0x000fe20000100800 */
[----:B0-----:R-:W-:-:S03]  /*6930*/  VIADD R24, R12, 0xffffffda ;  /* 0xffffffda0c187836 */ /* 0x001fc60000000000 */
[C---:B------:R-:W-:Y:S02]  /*6940*/  IADD3 R22, P6, PT, R26.reuse, R2, RZ ;  /* 0x000000021a167210 */ /* 0x040fe40007fde0ff */
[----:B------:R-:W-:Y:S02]  /*6950*/  PRMT R134, RZ, 0x7610, R134 ;  /* 0x00007610ff867816 */ /* 0x000fe40000000086 */
[----:B------:R-:W-:Y:S02]  /*6960*/  LEA.HI.X.SX32 R23, R26, R3, 0x1, P6 ;  /* 0x000000031a177211 */ /* 0x000fe400030f0eff */
[----:B------:R-:W-:Y:S01]  /*6970*/  ISETP.GE.U32.AND P3, PT, R24, 0x7fffff5b, PT ;  /* 0x7fffff5b1800780c */ /* 0x000fe20003f66070 */
[----:B------:R-:W-:Y:S01]  /*6980*/  VIADD R24, R12, 0xffffffd2 ;  /* 0xffffffd20c187836 */ /* 0x000fe20000000000 */
[----:B------:R-:W-:Y:S01]  /*6990*/  PRMT R133, RZ, 0x7610, R133 ;  /* 0x00007610ff857816 */ /* 0x000fe20000000085 */
[----:B------:R-:W2:Y:S03]  /*69a0*/  @!P2 LDG.E.U8 R134, desc[UR18][R22.64] ;  /* 0x000000121686a981 */ /* 0x000ea6000c1e1100 */
[----:B------:R-:W-:Y:S01]  /*69b0*/  ISETP.GE.U32.AND P2, PT, R24, 0x7fffff53, PT ;  /* 0x7fffff531800780c */ /* 0x000fe20003f46070 */
[----:B---3--:R0:W-:Y:S02]  /*69c0*/  STL [R1+0x244], R110 ;  /* 0x0002446e01007387 */ /* 0x0081e40000100800 */
[----:B0-----:R-:W-:-:S05]  /*69d0*/  IMAD R110, R36, 0xd, RZ ;  /* 0x0000000d246e7824 */ /* 0x001fca00078e02ff */
[----:B------:R-:W-:-:S04]  /*69e0*/  IADD3 R111, P6, PT, R110, R2, RZ ;  /* 0x000000026e6f7210 */ /* 0x000fc80007fde0ff */
[----:B------:R-:W-:Y:S01]  /*69f0*/  LEA.HI.X.SX32 R110, R110, R3, 0x1, P6 ;  /* 0x000000036e6e7211 */ /* 0x000fe200030f0eff */
[----:B------:R-:W-:-:S04]  /*6a00*/  @!P0 IMAD.MOV.U32 R24, RZ, RZ, R111 ;  /* 0x000000ffff188224 */ /* 0x000fc800078e006f */
[----:B------:R-:W-:-:S05]  /*6a10*/  @!P0 IMAD.MOV.U32 R25, RZ, RZ, R110 ;  /* 0x000000ffff198224 */ /* 0x000fca00078e006e */
[----:B------:R0:W3:Y:S01]  /*6a20*/  @!P0 LDG.E.U8 R133, desc[UR18][R24.64] ;  /* 0x0000001218858981 */ /* 0x0000e2000c1e1100 */
[----:B------:R-:W-:Y:S02]  /*6a30*/  IMAD.MOV.U32 R142, RZ, RZ, R143 ;  /* 0x000000ffff8e7224 */ /* 0x000fe400078e008f */
[----:B------:R-:W-:Y:S02]  /*6a40*/  IMAD.MOV.U32 R143, RZ, RZ, R145 ;  /* 0x000000ffff8f7224 */ /* 0x000fe400078e0091 */
[----:B------:R-:W-:Y:S02]  /*6a50*/  IMAD.MOV.U32 R145, RZ, RZ, R147 ;  /* 0x000000ffff917224 */ /* 0x000fe400078e0093 */
[----:B------:R-:W-:Y:S02]  /*6a60*/  IMAD.MOV.U32 R147, RZ, RZ, R149 ;  /* 0x000000ffff937224 */ /* 0x000fe400078e0095 */
[----:B------:R-:W-:Y:S02]  /*6a70*/  IMAD.MOV.U32 R149, RZ, RZ, R151 ;  /* 0x000000ffff957224 */ /* 0x000fe400078e0097 */
[----:B------:R-:W-:-:S02]  /*6a80*/  IMAD.MOV.U32 R151, RZ, RZ, R157 ;  /* 0x000000ffff977224 */ /* 0x000fc400078e009d */
[C---:B------:R-:W-:Y:S02]  /*6a90*/  IMAD R157, R36.reuse, 0x15, RZ ;  /* 0x00000015249d7824 */ /* 0x040fe400078e02ff */
[----:B------:R-:W-:Y:S02]  /*6aa0*/  IMAD.MOV.U32 R140, RZ, RZ, R148 ;  /* 0x000000ffff8c7224 */ /* 0x000fe400078e0094 */
[----:B------:R-:W-:Y:S02]  /*6ab0*/  IMAD.MOV.U32 R148, RZ, RZ, R162 ;  /* 0x000000ffff947224 */ /* 0x000fe400078e00a2 */
[----:B------:R-:W-:Y:S01]  /*6ac0*/  IMAD.MOV.U32 R162, RZ, RZ, R158 ;  /* 0x000000ffffa27224 */ /* 0x000fe200078e009e */
[C---:B------:R-:W-:Y:S01]  /*6ad0*/  IADD3 R158, P6, PT, R157.reuse, R2, RZ ;  /* 0x000000029d9e7210 */ /* 0x040fe20007fde0ff */
[----:B----4-:R-:W-:Y:S01]  /*6ae0*/  STL [R1+0x248], R136 ;  /* 0x0002488801007387 */ /* 0x010fe20000100800 */
[----:B------:R-:W-:Y:S02]  /*6af0*/  IMAD R26, R36, 0x1d, RZ ;  /* 0x0000001d241a7824 */ /* 0x000fe400078e02ff */
[----:B------:R-:W-:Y:S01]  /*6b00*/  LEA.HI.X.SX32 R157, R157, R3, 0x1, P6 ;  /* 0x000000039d9d7211 */ /* 0x000fe200030f0eff */
[----:B------:R-:W-:Y:S01]  /*6b10*/  STL [R1+0xa4c], R22 ;  /* 0x000a4c1601007387 */ /* 0x000fe20000100800 */
[----:B------:R-:W-:-:S03]  /*6b20*/  PRMT R132, RZ, 0x7610, R132 ;  /* 0x00007610ff847816 */ /* 0x000fc60000000084 */
[----:B------:R-:W-:Y:S01]  /*6b30*/  STL [R1+0xa48], R23 ;  /* 0x000a481701007387 */ /* 0x000fe20000100800 */
[----:B0-----:R-:W-:-:S03]  /*6b40*/  @!P4 IMAD.MOV.U32 R24, RZ, RZ, R158 ;  /* 0x000000ffff18c224 */ /* 0x001fc600078e009e */
[----:B------:R-:W-:Y:S01]  /*6b50*/  STL [R1+0xa54], R111 ;  /* 0x000a546f01007387 */ /* 0x000fe20000100800 */
[----:B------:R-:W-:-:S03]  /*6b60*/  @!P4 IMAD.MOV.U32 R25, RZ, RZ, R157 ;  /* 0x000000ffff19c224 */ /* 0x000fc600078e009d */
[----:B------:R-:W-:Y:S04]  /*6b70*/  STL [R1+0xa50], R110 ;  /* 0x000a506e01007387 */ /* 0x000fe80000100800 */
[----:B--2---:R-:W-:Y:S04]  /*6b80*/  STL [R1+0x23c], R134 ;  /* 0x00023c8601007387 */ /* 0x004fe80000100800 */
[----:B------:R0:W2:Y:S01]  /*6b90*/  @!P4 LDG.E.U8 R132, desc[UR18][R24.64] ;  /* 0x000000121884c981 */ /* 0x0000a2000c1e1100 */
[----:B------:R-:W-:-:S03]  /*6ba0*/  PRMT R131, RZ, 0x7610, R131 ;  /* 0x00007610ff837816 */ /* 0x000fc60000000083 */
[----:B---3--:R1:W-:Y:S02]  /*6bb0*/  STL [R1+0x238], R133 ;  /* 0x0002388501007387 */ /* 0x0083e40000100800 */
[----:B-1----:R-:W-:-:S04]  /*6bc0*/  IADD3 R133, P6, PT, R26, R2, RZ ;  /* 0x000000021a857210 */ /* 0x002fc80007fde0ff */
[----:B------:R-:W-:Y:S01]  /*6bd0*/  LEA.HI.X.SX32 R134, R26, R3, 0x1, P6 ;  /* 0x000000031a867211 */ /* 0x000fe200030f0eff */
[----:B0-----:R-:W-:-:S04]  /*6be0*/  @!P5 IMAD.MOV.U32 R24, RZ, RZ, R133 ;  /* 0x000000ffff18d224 */ /* 0x001fc800078e0085 */
[----:B------:R-:W-:-:S05]  /*6bf0*/  @!P5 IMAD.MOV.U32 R25, RZ, RZ, R134 ;  /* 0x000000ffff19d224 */ /* 0x000fca00078e0086 */
[----:B------:R0:W3:Y:S01]  /*6c00*/  @!P5 LDG.E.U8 R131, desc[UR18][R24.64] ;  /* 0x000000121883d981 */ /* 0x0000e2000c1e1100 */
[----:B------:R-:W-:Y:S02]  /*6c10*/  IMAD.MOV.U32 R141, RZ, RZ, R144 ;  /* 0x000000ffff8d7224 */ /* 0x000fe400078e0090 */
[----:B------:R-:W-:Y:S02]  /*6c20*/  IMAD.MOV.U32 R144, RZ, RZ, R153 ;  /* 0x000000ffff907224 */ /* 0x000fe400078e0099 */
[----:B------:R-:W-:Y:S02]  /*6c30*/  IMAD.MOV.U32 R153, RZ, RZ, R27 ;  /* 0x000000ffff997224 */ /* 0x000fe400078e001b */
[----:B------:R-:W-:Y:S01]  /*6c40*/  VIADD R27, R12, 0xffffffca ;  /* 0xffffffca0c1b7836 */ /* 0x000fe20000000000 */
[----:B------:R-:W-:Y:S04]  /*6c50*/  STL [R1+0xb4], R133 ;  /* 0x0000b48501007387 */ /* 0x000fe80000100800 */
[----:B------:R-:W-:Y:S01]  /*6c60*/  ISETP.GE.U32.AND P0, PT, R27, 0x7fffff4b, PT ;  /* 0x7fffff4b1b00780c */ /* 0x000fe20003f06070 */
[----:B------:R-:W-:Y:S01]  /*6c70*/  IMAD R27, R36, 0x25, RZ ;  /* 0x00000025241b7824 */ /* 0x000fe200078e02ff */
[----:B------:R-:W-:Y:S04]  /*6c80*/  STL [R1+0xa5c], R158 ;  /* 0x000a5c9e01007387 */ /* 0x000fe80000100800 */
[----:B------:R-:W-:Y:S04]  /*6c90*/  STL [R1+0xa58], R157 ;  /* 0x000a589d01007387 */ /* 0x000fe80000100800 */
[----:B------:R-:W-:Y:S04]  /*6ca0*/  STL [R1+0xb0], R134 ;  /* 0x0000b08601007387 */ /* 0x000fe80000100800 */
[----:B--2---:R1:W-:Y:S01]  /*6cb0*/  STL [R1+0x234], R132 ;  /* 0x0002348401007387 */ /* 0x0043e20000100800 */
[----:B------:R-:W-:-:S02]  /*6cc0*/  IMAD.MOV.U32 R137, RZ, RZ, R148 ;  /* 0x000000ffff897224 */ /* 0x000fc400078e0094 */
[----:B------:R-:W-:Y:S02]  /*6cd0*/  IMAD.MOV.U32 R148, RZ, RZ, R151 ;  /* 0x000000ffff947224 */ /* 0x000fe400078e0097 */
[----:B------:R-:W-:Y:S01]  /*6ce0*/  IMAD.MOV.U32 R151, RZ, RZ, R153 ;  /* 0x000000ffff977224 */ /* 0x000fe200078e0099 */
[----:B-1----:R-:W-:Y:S01]  /*6cf0*/  IADD3 R132, P6, PT, R27, R2, RZ ;  /* 0x000000021b847210 */ /* 0x002fe20007fde0ff */
[----:B------:R-:W-:-:S03]  /*6d00*/  IMAD.MOV.U32 R153, RZ, RZ, R28 ;  /* 0x000000ffff997224 */ /* 0x000fc600078e001c */
[----:B0-----:R-:W-:Y:S01]  /*6d10*/  LEA.HI.X.SX32 R25, R27, R3, 0x1, P6 ;  /* 0x000000031b197211 */ /* 0x001fe200030f0eff */
[----:B------:R-:W-:Y:S01]  /*6d20*/  IMAD R26, R36, 0x2d, RZ ;  /* 0x0000002d241a7824 */ /* 0x000fe200078e02ff */
[----:B------:R-:W-:Y:S01]  /*6d30*/  STL [R1+0x524], R132 ;  /* 0x0005248401007387 */ /* 0x000fe20000100800 */
[C---:B------:R-:W-:Y:S02]  /*6d40*/  VIADD R28, R12.reuse, 0xffffffc2 ;  /* 0xffffffc20c1c7836 */ /* 0x040fe40000000000 */
[----:B------:R-:W-:Y:S01]  /*6d50*/  VIADD R24, R12, 0xffffffba ;  /* 0xffffffba0c187836 */ /* 0x000fe20000000000 */
[----:B------:R-:W-:Y:S02]  /*6d60*/  STL [R1+0xf0], R25 ;  /* 0x0000f01901007387 */ /* 0x000fe40000100800 */
[----:B------:R-:W-:Y:S02]  /*6d70*/  ISETP.GE.U32.AND P4, PT, R28, 0x7fffff43, PT ;  /* 0x7fffff431c00780c */ /* 0x000fe40003f86070 */
[----:B------:R-:W-:-:S02]  /*6d80*/  PRMT R28, RZ, 0x7610, R28 ;  /* 0x00007610ff1c7816 */ /* 0x000fc4000000001c */
        /* <DEDUP_REMOVED lines=13> */
[----:B------:R-:W-:Y:S04]  /*6e60*/  STL [R1+0x564], R131 ;  /* 0x0005648301007387 */ /* 0x000fe80000100800 */
[----:B------:R-:W-:Y:S01]  /*6e70*/  IADD3 R132, P6, PT, R27, R2, RZ ;  /* 0x000000021b847210 */ /* 0x000fe20007fde0ff */
[----:B------:R-:W-:-:S03]  /*6e80*/  IMAD R26, R36, 0x3d, RZ ;  /* 0x0000003d241a7824 */ /* 0x000fc600078e02ff */
[----:B0-----:R-:W-:Y:S02]  /*6e90*/  LEA.HI.X.SX32 R24, R27, R3, 0x1, P6 ;  /* 0x000000031b187211 */ /* 0x001fe400030f0eff */
[----:B------:R-:W-:-:S03]  /*6ea0*/  PRMT R129, RZ, 0x7610, R129 ;  /* 0x00007610ff817816 */ /* 0x000fc60000000081 */
[----:B------:R-:W-:Y:S01]  /*6eb0*/  @!P0 IMAD.MOV.U32 R25, RZ, RZ, R24 ;  /* 0x000000ffff198224 */ /* 0x000fe200078e0018 */
[----:B--2---:R-:W-:Y:S04]  /*6ec0*/  STL [R1+0x22c], R28 ;  /* 0x00022c1c01007387 */ /* 0x004fe80000100800 */
[----:B------:R-:W-:Y:S04]  /*6ed0*/  STL [R1+0x560], R133 ;  /* 0x0005608501007387 */ /* 0x000fe80000100800 */
[----:B------:R-:W-:Y:S01]  /*6ee0*/  STL [R1+0x5a4], R132 ;  /* 0x0005a48401007387 */ /* 0x000fe20000100800 */
[----:B------:R-:W-:-:S03]  /*6ef0*/  PRMT R128, RZ, 0x7610, R128 ;  /* 0x00007610ff807816 */ /* 0x000fc60000000080 */
[----:B---3--:R0:W-:Y:S04]  /*6f00*/  STL [R1+0x228], R130 ;  /* 0x0002288201007387 */ /* 0x0081e80000100800 */
[----:B------:R1:W-:Y:S01]  /*6f10*/  STL [R1+0x5a0], R24 ;  /* 0x0005a01801007387 */ /* 0x0003e20000100800 */
[----:B0-----:R-:W-:Y:S01]  /*6f20*/  IADD3 R130, P6, PT, R26, R2, RZ ;  /* 0x000000021a827210 */ /* 0x001fe20007fde0ff */
[----:B-1----:R-:W-:-:S03]  /*6f30*/  @!P0 IMAD.MOV.U32 R24, RZ, RZ, R132 ;  /* 0x000000ffff188224 */ /* 0x002fc600078e0084 */
[----:B------:R-:W-:Y:S02]  /*6f40*/  LEA.HI.X.SX32 R131, R26, R3, 0x1, P6 ;  /* 0x000000031a837211 */ /* 0x000fe400030f0eff */
[----:B------:R0:W2:Y:S02]  /*6f50*/  @!P0 LDG.E.U8 R129, desc[UR18][R24.64] ;  /* 0x0000001218818981 */ /* 0x0000a4000c1e1100 */
[----:B0-----:R-:W-:Y:S02]  /*6f60*/  @!P4 IMAD.MOV.U32 R24, RZ, RZ, R130 ;  /* 0x000000ffff18c224 */ /* 0x001fe400078e0082 */
[----:B------:R-:W-:-:S05]  /*6f70*/  @!P4 IMAD.MOV.U32 R25, RZ, RZ, R131 ;  /* 0x000000ffff19c224 */ /* 0x000fca00078e0083 */
[----:B------:R0:W3:Y:S01]  /*6f80*/  @!P4 LDG.E.U8 R128, desc[UR18][R24.64] ;  /* 0x000000121880c981 */ /* 0x0000e2000c1e1100 */
[----:B------:R-:W-:-:S03]  /*6f90*/  IMAD R27, R36, 0x45, RZ ;  /* 0x00000045241b7824 */ /* 0x000fc600078e02ff */
[----:B------:R-:W-:Y:S01]  /*6fa0*/  STL [R1+0x5e4], R130 ;  /* 0x0005e48201007387 */ /* 0x000fe20000100800 */
[----:B------:R-:W-:-:S03]  /*6fb0*/  VIADD R28, R12, 0xffffffaa ;  /* 0xffffffaa0c1c7836 */ /* 0x000fc60000000000 */
[----:B------:R-:W-:Y:S01]  /*6fc0*/  STL [R1+0x5e0], R131 ;  /* 0x0005e08301007387 */ /* 0x000fe20000100800 */
[----:B------:R-:W-:Y:S01]  /*6fd0*/  IMAD R26, R36, 0x4d, RZ ;  /* 0x0000004d241a7824 */ /* 0x000fe200078e02ff */
[----:B------:R-:W-:Y:S01]  /*6fe0*/  ISETP.GE.U32.AND P2, PT, R28, 0x7fffff2b, PT ;  /* 0x7fffff2b1c00780c */ /* 0x000fe20003f46070 */
[C---:B------:R-:W-:Y:S02]  /*6ff0*/  VIADD R28, R12.reuse, 0xffffffa2 ;  /* 0xffffffa20c1c7836 */ /* 0x040fe40000000000 */
[----:B0-----:R-:W-:-:S03]  /*7000*/  VIADD R24, R12, 0xffffff9a ;  /* 0xffffff9a0c187836 */ /* 0x001fc60000000000 */
[----:B------:R-:W-:Y:S02]  /*7010*/  ISETP.GE.U32.AND P0, PT, R28, 0x7fffff23, PT ;  /* 0x7fffff231c00780c */ /* 0x000fe40003f06070 */
[----:B------:R-:W-:Y:S02]  /*7020*/  PRMT R28, RZ, 0x7610, R28 ;  /* 0x00007610ff1c7816 */ /* 0x000fe4000000001c */
[----:B------:R-:W-:Y:S02]  /*7030*/  ISETP.GE.U32.AND P4, PT, R24, 0x7fffff1b, PT ;  /* 0x7fffff1b1800780c */ /* 0x000fe40003f86070 */
[----:B------:R-:W-:Y:S01]  /*7040*/  PRMT R127, RZ, 0x7610, R127 ;  /* 0x00007610ff7f7816 */ /* 0x000fe2000000007f */
[----:B--2---:R0:W-:Y:S02]  /*7050*/  STL [R1+0x220], R129 ;  /* 0x0002208101007387 */ /* 0x0041e40000100800 */
[----:B0-----:R-:W-:-:S04]  /*7060*/  IADD3 R129, P6, PT, R27, R2, RZ ;  /* 0x000000021b817210 */ /* 0x001fc80007fde0ff */
[----:B------:R-:W-:Y:S01]  /*7070*/  LEA.HI.X.SX32 R25, R27, R3, 0x1, P6 ;  /* 0x000000031b197211 */ /* 0x000fe200030f0eff */
[----:B------:R-:W-:Y:S04]  /*7080*/  STL [R1+0x624], R129 ;  /* 0x0006248101007387 */ /* 0x000fe80000100800 */
[----:B------:R-:W-:Y:S04]  /*7090*/  STL [R1+0x620], R25 ;  /* 0x0006201901007387 */ /* 0x000fe80000100800 */
[----:B---3--:R0:W-:Y:S01]  /*70a0*/  STL [R1+0x21c], R128 ;  /* 0x00021c8001007387 */ /* 0x0081e20000100800 */
[----:B------:R-:W-:-:S05]  /*70b0*/  @!P5 IMAD.MOV.U32 R24, RZ, RZ, R129 ;  /* 0x000000ffff18d224 */ /* 0x000fca00078e0081 */
[----:B------:R1:W2:Y:S01]  /*70c0*/  @!P5 LDG.E.U8 R28, desc[UR18][R24.64] ;  /* 0x00000012181cd981 */ /* 0x0002a2000c1e1100 */
[----:B0-----:R-:W-:-:S04]  /*70d0*/  IADD3 R128, P6, PT, R26, R2, RZ ;  /* 0x000000021a807210 */ /* 0x001fc80007fde0ff */
[----:B------:R-:W-:Y:S01]  /*70e0*/  LEA.HI.X.SX32 R130, R26, R3, 0x1, P6 ;  /* 0x000000031a827211 */ /* 0x000fe200030f0eff */
[----:B-1----:R-:W-:-:S04]  /*70f0*/  @!P3 IMAD.MOV.U32 R24, RZ, RZ, R128 ;  /* 0x000000ffff18b224 */ /* 0x002fc800078e0080 */
        /* <DEDUP_REMOVED lines=11> */
[----:B------:R-:W-:Y:S01]  /*71b0*/  PRMT R126, RZ, 0x7610, R126 ;  /* 0x00007610ff7e7816 */ /* 0x000fe2000000007e */
[----:B--2---:R-:W-:Y:S04]  /*71c0*/  STL [R1+0x218], R28 ;  /* 0x0002181c01007387 */ /* 0x004fe80000100800 */
[----:B------:R-:W-:Y:S04]  /*71d0*/  STL [R1+0x660], R130 ;  /* 0x0006608201007387 */ /* 0x000fe80000100800 */
[----:B------:R-:W-:Y:S04]  /*71e0*/  STL [R1+0x6a4], R129 ;  /* 0x0006a48101007387 */ /* 0x000fe80000100800 */
        /* <DEDUP_REMOVED lines=36> */
[C---:B------:R-:W-:Y:S02]  /*7430*/  IMAD R27, R36.reuse, 0x75, RZ ;  /* 0x00000075241b7824 */ /* 0x040fe400078e02ff */
[----:B------:R-:W-:Y:S02]  /*7440*/  IMAD.MOV.U32 R136, RZ, RZ, R137 ;  /* 0x000000ffff887224 */ /* 0x000fe400078e0089 */
[----:B------:R-:W-:Y:S01]  /*7450*/  IMAD R26, R36, 0x7d, RZ ;  /* 0x0000007d241a7824 */ /* 0x000fe200078e02ff */
[CC--:B------:R-:W-:Y:S01]  /*7460*/  IADD3 R125, P6, PT, R27.reuse, R2.reuse, RZ ;  /* 0x000000021b7d7210 */ /* 0x0c0fe20007fde0ff */
[----:B------:R-:W-:Y:S02]  /*7470*/  IMAD.MOV.U32 R137, RZ, RZ, R140 ;  /* 0x000000ffff897224 */ /* 0x000fe400078e008c */
[----:B------:R-:W-:Y:S02]  /*7480*/  IMAD.MOV.U32 R140, RZ, RZ, R141 ;  /* 0x000000ffff8c7224 */ /* 0x000fe400078e008d */
[----:B------:R-:W-:Y:S01]  /*7490*/  IMAD.MOV.U32 R141, RZ, RZ, R145 ;  /* 0x000000ffff8d7224 */ /* 0x000fe200078e0091 */
[----:B0-----:R-:W-:Y:S01]  /*74a0*/  LEA.HI.X.SX32 R24, R27, R3, 0x1, P6 ;  /* 0x000000031b187211 */ /* 0x001fe200030f0eff */
[----:B------:R-:W-:Y:S01]  /*74b0*/  IMAD.MOV.U32 R145, RZ, RZ, R149 ;  /* 0x000000ffff917224 */ /* 0x000fe200078e0095 */
[----:B------:R-:W-:Y:S01]  /*74c0*/  STL [R1+0x74c], R126 ;  /* 0x00074c7e01007387 */ /* 0x000fe20000100800 */
[----:B------:R-:W-:Y:S01]  /*74d0*/  IMAD.MOV.U32 R149, RZ, RZ, R118 ;  /* 0x000000ffff957224 */ /* 0x000fe200078e0076 */
[----:B------:R-:W-:Y:S01]  /*74e0*/  IADD3 R118, P6, PT, R26, R2, RZ ;  /* 0x000000021a767210 */ /* 0x000fe20007fde0ff */
[----:B------:R-:W-:Y:S01]  /*74f0*/  @!P3 IMAD.MOV.U32 R25, RZ, RZ, R24 ;  /* 0x000000ffff19b224 */ /* 0x000fe200078e0018 */
[----:B------:R-:W-:Y:S01]  /*7500*/  PRMT R124, RZ, 0x7610, R124 ;  /* 0x00007610ff7c7816 */ /* 0x000fe2000000007c */
[----:B------:R-:W-:Y:S01]  /*7510*/  VIADD R27, R12, 0xffffffe1 ;  /* 0xffffffe10c1b7836 */ /* 0x000fe20000000000 */
[----:B------:R-:W-:Y:S01]  /*7520*/  PRMT R121, RZ, 0x7610, R121 ;  /* 0x00007610ff797816 */ /* 0x000fe20000000079 */
[----:B--2---:R-:W-:Y:S04]  /*7530*/  STL [R1+0x1e0], R28 ;  /* 0x0001e01c01007387 */ /* 0x004fe80000100800 */
[----:B------:R-:W-:Y:S04]  /*7540*/  STL [R1+0x748], R127 ;  /* 0x0007487f01007387 */ /* 0x000fe80000100800 */
[----:B------:R-:W-:Y:S04]  /*7550*/  STL [R1+0x784], R125 ;  /* 0x0007847d01007387 */ /* 0x000fe80000100800 */
[----:B------:R0:W-:Y:S04]  /*7560*/  STL [R1+0x780], R24 ;  /* 0x0007801801007387 */ /* 0x0001e80000100800 */
[----:B------:R-:W-:Y:S04]  /*7570*/  STL [R1+0x7bc], R118 ;  /* 0x0007bc7601007387 */ /* 0x000fe80000100800 */
[----:B---3--:R1:W-:Y:S01]  /*7580*/  STL [R1+0x1dc], R122 ;  /* 0x0001dc7a01007387 */ /* 0x0083e20000100800 */
[----:B0-----:R-:W-:-:S05]  /*7590*/  @!P3 IMAD.MOV.U32 R24, RZ, RZ, R125 ;  /* 0x000000ffff18b224 */ /* 0x001fca00078e007d */
[----:B------:R0:W2:Y:S01]  /*75a0*/  @!P3 LDG.E.U8 R124, desc[UR18][R24.64] ;  /* 0x00000012187cb981 */ /* 0x0000a2000c1e1100 */
[----:B-1----:R-:W-:Y:S01]  /*75b0*/  LEA.HI.X.SX32 R122, R26, R3, 0x1, P6 ;  /* 0x000000031a7a7211 */ /* 0x002fe200030f0eff */
[----:B------:R-:W-:Y:S01]  /*75c0*/  @!P2 IMAD.MOV.U32 R26, RZ, RZ, R118 ;  /* 0x000000ffff1aa224 */ /* 0x000fe200078e0076 */
[----:B------:R-:W-:-:S03]  /*75d0*/  ISETP.GE.U32.AND P3, PT, R27, 0x7fffff62, PT ;  /* 0x7fffff621b00780c */ /* 0x000fc60003f66070 */
[----:B------:R-:W-:-:S05]  /*75e0*/  @!P2 IMAD.MOV.U32 R27, RZ, RZ, R122 ;  /* 0x000000ffff1ba224 */ /* 0x000fca00078e007a */
[----:B------:R1:W3:Y:S01]  /*75f0*/  @!P2 LDG.E.U8 R112, desc[UR18][R26.64] ;  /* 0x000000121a70a981 */ /* 0x0002e2000c1e1100 */
[----:B------:R-:W-:-:S05]  /*7600*/  VIADD R28, R12, 0xffffffe9 ;  /* 0xffffffe90c1c7836 */ /* 0x000fca0000000000 */
[----:B------:R-:W-:Y:S01]  /*7610*/  ISETP.GE.U32.AND P5, PT, R28, 0x7fffff6a, PT ;  /* 0x7fffff6a1c00780c */ /* 0x000fe20003fa6070 */
[----:B------:R-:W-:-:S05]  /*7620*/  IMAD R28, R36, 0x6, RZ ;  /* 0x00000006241c7824 */ /* 0x000fca00078e02ff */
[----:B0-----:R-:W-:-:S04]  /*7630*/  IADD3 R24, P6, PT, R28, R2, RZ ;  /* 0x000000021c187210 */ /* 0x001fc80007fde0ff */
[----:B------:R-:W-:-:S05]  /*7640*/  LEA.HI.X.SX32 R25, R28, R3, 0x1, P6 ;  /* 0x000000031c197211 */ /* 0x000fca00030f0eff */
[----:B------:R-:W4:Y:S04]  /*7650*/  @!P0 LDG.E.U8 R121, desc[UR18][R24.64] ;  /* 0x0000001218798981 */ /* 0x000f28000c1e1100 */
[----:B------:R-:W-:Y:S01]  /*7660*/  STL [R1+0x7b8], R122 ;  /* 0x0007b87a01007387 */ /* 0x000fe20000100800 */
[----:B-1----:R-:W-:-:S05]  /*7670*/  VIADD R26, R12, 0xffffffd9 ;  /* 0xffffffd90c1a7836 */ /* 0x002fca0000000000 */
[----:B------:R-:W-:Y:S01]  /*7680*/  ISETP.GE.U32.AND P2, PT, R26, 0x7fffff5a, PT ;  /* 0x7fffff5a1a00780c */ /* 0x000fe20003f46070 */
[----:B------:R-:W-:Y:S01]  /*7690*/  VIADD R26, R12, 0xffffffd1 ;  /* 0xffffffd10c1a7836 */ /* 0x000fe20000000000 */
[----:B------:R-:W-:Y:S01]  /*76a0*/  PRMT R120, RZ, 0x7610, R120 ;  /* 0x00007610ff787816 */ /* 0x000fe20000000078 */
[----:B------:R-:W-:Y:S02]  /*76b0*/  IMAD.MOV.U32 R131, RZ, RZ, R136 ;  /* 0x000000ffff837224 */ /* 0x000fe400078e0088 */
[----:B------:R-:W-:Y:S01]  /*76c0*/  IMAD.MOV.U32 R136, RZ, RZ, R155 ;  /* 0x000000ffff887224 */ /* 0x000fe200078e009b */
[----:B------:R-:W-:Y:S01]  /*76d0*/  ISETP.GE.U32.AND P0, PT, R26, 0x7fffff52, PT ;  /* 0x7fffff521a00780c */ /* 0x000fe20003f06070 */
[----:B------:R-:W-:Y:S02]  /*76e0*/  IMAD.MOV.U32 R155, RZ, RZ, R163 ;  /* 0x000000ffff9b7224 */ /* 0x000fe400078e00a3 */
[----:B------:R-:W-:Y:S02]  /*76f0*/  IMAD R163, R36, 0x16, RZ ;  /* 0x0000001624a37824 */ /* 0x000fe400078e02ff */
[----:B------:R-:W-:-:S02]  /*7700*/  IMAD.MOV.U32 R134, RZ, RZ, R140 ;  /* 0x000000ffff867224 */ /* 0x000fc400078e008c */
[----:B------:R-:W-:Y:S02]  /*7710*/  IMAD.MOV.U32 R140, RZ, RZ, R141 ;  /* 0x000000ffff8c7224 */ /* 0x000fe400078e008d */
[----:B------:R-:W-:Y:S02]  /*7720*/  IMAD.MOV.U32 R141, RZ, RZ, R147 ;  /* 0x000000ffff8d7224 */ /* 0x000fe400078e0093 */
[----:B------:R-:W-:Y:S01]  /*7730*/  IMAD.MOV.U32 R147, RZ, RZ, R164 ;  /* 0x000000ffff937224 */ /* 0x000fe200078e00a4 */
[----:B---3--:R0:W-:Y:S02]  /*7740*/  STL [R1+0x1d4], R112 ;  /* 0x0001d47001007387 */ /* 0x0081e40000100800 */
[----:B0-----:R-:W-:-:S05]  /*7750*/  IMAD R112, R36, 0xe, RZ ;  /* 0x0000000e24707824 */ /* 0x001fca00078e02ff */
[----:B------:R-:W-:-:S04]  /*7760*/  IADD3 R118, P6, PT, R112, R2, RZ ;  /* 0x0000000270767210 */ /* 0x000fc80007fde0ff */
[----:B------:R-:W-:Y:S01]  /*7770*/  LEA.HI.X.SX32 R112, R112, R3, 0x1, P6 ;  /* 0x0000000370707211 */ /* 0x000fe200030f0eff */
[----:B------:R-:W-:-:S04]  /*7780*/  @!P4 IMAD.MOV.U32 R26, RZ, RZ, R118 ;  /* 0x000000ffff1ac224 */ /* 0x000fc800078e0076 */
[----:B------:R-:W-:Y:S01]  /*7790*/  @!P4 IMAD.MOV.U32 R27, RZ, RZ, R112 ;  /* 0x000000ffff1bc224 */ /* 0x000fe200078e0070 */
[----:B------:R-:W-:-:S04]  /*77a0*/  IADD3 R164, P6, PT, R163, R2, RZ ;  /* 0x00000002a3a47210 */ /* 0x000fc80007fde0ff */
[----:B------:R0:W3:Y:S01]  /*77b0*/  @!P4 LDG.E.U8 R120, desc[UR18][R26.64] ;  /* 0x000000121a78c981 */ /* 0x0000e2000c1e1100 */
[----:B------:R-:W-:-:S03]  /*77c0*/  LEA.HI.X.SX32 R163, R163, R3, 0x1, P6 ;  /* 0x00000003a3a37211 */ /* 0x000fc600030f0eff */
[----:B--2---:R-:W-:Y:S04]  /*77d0*/  STL [R1+0x1d8], R124 ;  /* 0x0001d87c01007387 */ /* 0x004fe80000100800 */
[----:B------:R-:W-:Y:S04]  /*77e0*/  STL [R1+0xa64], R24 ;  /* 0x000a641801007387 */ /* 0x000fe80000100800 */
[----:B------:R-:W-:Y:S01]  /*77f0*/  STL [R1+0xa60], R25 ;  /* 0x000a601901007387 */ /* 0x000fe20000100800 */
[----:B0-----:R-:W-:-:S03]  /*7800*/  @!P5 IMAD.MOV.U32 R26, RZ, RZ, R164 ;  /* 0x000000ffff1ad224 */ /* 0x001fc600078e00a4 */
[----:B----4-:R-:W-:Y:S01]  /*7810*/  STL [R1+0x1d0], R121 ;  /* 0x0001d07901007387 */ /* 0x010fe20000100800 */
[----:B------:R-:W-:-:S03]  /*7820*/  @!P5 IMAD.MOV.U32 R27, RZ, RZ, R163 ;  /* 0x000000ffff1bd224 */ /* 0x000fc600078e00a3 */
[----:B------:R0:W-:Y:S02]  /*7830*/  STL [R1+0xa6c], R118 ;  /* 0x000a6c7601007387 */ /* 0x0001e40000100800 */
[----:B0-----:R-:W-:-:S06]  /*7840*/  PRMT R118, RZ, 0x7610, R118 ;  /* 0x00007610ff767816 */ /* 0x001fcc0000000076 */
[----:B------:R0:W2:Y:S01]  /*7850*/  @!P5 LDG.E.U8 R118, desc[UR18][R26.64] ;  /* 0x000000121a76d981 */ /* 0x0000a2000c1e1100 */
[----:B------:R-:W-:-:S03]  /*7860*/  IMAD R28, R36, 0x1e, RZ ;  /* 0x0000001e241c7824 */ /* 0x000fc600078e02ff */
[----:B------:R1:W-:Y:S01]  /*7870*/  STL [R1+0xa68], R112 ;  /* 0x000a687001007387 */ /* 0x0003e20000100800 */
[----:B------:R-:W-:Y:S02]  /*7880*/  IMAD.MOV.U32 R133, RZ, RZ, R137 ;  /* 0x000000ffff857224 */ /* 0x000fe400078e0089 */
[----:B------:R-:W-:Y:S02]  /*7890*/  IMAD.MOV.U32 R137, RZ, RZ, R145 ;  /* 0x000000ffff897224 */ /* 0x000fe400078e0091 */
[----:B------:R-:W-:Y:S02]  /*78a0*/  IMAD.MOV.U32 R145, RZ, RZ, R162 ;  /* 0x000000ffff917224 */ /* 0x000fe400078e00a2 */
[----:B------:R-:W-:Y:S02]  /*78b0*/  IMAD.MOV.U32 R162, RZ, RZ, R30 ;  /* 0x000000ffffa27224 */ /* 0x000fe400078e001e */
[----:B------:R-:W-:Y:S01]  /*78c0*/  VIADD R30, R12, 0xffffffc9 ;  /* 0xffffffc90c1e7836 */ /* 0x000fe20000000000 */
[----:B-1----:R-:W-:Y:S01]  /*78d0*/  PRMT R112, RZ, 0x7610, R112 ;  /* 0x00007610ff707816 */ /* 0x002fe20000000070 */
[----:B------:R-:W-:-:S02]  /*78e0*/  IMAD.MOV.U32 R129, RZ, RZ, R134 ;  /* 0x000000ffff817224 */ /* 0x000fc400078e0086 */
[----:B------:R-:W-:Y:S01]  /*78f0*/  IMAD.MOV.U32 R134, RZ, RZ, R136 ;  /* 0x000000ffff867224 */ /* 0x000fe200078e0088 */
[----:B------:R-:W-:Y:S01]  /*7900*/  ISETP.GE.U32.AND P4, PT, R30, 0x7fffff4a, PT ;  /* 0x7fffff4a1e00780c */ /* 0x000fe20003f86070 */
[----:B------:R-:W-:Y:S02]  /*7910*/  IMAD R30, R36, 0x26, RZ ;  /* 0x00000026241e7824 */ /* 0x000fe400078e02ff */
[----:B------:R-:W-:Y:S02]  /*7920*/  IMAD.MOV.U32 R136, RZ, RZ, R145 ;  /* 0x000000ffff887224 */ /* 0x000fe400078e0091 */
[----:B------:R-:W-:Y:S02]  /*7930*/  IMAD.MOV.U32 R145, RZ, RZ, R31 ;  /* 0x000000ffff917224 */ /* 0x000fe400078e001f */
[----:B------:R-:W-:-:S05]  /*7940*/  VIADD R31, R12, 0xffffffc1 ;  /* 0xffffffc10c1f7836 */ /* 0x000fca0000000000 */
[----:B------:R-:W-:Y:S02]  /*7950*/  ISETP.GE.U32.AND P5, PT, R31, 0x7fffff42, PT ;  /* 0x7fffff421f00780c */ /* 0x000fe40003fa6070 */
[----:B------:R-:W-:Y:S01]  /*7960*/  PRMT R31, RZ, 0x7610, R31 ;  /* 0x00007610ff1f7816 */ /* 0x000fe2000000001f */
[----:B---3--:R1:W-:Y:S02]  /*7970*/  STL [R1+0x1cc], R120 ;  /* 0x0001cc7801007387 */ /* 0x0083e40000100800 */
[----:B-1----:R-:W-:-:S04]  /*7980*/  IADD3 R120, P6, PT, R28, R2, RZ ;  /* 0x000000021c787210 */ /* 0x002fc80007fde0ff */
[----:B------:R-:W-:Y:S01]  /*7990*/  LEA.HI.X.SX32 R121, R28, R3, 0x1, P6 ;  /* 0x000000031c797211 */ /* 0x000fe200030f0eff */
[----:B0-----:R-:W-:Y:S01]  /*79a0*/  @!P3 IMAD.MOV.U32 R26, RZ, RZ, R120 ;  /* 0x000000ffff1ab224 */ /* 0x001fe200078e0078 */
[----:B------:R-:W-:Y:S03]  /*79b0*/  STL [R1+0xbc], R120 ;  /* 0x0000bc7801007387 */ /* 0x000fe60000100800 */
[----:B------:R-:W-:Y:S01]  /*79c0*/  @!P3 IMAD.MOV.U32 R27, RZ, RZ, R121 ;  /* 0x000000ffff1bb224 */ /* 0x000fe200078e0079 */
[----:B------:R-:W-:Y:S04]  /*79d0*/  STL [R1+0xa74], R164 ;  /* 0x000a74a401007387 */ /* 0x000fe80000100800 */
[----:B------:R-:W-:Y:S04]  /*79e0*/  STL [R1+0xa70], R163 ;  /* 0x000a70a301007387 */ /* 0x000fe80000100800 */
[----:B------:R-:W-:Y:S04]  /*79f0*/  STL [R1+0xb8], R121 ;  /* 0x0000b87901007387 */ /* 0x000fe80000100800 */
[----:B------:R0:W3:Y:S04]  /*7a00*/  @!P3 LDG.E.U8 R112, desc[UR18][R26.64] ;  /* 0x000000121a70b981 */ /* 0x0000e8000c1e1100 */
[----:B--2---:R1:W-:Y:S01]  /*7a10*/  STL [R1+0x1a0], R118 ;  /* 0x0001a07601007387 */ /* 0x0043e20000100800 */
[----:B0-----:R-:W-:Y:S01]  /*7a20*/  VIADD R26, R12, 0xffffffb9 ;  /* 0xffffffb90c1a7836 */ /* 0x001fe20000000000 */
[----:B-1----:R-:W-:-:S04]  /*7a30*/  IADD3 R118, P6, PT, R30, R2, RZ ;  /* 0x000000021e767210 */ /* 0x002fc80007fde0ff */
[----:B------:R-:W-:Y:S02]  /*7a40*/  ISETP.GE.U32.AND P3, PT, R26, 0x7fffff3a, PT ;  /* 0x7fffff3a1a00780c */ /* 0x000fe40003f66070 */
[----:B------:R-:W-:Y:S01]  /*7a50*/  LEA.HI.X.SX32 R27, R30, R3, 0x1, P6 ;  /* 0x000000031e1b7211 */ /* 0x000fe200030f0eff */
[----:B------:R-:W-:-:S05]  /*7a60*/  @!P2 IMAD.MOV.U32 R26, RZ, RZ, R118 ;  /* 0x000000ffff1aa224 */ /* 0x000fca00078e0076 */
[----:B------:R0:W2:Y:S01]  /*7a70*/  @!P2 LDG.E.U8 R31, desc[UR18][R26.64] ;  /* 0x000000121a1fa981 */ /* 0x0000a2000c1e1100 */
[----:B------:R-:W-:-:S03]  /*7a80*/  IMAD R28, R36, 0x2e, RZ ;  /* 0x0000002e241c7824 */ /* 0x000fc600078e02ff */
[----:B------:R-:W-:Y:S01]  /*7a90*/  STL [R1+0x52c], R118 ;  /* 0x00052c7601007387 */ /* 0x000fe20000100800 */
[----:B------:R-:W-:-:S03]  /*7aa0*/  PRMT R111, RZ, 0x7610, R111 ;  /* 0x00007610ff6f7816 */ /* 0x000fc6000000006f */
[----:B---3--:R1:W-:Y:S04]  /*7ab0*/  STL [R1+0x19c], R112 ;  /* 0x00019c7001007387 */ /* 0x0083e80000100800 */
[----:B------:R3:W-:Y:S01]  /*7ac0*/  STL [R1+0x528], R27 ;  /* 0x0005281b01007387 */ /* 0x0007e20000100800 */
[----:B-1----:R-:W-:-:S04]  /*7ad0*/  IADD3 R112, P6, PT, R28, R2, RZ ;  /* 0x000000021c707210 */ /* 0x002fc80007fde0ff */
[----:B0-----:R-:W-:Y:S01]  /*7ae0*/  LEA.HI.X.SX32 R26, R28, R3, 0x1, P6 ;  /* 0x000000031c1a7211 */ /* 0x001fe200030f0eff */
[----:B------:R-:W-:Y:S04]  /*7af0*/  STL [R1+0x56c], R112 ;  /* 0x00056c7001007387 */ /* 0x000fe80000100800 */
[----:B---3--:R-:W-:Y:S01]  /*7b00*/  @!P0 IMAD.MOV.U32 R27, RZ, RZ, R26 ;  /* 0x000000ffff1b8224 */ /* 0x008fe200078e001a */
[----:B--2---:R-:W-:Y:S04]  /*7b10*/  STL [R1+0x198], R31 ;  /* 0x0001981f01007387 */ /* 0x004fe80000100800 */
[----:B------:R0:W-:Y:S02]  /*7b20*/  STL [R1+0x568], R26 ;  /* 0x0005681a01007387 */ /* 0x0001e40000100800 */
[----:B0-----:R-:W-:-:S05]  /*7b30*/  @!P0 IMAD.MOV.U32 R26, RZ, RZ, R112 ;  /* 0x000000ffff1a8224 */ /* 0x001fca00078e0070 */
[----:B------:R0:W2:Y:S01]  /*7b40*/  @!P0 LDG.E.U8 R111, desc[UR18][R26.64] ;  /* 0x000000121a6f8981 */ /* 0x0000a2000c1e1100 */
[----:B------:R-:W-:-:S05]  /*7b50*/  VIADD R30, R12, 0xffffffb1 ;  /* 0xffffffb10c1e7836 */ /* 0x000fca0000000000 */
[----:B------:R-:W-:Y:S01]  /*7b60*/  ISETP.GE.U32.AND P2, PT, R30, 0x7fffff32, PT ;  /* 0x7fffff321e00780c */ /* 0x000fe20003f46070 */
[----:B------:R-:W-:-:S05]  /*7b70*/  IMAD R30, R36, 0x36, RZ ;  /* 0x00000036241e7824 */ /* 0x000fca00078e02ff */
[----:B------:R-:W-:-:S04]  /*7b80*/  IADD3 R118, P6, PT, R30, R2, RZ ;  /* 0x000000021e767210 */ /* 0x000fc80007fde0ff */
[----:B0-----:R-:W-:Y:S01]  /*7b90*/  LEA.HI.X.SX32 R26, R30, R3, 0x1, P6 ;  /* 0x000000031e1a7211 */ /* 0x001fe200030f0eff */
[----:B------:R-:W-:Y:S01]  /*7ba0*/  STL [R1+0x5ac], R118 ;  /* 0x0005ac7601007387 */ /* 0x000fe20000100800 */
[----:B------:R-:W-:-:S03]  /*7bb0*/  PRMT R110, RZ, 0x7610, R110 ;  /* 0x00007610ff6e7816 */ /* 0x000fc6000000006e */
[----:B------:R-:W-:Y:S01]  /*7bc0*/  @!P4 IMAD.MOV.U32 R27, RZ, RZ, R26 ;  /* 0x000000ffff1bc224 */ /* 0x000fe200078e001a */
[----:B--2---:R-:W-:Y:S04]  /*7bd0*/  STL [R1+0x194], R111 ;  /* 0x0001946f01007387 */ /* 0x004fe80000100800 */
[----:B------:R0:W-:Y:S02]  /*7be0*/  STL [R1+0x5a8], R26 ;  /* 0x0005a81a01007387 */ /* 0x0001e40000100800 */
[----:B0-----:R-:W-:-:S05]  /*7bf0*/  @!P4 IMAD.MOV.U32 R26, RZ, RZ, R118 ;  /* 0x000000ffff1ac224 */ /* 0x001fca00078e0076 */
[----:B------:R0:W2:Y:S01]  /*7c00*/  @!P4 LDG.E.U8 R110, desc[UR18][R26.64] ;  /* 0x000000121a6ec981 */ /* 0x0000a2000c1e1100 */
[----:B------:R-:W-:-:S05]  /*7c10*/  IMAD R28, R36, 0x3e, RZ ;  /* 0x0000003e241c7824 */ /* 0x000fca00078e02ff */
[----:B------:R-:W-:-:S04]  /*7c20*/  IADD3 R111, P6, PT, R28, R2, RZ ;  /* 0x000000021c6f7210 */ /* 0x000fc80007fde0ff */
[----:B------:R-:W-:Y:S01]  /*7c30*/  LEA.HI.X.SX32 R112, R28, R3, 0x1, P6 ;  /* 0x000000031c707211 */ /* 0x000fe200030f0eff */
[----:B0-----:R-:W-:Y:S01]  /*7c40*/  @!P5 IMAD.MOV.U32 R26, RZ, RZ, R111 ;  /* 0x000000ffff1ad224 */ /* 0x001fe200078e006f */
[----:B------:R-:W-:Y:S01]  /*7c50*/  PRMT R22, RZ, 0x7610, R22 ;  /* 0x00007610ff167816 */ /* 0x000fe20000000016 */
[----:B------:R-:W-:Y:S02]  /*7c60*/  IMAD R30, R36, 0x46, RZ ;  /* 0x00000046241e7824 */ /* 0x000fe400078e02ff */
[----:B------:R-:W-:Y:S01]  /*7c70*/  @!P5 IMAD.MOV.U32 R27, RZ, RZ, R112 ;  /* 0x000000ffff1bd224 */ /* 0x000fe200078e0070 */
[----:B------:R-:W-:Y:S04]  /*7c80*/  STL [R1+0x5ec], R111 ;  /* 0x0005ec6f01007387 */ /* 0x000fe80000100800 */
[----:B------:R-:W-:Y:S04]  /*7c90*/  STL [R1+0x5e8], R112 ;  /* 0x0005e87001007387 */ /* 0x000fe80000100800 */
[----:B------:R0:W3:Y:S01]  /*7ca0*/  @!P5 LDG.E.U8 R22, desc[UR18][R26.64] ;  /* 0x000000121a16d981 */ /* 0x0000e2000c1e1100 */
[----:B------:R-:W-:Y:S01]  /*7cb0*/  PRMT R25, RZ, 0x7610, R25 ;  /* 0x00007610ff197816 */ /* 0x000fe20000000019 */
[----:B0-----:R-:W-:-:S05]  /*7cc0*/  VIADD R26, R12, 0xffffff99 ;  /* 0xffffff990c1a7836 */ /* 0x001fca0000000000 */
[----:B------:R-:W-:Y:S01]  /*7cd0*/  ISETP.GE.U32.AND P5, PT, R26, 0x7fffff1a, PT ;  /* 0x7fffff1a1a00780c */ /* 0x000fe20003fa6070 */
[----:B--2---:R0:W-:Y:S02]  /*7ce0*/  STL [R1+0x190], R110 ;  /* 0x0001906e01007387 */ /* 0x0041e40000100800 */
[----:B0-----:R-:W-:-:S04]  /*7cf0*/  IADD3 R110, P6, PT, R30, R2, RZ ;  /* 0x000000021e6e7210 */ /* 0x001fc80007fde0ff */
[----:B------:R-:W-:Y:S01]  /*7d00*/  LEA.HI.X.SX32 R27, R30, R3, 0x1, P6 ;  /* 0x000000031e1b7211 */ /* 0x000fe200030f0eff */
[----:B------:R-:W-:-:S05]  /*7d10*/  @!P3 IMAD.MOV.U32 R26, RZ, RZ, R110 ;  /* 0x000000ffff1ab224 */ /* 0x000fca00078e006e */
[----:B------:R0:W2:Y:S01]  /*7d20*/  @!P3 LDG.E.U8 R25, desc[UR18][R26.64] ;  /* 0x000000121a19b981 */ /* 0x0000a2000c1e1100 */
[----:B------:R-:W-:-:S03]  /*7d30*/  IMAD R28, R36, 0x4e, RZ ;  /* 0x0000004e241c7824 */ /* 0x000fc600078e02ff */
[----:B------:R-:W-:Y:S04]  /*7d40*/  STL [R1+0x62c], R110 ;  /* 0x00062c6e01007387 */ /* 0x000fe80000100800 */
[----:B---3--:R1:W-:Y:S01]  /*7d50*/  STL [R1+0x18c], R22 ;  /* 0x00018c1601007387 */ /* 0x0083e20000100800 */
[----:B------:R-:W-:-:S03]  /*7d60*/  VIADD R31, R12, 0xffffffa9 ;  /* 0xffffffa90c1f7836 */ /* 0x000fc60000000000 */
[----:B------:R-:W-:Y:S01]  /*7d70*/  STL [R1+0x628], R27 ;  /* 0x0006281b01007387 */ /* 0x000fe20000100800 */
[----:B-1----:R-:W-:-:S05]  /*7d80*/  IADD3 R22, P6, PT, R28, R2, RZ ;  /* 0x000000021c167210 */ /* 0x002fca0007fde0ff */
[----:B------:R-:W-:Y:S01]  /*7d90*/  STL [R1+0x66c], R22 ;  /* 0x00066c1601007387 */ /* 0x000fe20000100800 */
[----:B------:R-:W-:Y:S01]  /*7da0*/  ISETP.GE.U32.AND P0, PT, R31, 0x7fffff2a, PT ;  /* 0x7fffff2a1f00780c */ /* 0x000fe20003f06070 */
[----:B0-----:R-:W-:Y:S01]  /*7db0*/  @!P2 IMAD.MOV.U32 R26, RZ, RZ, R22 ;  /* 0x000000ffff1aa224 */ /* 0x001fe200078e0016 */
[----:B------:R-:W-:Y:S02]  /*7dc0*/  PRMT R20, RZ, 0x7610, R20 ;  /* 0x00007610ff147816 */ /* 0x000fe40000000014 */
[----:B------:R-:W-:Y:S01]  /*7dd0*/  PRMT R21, RZ, 0x7610, R21 ;  /* 0x00007610ff157816 */ /* 0x000fe20000000015 */
[----:B--2---:R0:W-:Y:S02]  /*7de0*/  STL [R1+0x160], R25 ;  /* 0x0001601901007387 */ /* 0x0041e40000100800 */
[----:B0-----:R-:W-:Y:S01]  /*7df0*/  LEA.HI.X.SX32 R25, R28, R3, 0x1, P6 ;  /* 0x000000031c197211 */ /* 0x001fe200030f0eff */
[----:B------:R-:W-:-:S05]  /*7e00*/  IMAD R28, R36, 0x56, RZ ;  /* 0x00000056241c7824 */ /* 0x000fca00078e02ff */
[C---:B------:R-:W-:Y:S01]  /*7e10*/  IADD3 R22, P6, PT, R28.reuse, R2, RZ ;  /* 0x000000021c167210 */ /* 0x040fe20007fde0ff */
[----:B------:R-:W-:Y:S01]  /*7e20*/  @!P2 IMAD.MOV.U32 R27, RZ, RZ, R25 ;  /* 0x000000ffff1ba224 */ /* 0x000fe200078e0019 */
[----:B------:R0:W-:Y:S04]  /*7e30*/  STL [R1+0x668], R25 ;  /* 0x0006681901007387 */ /* 0x0001e80000100800 */
[----:B------:R1:W2:Y:S01]  /*7e40*/  @!P2 LDG.E.U8 R20, desc[UR18][R26.64] ;  /* 0x000000121a14a981 */ /* 0x0002a2000c1e1100 */
[----:B0-----:R-:W-:Y:S01]  /*7e50*/  LEA.HI.X.SX32 R25, R28, R3, 0x1, P6 ;  /* 0x000000031c197211 */ /* 0x001fe200030f0eff */
[----:B-1----:R-:W-:-:S04]  /*7e60*/  @!P0 IMAD.MOV.U32 R26, RZ, RZ, R22 ;  /* 0x000000ffff1a8224 */ /* 0x002fc800078e0016 */
[----:B------:R-:W-:-:S05]  /*7e70*/  @!P0 IMAD.MOV.U32 R27, RZ, RZ, R25 ;  /* 0x000000ffff1b8224 */ /* 0x000fca00078e0019 */
[----:B------:R0:W3:Y:S01]  /*7e80*/  @!P0 LDG.E.U8 R21, desc[UR18][R26.64] ;  /* 0x000000121a158981 */ /* 0x0000e2000c1e1100 */
[C---:B------:R-:W-:Y:S02]  /*7e90*/  VIADD R30, R12.reuse, 0xffffff91 ;  /* 0xffffff910c1e7836 */ /* 0x040fe40000000000 */
[----:B------:R-:W-:-:S03]  /*7ea0*/  VIADD R31, R12, 0xffffffa1 ;  /* 0xffffffa10c1f7836 */ /* 0x000fc60000000000 */
[----:B------:R-:W-:Y:S01]  /*7eb0*/  ISETP.GE.U32.AND P3, PT, R30, 0x7fffff12, PT ;  /* 0x7fffff121e00780c */ /* 0x000fe20003f66070 */
[----:B------:R-:W-:Y:S01]  /*7ec0*/  VIADD R30, R12, 0xffffff89 ;  /* 0xffffff890c1e7836 */ /* 0x000fe20000000000 */
[----:B------:R-:W-:-:S04]  /*7ed0*/  ISETP.GE.U32.AND P4, PT, R31, 0x7fffff22, PT ;  /* 0x7fffff221f00780c */ /* 0x000fc80003f86070 */
[----:B------:R-:W-:Y:S01]  /*7ee0*/  ISETP.GE.U32.AND P2, PT, R30, 0x7fffff0a, PT ;  /* 0x7fffff0a1e00780c */ /* 0x000fe20003f46070 */
[----:B------:R-:W-:Y:S01]  /*7ef0*/  IMAD R30, R36, 0x5e, RZ ;  /* 0x0000005e241e7824 */ /* 0x000fe200078e02ff */
[----:B------:R-:W-:Y:S01]  /*7f00*/  STL [R1+0x6ac], R22 ;  /* 0x0006ac1601007387 */ /* 0x000fe20000100800 */
[----:B------:R-:W-:-:S05]  /*7f10*/  VIADD R28, R12, 0xffffff81 ;  /* 0xffffff810c1c7836 */ /* 0x000fca0000000000 */
[----:B------:R-:W-:Y:S01]  /*7f20*/  ISETP.GE.U32.AND P0, PT, R28, 0x7fffff02, PT ;  /* 0x7fffff021c00780c */ /* 0x000fe20003f06070 */
[----:B------:R-:W-:Y:S01]  /*7f30*/  IMAD R28, R36, 0x66, RZ ;  /* 0x00000066241c7824 */ /* 0x000fe200078e02ff */
[----:B------:R-:W-:Y:S02]  /*7f40*/  PRMT R18, RZ, 0x7610, R18 ;  /* 0x00007610ff127816 */ /* 0x000fe40000000012 */
[----:B------:R-:W-:Y:S01]  /*7f50*/  PRMT R19, RZ, 0x7610, R19 ;  /* 0x00007610ff137816 */ /* 0x000fe20000000013 */
[----:B--2---:R1:W-:Y:S04]  /*7f60*/  STL [R1+0x15c], R20 ;  /* 0x00015c1401007387 */ /* 0x0043e80000100800 */
[----:B------:R-:W-:Y:S01]  /*7f70*/  STL [R1+0x6a8], R25 ;  /* 0x0006a81901007387 */ /* 0x000fe20000100800 */
[----:B-1----:R-:W-:-:S05]  /*7f80*/  IADD3 R20, P6, PT, R30, R2, RZ ;  /* 0x000000021e147210 */ /* 0x002fca0007fde0ff */
[----:B------:R-:W-:Y:S01]  /*7f90*/  STL [R1+0x6e4], R20 ;  /* 0x0006e41401007387 */ /* 0x000fe20000100800 */
[----:B0-----:R-:W-:-:S03]  /*7fa0*/  @!P4 IMAD.MOV.U32 R26, RZ, RZ, R20 ;  /* 0x000000ffff1ac224 */ /* 0x001fc600078e0014 */
[----:B---3--:R0:W-:Y:S02]  /*7fb0*/  STL [R1+0x158], R21 ;  /* 0x0001581501007387 */ /* 0x0081e40000100800 */
[----:B0-----:R-:W-:Y:S02]  /*7fc0*/  LEA.HI.X.SX32 R21, R30, R3, 0x1, P6 ;  /* 0x000000031e157211 */ /* 0x001fe400030f0eff */
[----:B------:R-:W-:-:S03]  /*7fd0*/  IADD3 R20, P6, PT, R28, R2, RZ ;  /* 0x000000021c147210 */ /* 0x000fc60007fde0ff */
[----:B------:R-:W-:Y:S01]  /*7fe0*/  @!P4 IMAD.MOV.U32 R27, RZ, RZ, R21 ;  /* 0x000000ffff1bc224 */ /* 0x000fe200078e0015 */
[----:B------:R0:W-:Y:S04]  /*7ff0*/  STL [R1+0x6e0], R21 ;  /* 0x0006e01501007387 */ /* 0x0001e80000100800 */
[----:B------:R1:W2:Y:S01]  /*8000*/  @!P4 LDG.E.U8 R18, desc[UR18][R26.64] ;  /* 0x000000121a12c981 */ /* 0x0002a2000c1e1100 */
[----:B0-----:R-:W-:Y:S01]  /*8010*/  LEA.HI.X.SX32 R21, R28, R3, 0x1, P6 ;  /* 0x000000031c157211 */ /* 0x001fe200030f0eff */
[----:B-1----:R-:W-:-:S04]  /*8020*/  @!P5 IMAD.MOV.U32 R26, RZ, RZ, R20 ;  /* 0x000000ffff1ad224 */ /* 0x002fc800078e0014 */
[----:B------:R-:W-:-:S05]  /*8030*/  @!P5 IMAD.MOV.U32 R27, RZ, RZ, R21 ;  /* 0x000000ffff1bd224 */ /* 0x000fca00078e0015 */
[----:B------:R0:W3:Y:S01]  /*8040*/  @!P5 LDG.E.U8 R19, desc[UR18][R26.64] ;  /* 0x000000121a13d981 */ /* 0x0000e2000c1e1100 */
[----:B------:R-:W-:-:S05]  /*8050*/  VIADD R30, R12, 0xfffffff8 ;  /* 0xfffffff80c1e7836 */ /* 0x000fca0000000000 */
        /* <DEDUP_REMOVED lines=22> */
[----:B------:R-:W3:Y:S01]  /*81c0*/  @!P2 LDG.E.U8 R17, desc[UR18][R26.64] ;  /* 0x000000121a11a981 */ /* 0x000ee2000c1e1100 */
[----:B------:R-:W-:-:S05]  /*81d0*/  VIADD R30, R12, 0xffffffe8 ;  /* 0xffffffe80c1e7836 */ /* 0x000fca0000000000 */
[----:B------:R-:W-:Y:S01]  /*81e0*/  ISETP.GE.U32.AND P3, PT, R30, 0x7fffff69, PT ;  /* 0x7fffff691e00780c */ /* 0x000fe20003f66070 */
[----:B------:R-:W-:Y:S01]  /*81f0*/  IMAD R30, R36, 0x7e, RZ ;  /* 0x0000007e241e7824 */ /* 0x000fe200078e02ff */
[----:B------:R-:W-:Y:S01]  /*8200*/  STL [R1+0x78c], R18 ;  /* 0x00078c1201007387 */ /* 0x000fe20000100800 */
[----:B------:R-:W-:Y:S01]  /*8210*/  VIADD R28, R12, 0xffffffe0 ;  /* 0xffffffe00c1c7836 */ /* 0x000fe20000000000 */
[----:B------:R-:W-:-:S04]  /*8220*/  PRMT R15, RZ, 0x7610, R15 ;  /* 0x00007610ff0f7816 */ /* 0x000fc8000000000f */
[----:B------:R-:W-:Y:S01]  /*8230*/  ISETP.GE.U32.AND P2, PT, R28, 0x7fffff61, PT ;  /* 0x7fffff611c00780c */ /* 0x000fe20003f46070 */
[----:B------:R-:W-:Y:S01]  /*8240*/  IMAD R28, R36, 0x7, RZ ;  /* 0x00000007241c7824 */ /* 0x000fe200078e02ff */
[----:B------:R-:W-:Y:S01]  /*8250*/  PRMT R14, RZ, 0x7610, R14 ;  /* 0x00007610ff0e7816 */ /* 0x000fe2000000000e */
[----:B--2---:R0:W-:Y:S04]  /*8260*/  STL [R1+0x14c], R16 ;  /* 0x00014c1001007387 */ /* 0x0041e80000100800 */
[----:B------:R-:W-:Y:S01]  /*8270*/  STL [R1+0x788], R19 ;  /* 0x0007881301007387 */ /* 0x000fe20000100800 */
[----:B0-----:R-:W-:-:S05]  /*8280*/  IADD3 R16, P6, PT, R30, R2, RZ ;  /* 0x000000021e107210 */ /* 0x001fca0007fde0ff */
[----:B------:R-:W-:Y:S04]  /*8290*/  STL [R1+0x7c4], R16 ;  /* 0x0007c41001007387 */ /* 0x000fe80000100800 */
[----:B---3--:R0:W-:Y:S01]  /*82a0*/  STL [R1+0x90], R17 ;  /* 0x0000901101007387 */ /* 0x0081e20000100800 */
[----:B------:R-:W-:Y:S01]  /*82b0*/  @!P0 IMAD.MOV.U32 R26, RZ, RZ, R16 ;  /* 0x000000ffff1a8224 */ /* 0x000fe200078e0010 */
[----:B0-----:R-:W-:-:S05]  /*82c0*/  LEA.HI.X.SX32 R17, R30, R3, 0x1, P6 ;  /* 0x000000031e117211 */ /* 0x001fca00030f0eff */
[----:B------:R-:W-:-:S05]  /*82d0*/  @!P0 IMAD.MOV.U32 R27, RZ, RZ, R17 ;  /* 0x000000ffff1b8224 */ /* 0x000fca00078e0011 */
[----:B------:R0:W2:Y:S02]  /*82e0*/  @!P0 LDG.E.U8 R15, desc[UR18][R26.64] ;  /* 0x000000121a0f8981 */ /* 0x0000a4000c1e1100 */
[----:B0-----:R-:W-:-:S04]  /*82f0*/  IADD3 R26, P6, PT, R28, R2, RZ ;  /* 0x000000021c1a7210 */ /* 0x001fc80007fde0ff */
[----:B------:R-:W-:-:S05]  /*8300*/  LEA.HI.X.SX32 R27, R28, R3, 0x1, P6 ;  /* 0x000000031c1b7211 */ /* 0x000fca00030f0eff */
[----:B------:R-:W3:Y:S01]  /*8310*/  @!P4 LDG.E.U8 R14, desc[UR18][R26.64] ;  /* 0x000000121a0ec981 */ /* 0x000ee2000c1e1100 */
[----:B------:R-:W-:Y:S02]  /*8320*/  IMAD.MOV.U32 R127, RZ, RZ, R140 ;  /* 0x000000ffff7f7224 */ /* 0x000fe400078e008c */
[----:B------:R-:W-:Y:S02]  /*8330*/  IMAD.MOV.U32 R140, RZ, RZ, R147 ;  /* 0x000000ffff8c7224 */ /* 0x000fe400078e0093 */
[----:B------:R-:W-:Y:S02]  /*8340*/  IMAD.MOV.U32 R147, RZ, RZ, R151 ;  /* 0x000000ffff937224 */ /* 0x000fe400078e0097 */
[----:B------:R-:W-:Y:S02]  /*8350*/  IMAD.MOV.U32 R151, RZ, RZ, R154 ;  /* 0x000000ffff977224 */ /* 0x000fe400078e009a */
[----:B------:R-:W-:Y:S02]  /*8360*/  IMAD.MOV.U32 R128, RZ, RZ, R133 ;  /* 0x000000ffff807224 */ /* 0x000fe400078e0085 */
[----:B------:R-:W-:-:S02]  /*8370*/  IMAD.MOV.U32 R154, RZ, RZ, R162 ;  /* 0x000000ffff9a7224 */ /* 0x000fc400078e00a2 */
[----:B------:R-:W-:Y:S02]  /*8380*/  IMAD.MOV.U32 R133, RZ, RZ, R136 ;  /* 0x000000ffff857224 */ /* 0x000fe400078e0088 */
[----:B------:R-:W-:Y:S02]  /*8390*/  IMAD.MOV.U32 R162, RZ, RZ, R119 ;  /* 0x000000ffffa27224 */ /* 0x000fe400078e0077 */
[----:B------:R-:W-:Y:S02]  /*83a0*/  IMAD.MOV.U32 R136, RZ, RZ, R141 ;  /* 0x000000ffff887224 */ /* 0x000fe400078e008d */
[----:B------:R-:W-:Y:S02]  /*83b0*/  IMAD R119, R36, 0xf, RZ ;  /* 0x0000000f24777824 */ /* 0x000fe400078e02ff */
[----:B------:R-:W-:Y:S02]  /*83c0*/  IMAD.MOV.U32 R141, RZ, RZ, R148 ;  /* 0x000000ffff8d7224 */ /* 0x000fe400078e0094 */
[----:B------:R-:W-:-:S02]  /*83d0*/  IMAD.MOV.U32 R148, RZ, RZ, R153 ;  /* 0x000000ffff947224 */ /* 0x000fc400078e0099 */
[----:B------:R-:W-:Y:S02]  /*83e0*/  IMAD.MOV.U32 R153, RZ, RZ, R159 ;  /* 0x000000ffff997224 */ /* 0x000fe400078e009f */
[----:B------:R-:W-:Y:S01]  /*83f0*/  IMAD.MOV.U32 R159, RZ, RZ, R123 ;  /* 0x000000ffff9f7224 */ /* 0x000fe200078e007b */
[C---:B------:R-:W-:Y:S01]  /*8400*/  IADD3 R123, P6, PT, R119.reuse, R2, RZ ;  /* 0x00000002777b7210 */ /* 0x040fe20007fde0ff */
[----:B------:R-:W-:Y:S01]  /*8410*/  IMAD.MOV.U32 R124, RZ, RZ, R129 ;  /* 0x000000ffff7c7224 */ /* 0x000fe200078e0081 */
[----:B------:R-:W-:Y:S01]  /*8420*/  STL [R1+0x7c0], R17 ;  /* 0x0007c01101007387 */ /* 0x000fe20000100800 */
[----:B------:R-:W-:Y:S02]  /*8430*/  IMAD.MOV.U32 R129, RZ, RZ, R165 ;  /* 0x000000ffff817224 */ /* 0x000fe400078e00a5 */
[----:B------:R-:W-:Y:S01]  /*8440*/  IMAD R165, R36, 0x17, RZ ;  /* 0x0000001724a57824 */ /* 0x000fe200078e02ff */
[----:B------:R-:W-:Y:S01]  /*8450*/  LEA.HI.X.SX32 R119, R119, R3, 0x1, P6 ;  /* 0x0000000377777211 */ /* 0x000fe200030f0eff */
[----:B------:R-:W-:Y:S01]  /*8460*/  VIADD R30, R12, 0xffffffd8 ;  /* 0xffffffd80c1e7836 */ /* 0x000fe20000000000 */
[----:B------:R-:W-:-:S03]  /*8470*/  PRMT R11, RZ, 0x7610, R11 ;  /* 0x00007610ff0b7816 */ /* 0x000fc6000000000b */
[----:B------:R-:W-:Y:S01]  /*8480*/  @!P5 IMAD.MOV.U32 R31, RZ, RZ, R119 ;  /* 0x000000ffff1fd224 */ /* 0x000fe200078e0077 */
[----:B------:R-:W-:Y:S01]  /*8490*/  ISETP.GE.U32.AND P0, PT, R30, 0x7fffff59, PT ;  /* 0x7fffff591e00780c */ /* 0x000fe20003f06070 */
[----:B------:R-:W-:Y:S01]  /*84a0*/  @!P5 IMAD.MOV.U32 R30, RZ, RZ, R123 ;  /* 0x000000ffff1ed224 */ /* 0x000fe200078e007b */
[----:B------:R-:W-:-:S04]  /*84b0*/  PRMT R13, RZ, 0x7610, R13 ;  /* 0x00007610ff0d7816 */ /* 0x000fc8000000000d */
[----:B------:R0:W4:Y:S04]  /*84c0*/  @!P5 LDG.E.U8 R11, desc[UR18][R30.64] ;  /* 0x000000121e0bd981 */ /* 0x000128000c1e1100 */
[----:B--2---:R-:W-:Y:S04]  /*84d0*/  STL [R1+0x8c], R15 ;  /* 0x00008c0f01007387 */ /* 0x004fe80000100800 */
[----:B------:R-:W-:Y:S04]  /*84e0*/  STL [R1+0xa7c], R26 ;  /* 0x000a7c1a01007387 */ /* 0x000fe80000100800 */
[----:B------:R-:W-:Y:S04]  /*84f0*/  STL [R1+0xa78], R27 ;  /* 0x000a781b01007387 */ /* 0x000fe80000100800 */
[----:B---3--:R1:W-:Y:S02]  /*8500*/  STL [R1+0x88], R14 ;  /* 0x0000880e01007387 */ /* 0x0083e40000100800 */
[----:B-1----:R-:W-:-:S04]  /*8510*/  IADD3 R14, P6, PT, R165, R2, RZ ;  /* 0x00000002a50e7210 */ /* 0x002fc80007fde0ff */
[----:B------:R-:W-:Y:S01]  /*8520*/  LEA.HI.X.SX32 R165, R165, R3, 0x1, P6 ;  /* 0x00000003a5a57211 */ /* 0x000fe200030f0eff */
[----:B0-----:R-:W-:-:S04]  /*8530*/  @!P3 IMAD.MOV.U32 R30, RZ, RZ, R14 ;  /* 0x000000ffff1eb224 */ /* 0x001fc800078e000e */
[----:B------:R-:W-:-:S05]  /*8540*/  @!P3 IMAD.MOV.U32 R31, RZ, RZ, R165 ;  /* 0x000000ffff1fb224 */ /* 0x000fca00078e00a5 */
[----:B------:R0:W2:Y:S01]  /*8550*/  @!P3 LDG.E.U8 R13, desc[UR18][R30.64] ;  /* 0x000000121e0db981 */ /* 0x0000a2000c1e1100 */
[----:B------:R-:W-:-:S05]  /*8560*/  VIADD R28, R12, 0xffffffd0 ;  /* 0xffffffd00c1c7836 */ /* 0x000fca0000000000 */
[----:B------:R-:W-:Y:S01]  /*8570*/  ISETP.GE.U32.AND P4, PT, R28, 0x7fffff51, PT ;  /* 0x7fffff511c00780c */ /* 0x000fe20003f86070 */
[----:B------:R-:W-:Y:S01]  /*8580*/  VIADD R28, R12, 0xffffffc8 ;  /* 0xffffffc80c1c7836 */ /* 0x000fe20000000000 */
[----:B------:R-:W-:Y:S04]  /*8590*/  STL [R1+0xa84], R123 ;  /* 0x000a847b01007387 */ /* 0x000fe80000100800 */
[----:B------:R-:W-:Y:S01]  /*85a0*/  ISETP.GE.U32.AND P5, PT, R28, 0x7fffff49, PT ;  /* 0x7fffff491c00780c */ /* 0x000fe20003fa6070 */
[----:B------:R-:W-:Y:S01]  /*85b0*/  IMAD R28, R36, 0x1f, RZ ;  /* 0x0000001f241c7824 */ /* 0x000fe200078e02ff */
[----:B------:R-:W-:Y:S04]  /*85c0*/  STL [R1+0xa80], R119 ;  /* 0x000a807701007387 */ /* 0x000fe80000100800 */
[----:B----4-:R1:W-:Y:S04]  /*85d0*/  STL [R1+0x84], R11 ;  /* 0x0000840b01007387 */ /* 0x0103e80000100800 */
[----:B------:R-:W-:Y:S01]  /*85e0*/  STL [R1+0x10], R14 ;  /* 0x0000100e01007387 */ /* 0x000fe20000100800 */
[----:B-1----:R-:W-:-:S03]  /*85f0*/  IADD3 R11, P6, PT, R28, R2, RZ ;  /* 0x000000021c0b7210 */ /* 0x002fc60007fde0ff */
[----:B------:R-:W-:Y:S04]  /*8600*/  STL [R1+0xa88], R165 ;  /* 0x000a88a501007387 */ /* 0x000fe80000100800 */
[----:B------:R-:W-:Y:S01]  /*8610*/  STL [R1+0xc4], R11 ;  /* 0x0000c40b01007387 */ /* 0x000fe20000100800 */
[----:B------:R-:W-:Y:S01]  /*8620*/  PRMT R10, RZ, 0x7610, R10 ;  /* 0x00007610ff0a7816 */ /* 0x000fe2000000000a */
[----:B0-----:R-:W-:Y:S02]  /*8630*/  @!P2 IMAD.MOV.U32 R30, RZ, RZ, R11 ;  /* 0x000000ffff1ea224 */ /* 0x001fe400078e000b */
[----:B--2---:R0:W-:Y:S02]  /*8640*/  STL [R1+0x80], R13 ;  /* 0x0000800d01007387 */ /* 0x0041e40000100800 */
[----:B0-----:R-:W-:-:S05]  /*8650*/  LEA.HI.X.SX32 R13, R28, R3, 0x1, P6 ;  /* 0x000000031c0d7211 */ /* 0x001fca00030f0eff */
[----:B------:R-:W-:-:S05]  /*8660*/  @!P2 IMAD.MOV.U32 R31, RZ, RZ, R13 ;  /* 0x000000ffff1fa224 */ /* 0x000fca00078e000d */
[----:B------:R-:W2:Y:S01]  /*8670*/  @!P2 LDG.E.U8 R10, desc[UR18][R30.64] ;  /* 0x000000121e0aa981 */ /* 0x000ea2000c1e1100 */
[----:B------:R-:W-:Y:S02]  /*8680*/  IMAD.MOV.U32 R122, RZ, RZ, R127 ;  /* 0x000000ffff7a7224 */ /* 0x000fe400078e007f */
[----:B------:R-:W-:Y:S02]  /*8690*/  IMAD.MOV.U32 R127, RZ, RZ, R144 ;  /* 0x000000ffff7f7224 */ /* 0x000fe400078e0090 */
[----:B------:R-:W-:Y:S02]  /*86a0*/  IMAD.MOV.U32 R144, RZ, RZ, R35 ;  /* 0x000000ffff907224 */ /* 0x000fe400078e0023 */
[----:B------:R-:W-:Y:S02]  /*86b0*/  VIADD R35, R12, 0xffffffc0 ;  /* 0xffffffc00c237836 */ /* 0x000fe40000000000 */
[----:B------:R-:W-:Y:S01]  /*86c0*/  IMAD R28, R36, 0x27, RZ ;  /* 0x00000027241c7824 */ /* 0x000fe200078e02ff */
[----:B------:R-:W-:Y:S02]  /*86d0*/  STL [R1+0xc0], R13 ;  /* 0x0000c00d01007387 */ /* 0x000fe40000100800 */
[----:B------:R-:W-:Y:S01]  /*86e0*/  ISETP.GE.U32.AND P3, PT, R35, 0x7fffff41, PT ;  /* 0x7fffff412300780c */ /* 0x000fe20003f66070 */
[----:B------:R-:W-:Y:S01]  /*86f0*/  VIADD R35, R12, 0xffffffb8 ;  /* 0xffffffb80c237836 */ /* 0x000fe20000000000 */
[----:B------:R-:W-:-:S04]  /*8700*/  PRMT R9, RZ, 0x7610, R9 ;  /* 0x00007610ff097816 */ /* 0x000fc80000000009 */
[----:B------:R-:W-:Y:S01]  /*8710*/  ISETP.GE.U32.AND P2, PT, R35, 0x7fffff39, PT ;  /* 0x7fffff392300780c */ /* 0x000fe20003f46070 */
[----:B------:R-:W-:Y:S01]  /*8720*/  IMAD R35, R36, 0x2f, RZ ;  /* 0x0000002f24237824 */ /* 0x000fe200078e02ff */
[----:B------:R-:W-:Y:S01]  /*8730*/  PRMT R7, RZ, 0x7610, R7 ;  /* 0x00007610ff077816 */ /* 0x000fe20000000007 */
[----:B--2---:R0:W-:Y:S02]  /*8740*/  STL [R1+0x7c], R10 ;  /* 0x00007c0a01007387 */ /* 0x0041e40000100800 */
[----:B0-----:R-:W-:-:S04]  /*8750*/  IADD3 R10, P6, PT, R28, R2, RZ ;  /* 0x000000021c0a7210 */ /* 0x001fc80007fde0ff */
[----:B------:R-:W-:Y:S01]  /*8760*/  LEA.HI.X.SX32 R13, R28, R3, 0x1, P6 ;  /* 0x000000031c0d7211 */ /* 0x000fe200030f0eff */
[----:B------:R-:W-:Y:S01]  /*8770*/  @!P0 IMAD.MOV.U32 R30, RZ, RZ, R10 ;  /* 0x000000ffff1e8224 */ /* 0x000fe200078e000a */
[----:B------:R-:W-:-:S03]  /*8780*/  IADD3 R11, P6, PT, R35, R2, RZ ;  /* 0x00000002230b7210 */ /* 0x000fc60007fde0ff */
[----:B------:R-:W-:Y:S01]  /*8790*/  @!P0 IMAD.MOV.U32 R31, RZ, RZ, R13 ;  /* 0x000000ffff1f8224 */ /* 0x000fe200078e000d */
[----:B------:R-:W-:Y:S04]  /*87a0*/  STL [R1+0x534], R10 ;  /* 0x0005340a01007387 */ /* 0x000fe80000100800 */
[----:B------:R0:W-:Y:S04]  /*87b0*/  STL [R1+0x530], R13 ;  /* 0x0005300d01007387 */ /* 0x0001e80000100800 */
[----:B------:R1:W2:Y:S01]  /*87c0*/  @!P0 LDG.E.U8 R9, desc[UR18][R30.64] ;  /* 0x000000121e098981 */ /* 0x0002a2000c1e1100 */
[----:B0-----:R-:W-:Y:S01]  /*87d0*/  LEA.HI.X.SX32 R13, R35, R3, 0x1, P6 ;  /* 0x00000003230d7211 */ /* 0x001fe200030f0eff */
[----:B-1----:R-:W-:-:S04]  /*87e0*/  @!P4 IMAD.MOV.U32 R30, RZ, RZ, R11 ;  /* 0x000000ffff1ec224 */ /* 0x002fc800078e000b */
[----:B------:R-:W-:-:S05]  /*87f0*/  @!P4 IMAD.MOV.U32 R31, RZ, RZ, R13 ;  /* 0x000000ffff1fc224 */ /* 0x000fca00078e000d */
[----:B------:R0:W3:Y:S01]  /*8800*/  @!P4 LDG.E.U8 R7, desc[UR18][R30.64] ;  /* 0x000000121e07c981 */ /* 0x0000e2000c1e1100 */
[----:B------:R-:W-:-:S03]  /*8810*/  IMAD R28, R36, 0x37, RZ ;  /* 0x00000037241c7824 */ /* 0x000fc600078e02ff */
[----:B------:R-:W-:Y:S01]  /*8820*/  STL [R1+0x574], R11 ;  /* 0x0005740b01007387 */ /* 0x000fe20000100800 */
[----:B------:R-:W-:Y:S01]  /*8830*/  IMAD R35, R36, 0x3f, RZ ;  /* 0x0000003f24237824 */ /* 0x000fe200078e02ff */
[----:B------:R-:W-:Y:S02]  /*8840*/  PRMT R8, RZ, 0x7610, R8 ;  /* 0x00007610ff087816 */ /* 0x000fe40000000008 */
[----:B------:R-:W-:Y:S01]  /*8850*/  PRMT R6, RZ, 0x7610, R6 ;  /* 0x00007610ff067816 */ /* 0x000fe20000000006 */
[----:B--2---:R1:W-:Y:S02]  /*8860*/  STL [R1+0x78], R9 ;  /* 0x0000780901007387 */ /* 0x0043e40000100800 */
[C---:B-1----:R-:W-:Y:S02]  /*8870*/  IADD3 R9, P6, PT, R28.reuse, R2, RZ ;  /* 0x000000021c097210 */ /* 0x042fe40007fde0ff */
[----:B------:R-:W-:Y:S02]  /*8880*/  STL [R1+0x570], R13 ;  /* 0x0005700d01007387 */ /* 0x000fe40000100800 */
[----:B------:R-:W-:-:S02]  /*8890*/  LEA.HI.X.SX32 R10, R28, R3, 0x1, P6 ;  /* 0x000000031c0a7211 */ /* 0x000fc400030f0eff */
[----:B------:R-:W-:Y:S04]  /*88a0*/  STL [R1+0x5b4], R9 ;  /* 0x0005b40901007387 */ /* 0x000fe80000100800 */
[----:B------:R-:W-:Y:S01]  /*88b0*/  STL [R1+0x5b0], R10 ;  /* 0x0005b00a01007387 */ /* 0x000fe20000100800 */
[----:B0-----:R-:W-:-:S03]  /*88c0*/  @!P5 IMAD.MOV.U32 R30, RZ, RZ, R9 ;  /* 0x000000ffff1ed224 */ /* 0x001fc600078e0009 */
[----:B---3--:R0:W-:Y:S01]  /*88d0*/  STL [R1+0x74], R7 ;  /* 0x0000740701007387 */ /* 0x0081e20000100800 */
[----:B------:R-:W-:-:S05]  /*88e0*/  @!P5 IMAD.MOV.U32 R31, RZ, RZ, R10 ;  /* 0x000000ffff1fd224 */ /* 0x000fca00078e000a */
[----:B------:R1:W2:Y:S01]  /*88f0*/  @!P5 LDG.E.U8 R8, desc[UR18][R30.64] ;  /* 0x000000121e08d981 */ /* 0x0002a2000c1e1100 */
[----:B0-----:R-:W-:-:S04]  /*8900*/  IADD3 R7, P4, PT, R35, R2, RZ ;  /* 0x0000000223077210 */ /* 0x001fc80007f9e0ff */
[----:B------:R-:W-:Y:S01]  /*8910*/  LEA.HI.X.SX32 R9, R35, R3, 0x1, P4 ;  /* 0x0000000323097211 */ /* 0x000fe200020f0eff */
[----:B-1----:R-:W-:-:S04]  /*8920*/  @!P3 IMAD.MOV.U32 R30, RZ, RZ, R7 ;  /* 0x000000ffff1eb224 */ /* 0x002fc800078e0007 */
[----:B------:R-:W-:-:S05]  /*8930*/  @!P3 IMAD.MOV.U32 R31, RZ, RZ, R9 ;  /* 0x000000ffff1fb224 */ /* 0x000fca00078e0009 */
[----:B------:R-:W3:Y:S01]  /*8940*/  @!P3 LDG.E.U8 R6, desc[UR18][R30.64] ;  /* 0x000000121e06b981 */ /* 0x000ee2000c1e1100 */
[----:B------:R-:W-:Y:S02]  /*8950*/  IMAD.MOV.U32 R121, RZ, RZ, R122 ;  /* 0x000000ffff797224 */ /* 0x000fe400078e007a */
[----:B------:R-:W-:Y:S02]  /*8960*/  IMAD.MOV.U32 R122, RZ, RZ, R152 ;  /* 0x000000ffff7a7224 */ /* 0x000fe400078e0098 */
[----:B------:R-:W-:Y:S02]  /*8970*/  IMAD.MOV.U32 R152, RZ, RZ, R38 ;  /* 0x000000ffff987224 */ /* 0x000fe400078e0026 */
[----:B------:R-:W-:Y:S01]  /*8980*/  VIADD R38, R12, 0xffffffb0 ;  /* 0xffffffb00c267836 */ /* 0x000fe20000000000 */
[----:B------:R-:W-:Y:S04]  /*8990*/  STL [R1+0x5f4], R7 ;  /* 0x0005f40701007387 */ /* 0x000fe80000100800 */
[----:B------:R-:W-:Y:S01]  /*89a0*/  ISETP.GE.U32.AND P0, PT, R38, 0x7fffff31, PT ;  /* 0x7fffff312600780c */ /* 0x000fe20003f06070 */
[----:B------:R-:W-:-:S02]  /*89b0*/  IMAD R38, R36, 0x47, RZ ;  /* 0x0000004724267824 */ /* 0x000fc400078e02ff */
[----:B------:R-:W-:Y:S01]  /*89c0*/  IMAD R28, R36, 0x4f, RZ ;  /* 0x0000004f241c7824 */ /* 0x000fe200078e02ff */
[----:B------:R-:W-:Y:S02]  /*89d0*/  PRMT R4, RZ, 0x7610, R4 ;  /* 0x00007610ff047816 */ /* 0x000fe40000000004 */
[----:B------:R-:W-:Y:S01]  /*89e0*/  PRMT R5, RZ, 0x7610, R5 ;  /* 0x00007610ff057816 */ /* 0x000fe20000000005 */
[----:B------:R-:W-:Y:S01]  /*89f0*/  IMAD.MOV.U32 R120, RZ, RZ, R121 ;  /* 0x000000ffff787224 */ /* 0x000fe200078e0079 */
[----:B--2---:R0:W-:Y:S04]  /*8a00*/  STL [R1+0x70], R8 ;  /* 0x0000700801007387 */ /* 0x0041e80000100800 */
[----:B------:R1:W-:Y:S01]  /*8a10*/  STL [R1+0x5f0], R9 ;  /* 0x0005f00901007387 */ /* 0x0003e20000100800 */
[----:B0-----:R-:W-:-:S03]  /*8a20*/  IADD3 R8, P4, PT, R38, R2, RZ ;  /* 0x0000000226087210 */ /* 0x001fc60007f9e0ff */
[----:B------:R-:W-:Y:S01]  /*8a30*/  STL [R1+0xb90], R36 ;  /* 0x000b902401007387 */ /* 0x000fe20000100800 */
[----:B-1----:R-:W-:-:S03]  /*8a40*/  LEA.HI.X.SX32 R9, R38, R3, 0x1, P4 ;  /* 0x0000000326097211 */ /* 0x002fc600020f0eff */
[----:B------:R-:W-:Y:S04]  /*8a50*/  STL [R1+0x634], R8 ;  /* 0x0006340801007387 */ /* 0x000fe80000100800 */
[----:B---3--:R0:W-:Y:S01]  /*8a60*/  STL [R1+0x6c], R6 ;  /* 0x00006c0601007387 */ /* 0x0081e20000100800 */
[----:B------:R-:W-:Y:S02]  /*8a70*/  @!P2 IMAD.MOV.U32 R30, RZ, RZ, R8 ;  /* 0x000000ffff1ea224 */ /* 0x000fe400078e0008 */
[----:B------:R-:W-:-:S05]  /*8a80*/  @!P2 IMAD.MOV.U32 R31, RZ, RZ, R9 ;  /* 0x000000ffff1fa224 */ /* 0x000fca00078e0009 */
[----:B------:R1:W2:Y:S01]  /*8a90*/  @!P2 LDG.E.U8 R4, desc[UR18][R30.64] ;  /* 0x000000121e04a981 */ /* 0x0002a2000c1e1100 */
[----:B0-----:R-:W-:-:S04]  /*8aa0*/  IADD3 R6, P3, PT, R28, R2, RZ ;  /* 0x000000021c067210 */ /* 0x001fc80007f7e0ff */
[----:B------:R-:W-:Y:S01]  /*8ab0*/  LEA.HI.X.SX32 R7, R28, R3, 0x1, P3 ;  /* 0x000000031c077211 */ /* 0x000fe200018f0eff */
[----:B-1----:R-:W-:-:S04]  /*8ac0*/  @!P0 IMAD.MOV.U32 R30, RZ, RZ, R6 ;  /* 0x000000ffff1e8224 */ /* 0x002fc800078e0006 */
[----:B------:R-:W-:Y:S01]  /*8ad0*/  @!P0 IMAD.MOV.U32 R31, RZ, RZ, R7 ;  /* 0x000000ffff1f8224 */ /* 0x000fe200078e0007 */
[----:B------:R-:W-:Y:S04]  /*8ae0*/  STL [R1+0xb94], R2 ;  /* 0x000b940201007387 */ /* 0x000fe80000100800 */
[----:B------:R0:W3:Y:S04]  /*8af0*/  @!P0 LDG.E.U8 R5, desc[UR18][R30.64] ;  /* 0x000000121e058981 */ /* 0x0000e8000c1e1100 */
[----:B------:R-:W-:Y:S04]  /*8b00*/  STL [R1+0x674], R6 ;  /* 0x0006740601007387 */ /* 0x000fe80000100800 */
[----:B------:R-:W-:Y:S04]  /*8b10*/  STL [R1+0x630], R9 ;  /* 0x0006300901007387 */ /* 0x000fe80000100800 */
[----:B------:R1:W-:Y:S04]  /*8b20*/  STL [R1+0xb98], R3 ;  /* 0x000b980301007387 */ /* 0x0003e80000100800 */
[----:B------:R-:W-:Y:S04]  /*8b30*/  STL [R1+0x670], R7 ;  /* 0x0006700701007387 */ /* 0x000fe80000100800 */
[----:B------:R-:W4:Y:S01]  /*8b40*/  LDL R121, [R1+0x8e0] ;  /* 0x0008e00001797983 */ /* 0x000f220000100800 */
[----:B------:R-:W-:-:S05]  /*8b50*/  IMAD R35, R107, R37, RZ ;  /* 0x000000256b237224 */ /* 0x000fca00078e02ff */
[----:B------:R-:W-:Y:S01]  /*8b60*/  IADD3 R38, P3, PT, R35, UR14, RZ ;  /* 0x0000000e23267c10 */ /* 0x000fe2000ff7e0ff */
[C---:B-1----:R-:W-:Y:S01]  /*8b70*/  VIADD R3, R0.reuse, 0x73 ;  /* 0x0000007300037836 */ /* 0x042fe20000000000 */
[C---:B------:R-:W-:Y:S02]  /*8b80*/  ISETP.GT.U32.AND P6, PT, R39.reuse, R46, PT ;  /* 0x0000002e2700720c */ /* 0x040fe40003fc4070 */
[C---:B------:R-:W-:Y:S02]  /*8b90*/  ISETP.GT.U32.AND P2, PT, R39.reuse, R45, PT ;  /* 0x0000002d2700720c */ /* 0x040fe40003f44070 */
[C---:B------:R-:W-:Y:S02]  /*8ba0*/  ISETP.GT.U32.AND P4, PT, R39.reuse, R47, PT ;  /* 0x0000002f2700720c */ /* 0x040fe40003f84070 */
[----:B------:R-:W-:Y:S01]  /*8bb0*/  ISETP.GT.U32.AND P5, PT, R39, R44, PT ;  /* 0x0000002c2700720c */ /* 0x000fe20003fa4070 */
[C---:B------:R-:W-:Y:S01]  /*8bc0*/  VIADD R2, R0.reuse, 0x7b ;  /* 0x0000007b00027836 */ /* 0x040fe20000000000 */
[----:B------:R-:W-:Y:S01]  /*8bd0*/  LEA.HI.X.SX32 R35, R35, UR15, 0x1, P3 ;  /* 0x0000000f23237c11 */ /* 0x000fe200098f0eff */
[C---:B------:R-:W-:Y:S01]  /*8be0*/  VIADD R13, R0.reuse, 0x2c ;  /* 0x0000002c000d7836 */ /* 0x040fe20000000000 */
[C---:B------:R-:W-:Y:S01]  /*8bf0*/  ISETP.GT.U32.AND P3, PT, R39.reuse, R42, PT ;  /* 0x0000002a2700720c */ /* 0x040fe20003f64070 */
[----:B------:R-:W-:Y:S01]  /*8c00*/  VIADD R22, R0, 0x34 ;  /* 0x0000003400167836 */ /* 0x000fe20000000000 */
[----:B--2---:R1:W-:Y:S11]  /*8c10*/  STL [R1+0x68], R4 ;  /* 0x0000680401007387 */ /* 0x0043f60000100800 */
[--C-:B------:R-:W-:Y:S01]  /*8c20*/  @!P3 IMAD.IADD R42, R42, 0x1, -R39.reuse ;  /* 0x000000012a2ab824 */ /* 0x100fe200078e0a27 */
[----:B------:R-:W-:Y:S01]  /*8c30*/  ISETP.GT.U32.AND P0, PT, R39, R43, PT ;  /* 0x0000002b2700720c */ /* 0x000fe20003f04070 */
[--C-:B------:R-:W-:Y:S01]  /*8c40*/  @!P6 IMAD.IADD R46, R46, 0x1, -R39.reuse ;  /* 0x000000012e2ee824 */ /* 0x100fe200078e0a27 */
[----:B0-----:R-:W-:Y:S01]  /*8c50*/  IABS R30, R3 ;  /* 0x00000003001e7213 */ /* 0x001fe20000000000 */
[----:B------:R-:W-:Y:S01]  /*8c60*/  @!P2 IMAD.IADD R45, R45, 0x1, -R39 ;  /* 0x000000012d2da824 */ /* 0x000fe200078e0a27 */
[----:B------:R-:W0:Y:S01]  /*8c70*/  LDCU UR14, c[0x0][0x3b0] ;  /* 0x00007600ff0e77ac */ /* 0x000e220008000800 */
[----:B-1----:R-:W-:Y:S01]  /*8c80*/  VIADD R4, R0, 0x6b ;  /* 0x0000006b00047836 */ /* 0x002fe20000000000 */
[----:B------:R-:W1:Y:S01]  /*8c90*/  LDCU UR15, c[0x0][0x3b0] ;  /* 0x00007600ff0f77ac */ /* 0x000e620008000800 */
[----:B---3--:R2:W-:Y:S02]  /*8ca0*/  STL [R1+0x64], R5 ;  /* 0x0000640501007387 */ /* 0x0085e40000100800 */
[----:B--2---:R-:W-:-:S02]  /*8cb0*/  IMAD.MOV.U32 R5, RZ, RZ, R101 ;  /* 0x000000ffff057224 */ /* 0x004fc400078e0065 */
[----:B------:R-:W-:Y:S03]  /*8cc0*/  STL [R1+0x8dc], R4 ;  /* 0x0008dc0401007387 */ /* 0x000fe60000100800 */
[----:B------:R-:W-:Y:S01]  /*8cd0*/  ISETP.GE.AND P3, PT, R5, RZ, PT ;  /* 0x000000ff0500720c */ /* 0x000fe20003f66270 */
[----:B------:R-:W-:Y:S01]  /*8ce0*/  IMAD.MOV.U32 R5, RZ, RZ, R120 ;  /* 0x000000ffff057224 */ /* 0x000fe200078e0078 */
[----:B------:R-:W-:Y:S01]  /*8cf0*/  STL [R1+0x8d8], R3 ;  /* 0x0008d80301007387 */ /* 0x000fe20000100800 */
[----:B----4-:R-:W-:Y:S02]  /*8d00*/  IMAD.MOV.U32 R120, RZ, RZ, R121 ;  /* 0x000000ffff787224 */ /* 0x010fe400078e0079 */
[----:B------:R-:W-:Y:S01]  /*8d10*/  IMAD.MOV.U32 R121, RZ, RZ, R122 ;  /* 0x000000ffff797224 */ /* 0x000fe200078e007a */
[----:B------:R-:W-:Y:S01]  /*8d20*/  STL [R1+0xa8c], R37 ;  /* 0x000a8c2501007387 */ /* 0x000fe20000100800 */
[----:B------:R-:W-:-:S02]  /*8d30*/  IMAD.MOV.U32 R122, RZ, RZ, R124 ;  /* 0x000000ffff7a7224 */ /* 0x000fc400078e007c */
[----:B------:R-:W-:Y:S02]  /*8d40*/  IMAD.MOV.U32 R124, RZ, RZ, R129 ;  /* 0x000000ffff7c7224 */ /* 0x000fe400078e0081 */
[----:B------:R-:W2:Y:S01]  /*8d50*/  LDL R129, [R1+0x8f4] ;  /* 0x0008f40001817983 */ /* 0x000ea20000100800 */
[----:B------:R-:W-:Y:S01]  /*8d60*/  ISETP.GT.U32.AND P2, PT, R39, R46, PT ;  /* 0x0000002e2700720c */ /* 0x000fe20003f44070 */
[--C-:B------:R-:W-:Y:S01]  /*8d70*/  @!P0 IMAD.IADD R43, R43, 0x1, -R39.reuse ;  /* 0x000000012b2b8824 */ /* 0x100fe200078e0a27 */
[----:B------:R-:W-:Y:S01]  /*8d80*/  ISETP.GT.U32.AND P0, PT, R39, R45, PT ;  /* 0x0000002d2700720c */ /* 0x000fe20003f04070 */
[--C-:B------:R-:W-:Y:S02]  /*8d90*/  @!P4 IMAD.IADD R47, R47, 0x1, -R39.reuse ;  /* 0x000000012f2fc824 */ /* 0x100fe400078e0a27 */
[----:B------:R-:W-:-:S03]  /*8da0*/  @!P5 IMAD.IADD R44, R44, 0x1, -R39 ;  /* 0x000000012c2cd824 */ /* 0x000fc600078e0a27 */
[C---:B------:R-:W-:Y:S02]  /*8db0*/  ISETP.GT.U32.AND P4, PT, R39.reuse, R47, PT ;  /* 0x0000002f2700720c */ /* 0x040fe40003f84070 */
[----:B------:R-:W-:-:S03]  /*8dc0*/  ISETP.GT.U32.AND P5, PT, R39, R44, PT ;  /* 0x0000002c2700720c */ /* 0x000fc60003fa4070 */
[--C-:B------:R-:W-:Y:S01]  /*8dd0*/  @!P2 IMAD.IADD R46, R46, 0x1, -R39.reuse ;  /* 0x000000012e2ea824 */ /* 0x100fe200078e0a27 */
[----:B------:R-:W-:Y:S01]  /*8de0*/  ISETP.GT.U32.AND P2, PT, R39, R34, PT ;  /* 0x000000222700720c */ /* 0x000fe20003f44070 */
[----:B------:R-:W-:Y:S01]  /*8df0*/  @!P0 IMAD.IADD R45, R45, 0x1, -R39 ;  /* 0x000000012d2d8824 */ /* 0x000fe200078e0a27 */
[C---:B------:R-:W-:Y:S02]  /*8e00*/  ISETP.GT.U32.AND P0, PT, R39.reuse, R33, PT ;  /* 0x000000212700720c */ /* 0x040fe40003f04070 */
[----:B------:R-:W-:-:S03]  /*8e10*/  ISETP.GT.U32.AND P6, PT, R39, R43, PT ;  /* 0x0000002b2700720c */ /* 0x000fc60003fc4070 */
[--C-:B------:R-:W-:Y:S01]  /*8e20*/  @!P4 IMAD.IADD R47, R47, 0x1, -R39.reuse ;  /* 0x000000012f2fc824 */ /* 0x100fe200078e0a27 */
[C---:B------:R-:W-:Y:S01]  /*8e30*/  ISETP.GT.U32.AND P4, PT, R39.reuse, R41, PT ;  /* 0x000000292700720c */ /* 0x040fe20003f84070 */
[----:B------:R-:W-:Y:S01]  /*8e40*/  @!P5 IMAD.IADD R44, R44, 0x1, -R39 ;  /* 0x000000012c2cd824 */ /* 0x000fe200078e0a27 */
[----:B------:R-:W-:-:S03]  /*8e50*/  ISETP.GT.U32.AND P5, PT, R39, R32, PT ;  /* 0x000000202700720c */ /* 0x000fc60003fa4070 */
[----:B------:R-:W-:Y:S01]  /*8e60*/  @!P2 IMAD.IADD R34, R34, 0x1, -R39 ;  /* 0x000000012222a824 */ /* 0x000fe200078e0a27 */
[----:B------:R-:W-:Y:S01]  /*8e70*/  ISETP.GE.AND P2, PT, R120, RZ, PT ;  /* 0x000000ff7800720c */ /* 0x000fe20003f46270 */
[----:B------:R-:W-:Y:S02]  /*8e80*/  IMAD.MOV.U32 R120, RZ, RZ, R121 ;  /* 0x000000ffff787224 */ /* 0x000fe400078e0079 */
[----:B------:R-:W-:Y:S02]  /*8e90*/  IMAD.MOV.U32 R121, RZ, RZ, R124 ;  /* 0x000000ffff797224 */ /* 0x000fe400078e007c */
[--C-:B------:R-:W-:Y:S01]  /*8ea0*/  @!P0 IMAD.IADD R33, R33, 0x1, -R39.reuse ;  /* 0x0000000121218824 */ /* 0x100fe200078e0a27 */
[----:B------:R-:W-:Y:S01]  /*8eb0*/  ISETP.GE.AND P0, PT, R120, RZ, PT ;  /* 0x000000ff7800720c */ /* 0x000fe20003f06270 */
[--C-:B------:R-:W-:Y:S02]  /*8ec0*/  @!P6 IMAD.IADD R43, R43, 0x1, -R39.reuse ;  /* 0x000000012b2be824 */ /* 0x100fe400078e0a27 */
[--C-:B------:R-:W-:Y:S01]  /*8ed0*/  @!P4 IMAD.IADD R41, R41, 0x1, -R39.reuse ;  /* 0x000000012929c824 */ /* 0x100fe200078e0a27 */
[----:B------:R-:W-:Y:S01]  /*8ee0*/  ISETP.GE.AND P4, PT, R5, RZ, PT ;  /* 0x000000ff0500720c */ /* 0x000fe20003f86270 */
[----:B------:R-:W-:Y:S01]  /*8ef0*/  @!P5 IMAD.IADD R32, R32, 0x1, -R39 ;  /* 0x000000012020d824 */ /* 0x000fe200078e0a27 */
[----:B------:R-:W-:Y:S01]  /*8f00*/  ISETP.GT.U32.AND P5, PT, R39, R42, PT ;  /* 0x0000002a2700720c */ /* 0x000fe20003fa4070 */
[----:B------:R-:W-:-:S02]  /*8f10*/  IMAD.MOV.U32 R5, RZ, RZ, R131 ;  /* 0x000000ffff057224 */ /* 0x000fc400078e0083 */
[----:B------:R-:W-:Y:S02]  /*8f20*/  IMAD.MOV.U32 R131, RZ, RZ, R105 ;  /* 0x000000ffff837224 */ /* 0x000fe400078e0069 */
[----:B------:R-:W-:-:S04]  /*8f30*/  IMAD.MOV.U32 R105, RZ, RZ, R43 ;  /* 0x000000ffff697224 */ /* 0x000fc800078e002b */
[----:B------:R-:W-:Y:S01]  /*8f40*/  @!P0 IMAD.MOV R105, RZ, RZ, -R105 ;  /* 0x000000ffff698224 */ /* 0x000fe200078e0a69 */
[----:B------:R-:W-:-:S03]  /*8f50*/  ISETP.GT.U32.AND P0, PT, R39, R100, PT ;  /* 0x000000642700720c */ /* 0x000fc60003f04070 */
[--C-:B------:R-:W-:Y:S01]  /*8f60*/  @!P5 IMAD.IADD R42, R42, 0x1, -R39.reuse ;  /* 0x000000012a2ad824 */ /* 0x100fe200078e0a27 */
[----:B------:R-:W-:Y:S01]  /*8f70*/  ISETP.GT.U32.AND P5, PT, R39, R96, PT ;  /* 0x000000602700720c */ /* 0x000fe20003fa4070 */
[----:B------:R-:W-:Y:S08]  /*8f80*/  STL [R1+0xb9c], R105 ;  /* 0x000b9c6901007387 */ /* 0x000ff00000100800 */
[--C-:B------:R-:W-:Y:S01]  /*8f90*/  @!P0 IMAD.IADD R100, R100, 0x1, -R39.reuse ;  /* 0x0000000164648824 */ /* 0x100fe200078e0a27 */
[----:B------:R-:W-:Y:S03]  /*8fa0*/  STL [R1+0x8d4], R2 ;  /* 0x0008d40201007387 */ /* 0x000fe60000100800 */
[----:B------:R-:W-:-:S02]  /*8fb0*/  @!P5 IMAD.IADD R96, R96, 0x1, -R39 ;  /* 0x000000016060d824 */ /* 0x000fc400078e0a27 */
[----:B--2---:R-:W-:Y:S02]  /*8fc0*/  IMAD.MOV.U32 R124, RZ, RZ, R129 ;  /* 0x000000ffff7c7224 */ /* 0x004fe400078e0081 */
[----:B------:R-:W-:Y:S02]  /*8fd0*/  IMAD.MOV.U32 R129, RZ, RZ, R103 ;  /* 0x000000ffff817224 */ /* 0x000fe400078e0067 */
[----:B------:R-:W-:Y:S02]  /*8fe0*/  IMAD.MOV.U32 R103, RZ, RZ, R47 ;  /* 0x000000ffff677224 */ /* 0x000fe400078e002f */
[----:B------:R-:W-:-:S04]  /*8ff0*/  IMAD.MOV.U32 R47, RZ, RZ, R44 ;  /* 0x000000ffff2f7224 */ /* 0x000fc800078e002c */
[----:B------:R-:W-:Y:S01]  /*9000*/  @!P2 IMAD.MOV R47, RZ, RZ, -R47 ;  /* 0x000000ffff2fa224 */ /* 0x000fe200078e0a2f */
[----:B------:R-:W-:Y:S01]  /*9010*/  ISETP.GT.U32.AND P2, PT, R39, R33, PT ;  /* 0x000000212700720c */ /* 0x000fe20003f44070 */
[----:B------:R-:W-:-:S12]  /*9020*/  IMAD.MOV.U32 R120, RZ, RZ, R124 ;  /* 0x000000ffff787224 */ /* 0x000fd800078e007c */
[----:B------:R-:W-:Y:S01]  /*9030*/  @!P2 IMAD.IADD R33, R33, 0x1, -R39 ;  /* 0x000000012121a824 */ /* 0x000fe200078e0a27 */
[----:B------:R-:W-:Y:S01]  /*9040*/  ISETP.GE.AND P2, PT, R5, RZ, PT ;  /* 0x000000ff0500720c */ /* 0x000fe20003f46270 */
[----:B------:R-:W-:Y:S02]  /*9050*/  IMAD.MOV.U32 R5, RZ, RZ, R120 ;  /* 0x000000ffff057224 */ /* 0x000fe400078e0078 */
[----:B------:R-:W-:Y:S02]  /*9060*/  IMAD.MOV.U32 R120, RZ, RZ, R121 ;  /* 0x000000ffff787224 */ /* 0x000fe400078e0079 */
[----:B------:R-:W-:Y:S01]  /*9070*/  IMAD.MOV.U32 R121, RZ, RZ, R122 ;  /* 0x000000ffff797224 */ /* 0x000fe200078e007a */
[----:B------:R-:W-:Y:S01]  /*9080*/  ISETP.GE.AND P0, PT, R5, RZ, PT ;  /* 0x000000ff0500720c */ /* 0x000fe20003f06270 */
[----:B------:R-:W-:Y:S02]  /*9090*/  IMAD.MOV.U32 R122, RZ, RZ, R127 ;  /* 0x000000ffff7a7224 */ /* 0x000fe400078e007f */
[----:B------:R-:W-:-:S02]  /*90a0*/  IMAD.MOV.U32 R5, RZ, RZ, R120 ;  /* 0x000000ffff057224 */ /* 0x000fc400078e0078 */
[----:B------:R-:W-:Y:S02]  /*90b0*/  IMAD.MOV.U32 R120, RZ, RZ, R121 ;  /* 0x000000ffff787224 */ /* 0x000fe400078e0079 */
[----:B------:R-:W-:Y:S01]  /*90c0*/  IMAD.MOV.U32 R121, RZ, RZ, R122 ;  /* 0x000000ffff797224 */ /* 0x000fe200078e007a */
[----:B------:R-:W-:Y:S01]  /*90d0*/  ISETP.GE.AND P5, PT, R5, RZ, PT ;  /* 0x000000ff0500720c */ /* 0x000fe20003fa6270 */
[----:B------:R-:W-:Y:S01]  /*90e0*/  IMAD.MOV.U32 R5, RZ, RZ, R120 ;  /* 0x000000ffff057224 */ /* 0x000fe200078e0078 */
[----:B------:R-:W2:Y:S01]  /*90f0*/  LDL R122, [R1+0x934] ;  /* 0x00093400017a7983 */ /* 0x000ea20000100800 */
[----:B------:R-:W-:-:S03]  /*9100*/  IMAD.MOV.U32 R120, RZ, RZ, R121 ;  /* 0x000000ffff787224 */ /* 0x000fc600078e0079 */
[----:B------:R-:W3:Y:S01]  /*9110*/  LDL R121, [R1+0x930] ;  /* 0x0009300001797983 */ /* 0x000ee20000100800 */
[----:B------:R-:W-:Y:S01]  /*9120*/  IABS R31, R4 ;  /* 0x00000004001f7213 */ /* 0x000fe20000000000 */
[----:B------:R-:W-:-:S04]  /*9130*/  IMAD.MOV.U32 R124, RZ, RZ, R129 ;  /* 0x000000ffff7c7224 */ /* 0x000fc800078e0081 */
[----:B------:R-:W-:Y:S01]  /*9140*/  IMAD.HI.U32 R28, R40, R31, RZ ;  /* 0x0000001f281c7227 */ /* 0x000fe200078e00ff */
[----:B------:R-:W-:-:S03]  /*9150*/  ISETP.GE.AND P6, PT, R0, RZ, PT ;  /* 0x000000ff0000720c */ /* 0x000fc60003fc6270 */
[----:B------:R-:W-:Y:S02]  /*9160*/  IMAD.MOV.U32 R129, RZ, RZ, R102 ;  /* 0x000000ffff817224 */ /* 0x000fe400078e0066 */
[----:B------:R-:W-:Y:S02]  /*9170*/  IMAD.MOV R28, RZ, RZ, -R28 ;  /* 0x000000ffff1c7224 */ /* 0x000fe400078e0a1c */
[----:B------:R-:W-:Y:S02]  /*9180*/  IMAD.MOV.U32 R102, RZ, RZ, R46 ;  /* 0x000000ffff667224 */ /* 0x000fe400078e002e */
[----:B------:R-:W-:-:S04]  /*9190*/  IMAD.HI.U32 R101, R40, R30, RZ ;  /* 0x0000001e28657227 */ /* 0x000fc800078e00ff */
[C---:B------:R-:W-:Y:S02]  /*91a0*/  IMAD R31, R39.reuse, R28, R31 ;  /* 0x0000001c271f7224 */ /* 0x040fe400078e021f */
[----:B------:R-:W-:Y:S01]  /*91b0*/  @!P3 IMAD.MOV R102, RZ, RZ, -R102 ;  /* 0x000000ffff66b224 */ /* 0x000fe200078e0a66 */
[----:B------:R-:W-:Y:S01]  /*91c0*/  ISETP.GT.U32.AND P3, PT, R39, R41, PT ;  /* 0x000000292700720c */ /* 0x000fe20003f64070 */
[----:B------:R-:W-:Y:S02]  /*91d0*/  IMAD.MOV R28, RZ, RZ, -R101 ;  /* 0x000000ffff1c7224 */ /* 0x000fe400078e0a65 */
[----:B------:R-:W-:-:S04]  /*91e0*/  IMAD.MOV.U32 R101, RZ, RZ, R45 ;  /* 0x000000ffff657224 */ /* 0x000fc800078e002d */
[----:B------:R-:W-:Y:S01]  /*91f0*/  @!P4 IMAD.MOV R101, RZ, RZ, -R101 ;  /* 0x000000ffff65c224 */ /* 0x000fe200078e0a65 */
[C---:B------:R-:W-:Y:S01]  /*9200*/  ISETP.GT.U32.AND P4, PT, R39.reuse, R34, PT ;  /* 0x000000222700720c */ /* 0x040fe20003f84070 */
[----:B------:R-:W-:Y:S01]  /*9210*/  @!P6 IMAD.MOV R103, RZ, RZ, -R103 ;  /* 0x000000ffff67e224 */ /* 0x000fe200078e0a67 */
[----:B------:R-:W-:-:S03]  /*9220*/  ISETP.GT.U32.AND P6, PT, R39, R32, PT ;  /* 0x000000202700720c */ /* 0x000fc60003fc4070 */
[----:B------:R-:W-:Y:S01]  /*9230*/  @!P3 IMAD.IADD R41, R41, 0x1, -R39 ;  /* 0x000000012929b824 */ /* 0x000fe200078e0a27 */
[----:B------:R-:W-:-:S07]  /*9240*/  ISETP.GT.U32.AND P3, PT, R39, R92, PT ;  /* 0x0000005c2700720c */ /* 0x000fce0003f64070 */
[--C-:B------:R-:W-:Y:S01]  /*9250*/  @!P4 IMAD.IADD R34, R34, 0x1, -R39.reuse ;  /* 0x000000012222c824 */ /* 0x100fe200078e0a27 */
[C---:B------:R-:W-:Y:S01]  /*9260*/  ISETP.GT.U32.AND P4, PT, R39.reuse, R88, PT ;  /* 0x000000582700720c */ /* 0x040fe20003f84070 */
[----:B------:R-:W-:Y:S01]  /*9270*/  @!P6 IMAD.IADD R32, R32, 0x1, -R39 ;  /* 0x000000012020e824 */ /* 0x000fe200078e0a27 */
[----:B------:R-:W-:-:S03]  /*9280*/  ISETP.GT.U32.AND P6, PT, R39, R84, PT ;  /* 0x000000542700720c */ /* 0x000fc60003fc4070 */
[----:B------:R-:W-:Y:S01]  /*9290*/  @!P3 IMAD.IADD R92, R92, 0x1, -R39 ;  /* 0x000000015c5cb824 */ /* 0x000fe200078e0a27 */
[----:B------:R-:W-:Y:S01]  /*92a0*/  ISETP.GE.AND P3, PT, R5, RZ, PT ;  /* 0x000000ff0500720c */ /* 0x000fe20003f66270 */
[----:B------:R-:W-:Y:S02]  /*92b0*/  IMAD.MOV.U32 R5, RZ, RZ, R120 ;  /* 0x000000ffff057224 */ /* 0x000fe400078e0078 */
[----:B------:R-:W-:-:S04]  /*92c0*/  IMAD.MOV.U32 R46, RZ, RZ, R42 ;  /* 0x000000ffff2e7224 */ /* 0x000fc800078e002a */
[--C-:B------:R-:W-:Y:S01]  /*92d0*/  @!P4 IMAD.IADD R88, R88, 0x1, -R39.reuse ;  /* 0x000000015858c824 */ /* 0x100fe200078e0a27 */
[----:B------:R-:W-:Y:S01]  /*92e0*/  ISETP.GE.AND P4, PT, R5, RZ, PT ;  /* 0x000000ff0500720c */ /* 0x000fe20003f86270 */
[----:B------:R-:W-:Y:S02]  /*92f0*/  @!P6 IMAD.IADD R84, R84, 0x1, -R39 ;  /* 0x000000015454e824 */ /* 0x000fe400078e0a27 */
[----:B------:R-:W-:Y:S01]  /*9300*/  @!P2 IMAD.MOV R46, RZ, RZ, -R46 ;  /* 0x000000ffff2ea224 */ /* 0x000fe200078e0a2e */
[C---:B------:R-:W-:Y:S01]  /*9310*/  ISETP.GT.U32.AND P2, PT, R39.reuse, R100, PT ;  /* 0x000000642700720c */ /* 0x040fe20003f44070 */
[----:B------:R-:W-:Y:S01]  /*9320*/  IMAD.MOV.U32 R5, RZ, RZ, R104 ;  /* 0x000000ffff057224 */ /* 0x000fe200078e0068 */
[----:B------:R-:W-:Y:S01]  /*9330*/  ISETP.GT.U32.AND P6, PT, R39, R84, PT ;  /* 0x000000542700720c */ /* 0x000fe20003fc4070 */
[----:B------:R-:W-:-:S06]  /*9340*/  IMAD.MOV.U32 R104, RZ, RZ, R32 ;  /* 0x000000ffff687224 */ /* 0x000fcc00078e0020 */
[----:B------:R-:W-:Y:S01]  /*9350*/  @!P4 IMAD.MOV R104, RZ, RZ, -R104 ;  /* 0x000000ffff68c224 */ /* 0x000fe200078e0a68 */
[C---:B------:R-:W-:Y:S01]  /*9360*/  ISETP.GT.U32.AND P4, PT, R39.reuse, R80, PT ;  /* 0x000000502700720c */ /* 0x040fe20003f84070 */
[----:B------:R-:W-:Y:S02]  /*9370*/  IMAD.MOV.U32 R120, RZ, RZ, R143 ;  /* 0x000000ffff787224 */ /* 0x000fe400078e008f */
[--C-:B------:R-:W-:Y:S01]  /*9380*/  @!P2 IMAD.IADD R100, R100, 0x1, -R39.reuse ;  /* 0x000000016464a824 */ /* 0x100fe200078e0a27 */
[----:B------:R-:W-:Y:S01]  /*9390*/  ISETP.GT.U32.AND P2, PT, R39, R76, PT ;  /* 0x0000004c2700720c */ /* 0x000fe20003f44070 */
[----:B------:R-:W-:Y:S01]  /*93a0*/  @!P6 IMAD.IADD R84, R84, 0x1, -R39 ;  /* 0x000000015454e824 */ /* 0x000fe200078e0a27 */
[----:B------:R-:W-:Y:S01]  /*93b0*/  ISETP.GE.AND P6, PT, R5, RZ, PT ;  /* 0x000000ff0500720c */ /* 0x000fe20003fc6270 */
[----:B------:R-:W-:Y:S01]  /*93c0*/  IMAD.MOV.U32 R5, RZ, RZ, R120 ;  /* 0x000000ffff057224 */ /* 0x000fe200078e0078 */
[----:B------:R-:W4:Y:S01]  /*93d0*/  LDL R143, [R1+0x928] ;  /* 0x00092800018f7983 */ /* 0x000f220000100800 */
[----:B------:R-:W-:-:S02]  /*93e0*/  IMAD.MOV.U32 R127, RZ, RZ, R133 ;  /* 0x000000ffff7f7224 */ /* 0x000fc400078e0085 */
[----:B------:R-:W-:Y:S02]  /*93f0*/  IMAD.MOV.U32 R133, RZ, RZ, R136 ;  /* 0x000000ffff857224 */ /* 0x000fe400078e0088 */
[----:B------:R-:W-:Y:S01]  /*9400*/  @!P4 IMAD.IADD R80, R80, 0x1, -R39 ;  /* 0x000000015050c824 */ /* 0x000fe200078e0a27 */
[----:B------:R-:W-:Y:S01]  /*9410*/  ISETP.GE.AND P4, PT, R5, RZ, PT ;  /* 0x000000ff0500720c */ /* 0x000fe20003f86270 */
[----:B------:R-:W-:Y:S02]  /*9420*/  IMAD.MOV.U32 R136, RZ, RZ, R140 ;  /* 0x000000ffff887224 */ /* 0x000fe400078e008c */
[----:B------:R-:W-:Y:S02]  /*9430*/  IMAD.MOV.U32 R140, RZ, RZ, R141 ;  /* 0x000000ffff8c7224 */ /* 0x000fe400078e008d */
[----:B------:R-:W-:Y:S02]  /*9440*/  IMAD.MOV.U32 R141, RZ, RZ, R147 ;  /* 0x000000ffff8d7224 */ /* 0x000fe400078e0093 */
[----:B------:R-:W-:-:S02]  /*9450*/  IMAD.MOV.U32 R147, RZ, RZ, R148 ;  /* 0x000000ffff937224 */ /* 0x000fc400078e0094 */
[----:B------:R-:W-:Y:S02]  /*9460*/  IMAD.MOV.U32 R148, RZ, RZ, R153 ;  /* 0x000000ffff947224 */ /* 0x000fe400078e0099 */
[----:B------:R-:W-:Y:S02]  /*9470*/  IMAD.MOV.U32 R153, RZ, RZ, R154 ;  /* 0x000000ffff997224 */ /* 0x000fe400078e009a */
[----:B------:R-:W-:Y:S02]  /*9480*/  @!P2 IMAD.IADD R76, R76, 0x1, -R39 ;  /* 0x000000014c4ca824 */ /* 0x000fe400078e0a27 */
[----:B------:R-:W-:Y:S02]  /*9490*/  IMAD.MOV.U32 R154, RZ, RZ, R159 ;  /* 0x000000ffff9a7224 */ /* 0x000fe400078e009f */
[----:B------:R-:W4:Y:S04]  /*94a0*/  LDL R159, [R1+0x954] ;  /* 0x00095400019f7983 */ /* 0x000f280000100800 */
[----:B------:R-:W-:Y:S01]  /*94b0*/  STL [R1+0xba0], R104 ;  /* 0x000ba06801007387 */ /* 0x000fe20000100800 */
[----:B---3--:R-:W-:-:S02]  /*94c0*/  IMAD.MOV.U32 R120, RZ, RZ, R121 ;  /* 0x000000ffff787224 */ /* 0x008fc400078e0079 */
[----:B--2---:R-:W-:Y:S02]  /*94d0*/  IMAD.MOV.U32 R121, RZ, RZ, R122 ;  /* 0x000000ffff797224 */ /* 0x004fe400078e007a */
[----:B------:R-:W-:Y:S02]  /*94e0*/  IMAD.MOV.U32 R122, RZ, RZ, R124 ;  /* 0x000000ffff7a7224 */ /* 0x000fe400078e007c */
[----:B------:R-:W-:Y:S02]  /*94f0*/  IMAD.MOV.U32 R124, RZ, RZ, R128 ;  /* 0x000000ffff7c7224 */ /* 0x000fe400078e0080 */
[----:B------:R-:W-:Y:S02]  /*9500*/  IMAD.MOV.U32 R128, RZ, RZ, R134 ;  /* 0x000000ffff807224 */ /* 0x000fe400078e0086 */
[----:B------:R-:W-:Y:S02]  /*9510*/  IMAD.MOV.U32 R134, RZ, RZ, R142 ;  /* 0x000000ffff867224 */ /* 0x000fe400078e008e */
[----:B------:R-:W-:Y:S01]  /*9520*/  IMAD.MOV.U32 R5, RZ, RZ, R120 ;  /* 0x000000ffff057224 */ /* 0x000fe200078e0078 */
[----:B------:R-:W2:Y:S01]  /*9530*/  LDL R142, [R1+0x990] ;  /* 0x00099000018e7983 */ /* 0x000ea20000100800 */
[----:B------:R-:W-:-:S02]  /*9540*/  IMAD.MOV.U32 R120, RZ, RZ, R121 ;  /* 0x000000ffff787224 */ /* 0x000fc400078e0079 */
[----:B------:R-:W-:Y:S02]  /*9550*/  IMAD.MOV.U32 R121, RZ, RZ, R122 ;  /* 0x000000ffff797224 */ /* 0x000fe400078e007a */
[----:B------:R-:W-:Y:S02]  /*9560*/  IMAD.MOV.U32 R122, RZ, RZ, R128 ;  /* 0x000000ffff7a7224 */ /* 0x000fe400078e0080 */
[----:B------:R-:W-:Y:S01]  /*9570*/  IMAD.MOV.U32 R128, RZ, RZ, R134 ;  /* 0x000000ffff807224 */ /* 0x000fe200078e0086 */
[----:B------:R-:W-:Y:S01]  /*9580*/  ISETP.GE.AND P2, PT, R5, RZ, PT ;  /* 0x000000ff0500720c */ /* 0x000fe20003f46270 */
[----:B------:R-:W-:Y:S02]  /*9590*/  IMAD.MOV.U32 R5, RZ, RZ, R120 ;  /* 0x000000ffff057224 */ /* 0x000fe400078e0078 */
[----:B------:R-:W-:Y:S02]  /*95a0*/  IMAD.MOV.U32 R120, RZ, RZ, R121 ;  /* 0x000000ffff787224 */ /* 0x000fe400078e0079 */
[----:B------:R-:W-:-:S02]  /*95b0*/  IMAD.MOV.U32 R121, RZ, RZ, R128 ;  /* 0x000000ffff797224 */ /* 0x000fc400078e0080 */
[----:B------:R-:W3:Y:S01]  /*95c0*/  LDL R128, [R1+0x964] ;  /* 0x0009640001807983 */ /* 0x000ee20000100800 */
[----:B------:R-:W-:Y:S02]  /*95d0*/  IMAD.MOV.U32 R45, RZ, RZ, R41 ;  /* 0x000000ffff2d7224 */ /* 0x000fe400078e0029 */
[C---:B------:R-:W-:Y:S01]  /*95e0*/  IMAD R30, R39.reuse, R28, R30 ;  /* 0x0000001c271e7224 */ /* 0x040fe200078e021e */
[----:B------:R-:W-:Y:S01]  /*95f0*/  IABS R28, R2 ;  /* 0x00000002001c7213 */ /* 0x000fe20000000000 */
[----:B------:R-:W-:Y:S01]  /*9600*/  @!P0 IMAD.MOV R45, RZ, RZ, -R45 ;  /* 0x000000ffff2d8224 */ /* 0x000fe200078e0a2d */
[----:B------:R-:W-:Y:S01]  /*9610*/  ISETP.GT.U32.AND P0, PT, R39, R96, PT ;  /* 0x000000602700720c */ /* 0x000fe20003f04070 */
[----:B------:R-:W-:Y:S02]  /*9620*/  IMAD.MOV.U32 R44, RZ, RZ, R34 ;  /* 0x000000ffff2c7224 */ /* 0x000fe400078e0022 */
[----:B------:R-:W-:-:S04]  /*9630*/  IMAD.HI.U32 R43, R40, R28, RZ ;  /* 0x0000001c282b7227 */ /* 0x000fc800078e00ff */
[----:B------:R-:W-:Y:S01]  /*9640*/  @!P5 IMAD.MOV R44, RZ, RZ, -R44 ;  /* 0x000000ffff2cd224 */ /* 0x000fe200078e0a2c */
[C---:B------:R-:W-:Y:S01]  /*9650*/  ISETP.GT.U32.AND P5, PT, R39.reuse, R92, PT ;  /* 0x0000005c2700720c */ /* 0x040fe20003fa4070 */
[----:B------:R-:W-:Y:S02]  /*9660*/  IMAD.MOV R42, RZ, RZ, -R43 ;  /* 0x000000ffff2a7224 */ /* 0x000fe400078e0a2b */
[----:B------:R-:W-:Y:S02]  /*9670*/  IMAD.MOV.U32 R43, RZ, RZ, R33 ;  /* 0x000000ffff2b7224 */ /* 0x000fe400078e0021 */
[----:B------:R-:W-:Y:S02]  /*9680*/  @!P0 IMAD.IADD R96, R96, 0x1, -R39 ;  /* 0x0000000160608824 */ /* 0x000fe400078e0a27 */
[----:B------:R-:W-:Y:S01]  /*9690*/  @!P3 IMAD.MOV R43, RZ, RZ, -R43 ;  /* 0x000000ffff2bb224 */ /* 0x000fe200078e0a2b */
[C---:B------:R-:W-:Y:S02]  /*96a0*/  ISETP.GT.U32.AND P3, PT, R39.reuse, R88, PT ;  /* 0x000000582700720c */ /* 0x040fe40003f64070 */
[----:B------:R-:W-:-:S03]  /*96b0*/  ISETP.GT.U32.AND P0, PT, R39, R72, PT ;  /* 0x000000482700720c */ /* 0x000fc60003f04070 */
[----:B------:R-:W-:Y:S01]  /*96c0*/  @!P5 IMAD.IADD R92, R92, 0x1, -R39 ;  /* 0x000000015c5cd824 */ /* 0x000fe200078e0a27 */
[----:B------:R-:W-:-:S07]  /*96d0*/  ISETP.GT.U32.AND P5, PT, R39, R68, PT ;  /* 0x000000442700720c */ /* 0x000fce0003fa4070 */
[--C-:B------:R-:W-:Y:S01]  /*96e0*/  @!P3 IMAD.IADD R88, R88, 0x1, -R39.reuse ;  /* 0x000000015858b824 */ /* 0x100fe200078e0a27 */
[----:B------:R-:W-:Y:S01]  /*96f0*/  ISETP.GT.U32.AND P3, PT, R39, R64, PT ;  /* 0x000000402700720c */ /* 0x000fe20003f64070 */
[--C-:B------:R-:W-:Y:S01]  /*9700*/  @!P0 IMAD.IADD R72, R72, 0x1, -R39.reuse ;  /* 0x0000000148488824 */ /* 0x100fe200078e0a27 */
[----:B------:R-:W-:Y:S01]  /*9710*/  ISETP.GE.AND P0, PT, R5, RZ, PT ;  /* 0x000000ff0500720c */ /* 0x000fe20003f06270 */
[----:B------:R-:W-:Y:S02]  /*9720*/  IMAD.MOV.U32 R5, RZ, RZ, R120 ;  /* 0x000000ffff057224 */ /* 0x000fe400078e0078 */
[----:B------:R-:W-:-:S03]  /*9730*/  @!P5 IMAD.IADD R68, R68, 0x1, -R39 ;  /* 0x000000014444d824 */ /* 0x000fc600078e0a27 */
[----:B------:R-:W-:-:S05]  /*9740*/  ISETP.GE.AND P5, PT, R5, RZ, PT ;  /* 0x000000ff0500720c */ /* 0x000fca0003fa6270 */
[--C-:B------:R-:W-:Y:S01]  /*9750*/  @!P3 IMAD.IADD R64, R64, 0x1, -R39.reuse ;  /* 0x000000014040b824 */ /* 0x100fe200078e0a27 */
[C---:B------:R-:W-:Y:S01]  /*9760*/  ISETP.GT.U32.AND P3, PT, R39.reuse, R80, PT ;  /* 0x000000502700720c */ /* 0x040fe20003f64070 */
[----:B------:R-:W-:Y:S01]  /*9770*/  @!P0 IMAD.MOV R88, RZ, RZ, -R88 ;  /* 0x000000ffff588224 */ /* 0x000fe200078e0a58 */
[C---:B------:R-:W-:Y:S01]  /*9780*/  ISETP.GT.U32.AND P0, PT, R39.reuse, R68, PT ;  /* 0x000000442700720c */ /* 0x040fe20003f04070 */
[----:B------:R-:W-:Y:S01]  /*9790*/  @!P4 IMAD.MOV R96, RZ, RZ, -R96 ;  /* 0x000000ffff60c224 */ /* 0x000fe200078e0a60 */
[C---:B------:R-:W-:Y:S01]  /*97a0*/  ISETP.GT.U32.AND P4, PT, R39.reuse, R76, PT ;  /* 0x0000004c2700720c */ /* 0x040fe20003f84070 */
[----:B------:R-:W-:Y:S02]  /*97b0*/  VIADD R5, R0, 0x14 ;  /* 0x0000001400057836 */ /* 0x000fe40000000000 */
[----:B------:R-:W-:Y:S01]  /*97c0*/  @!P5 IMAD.MOV R84, RZ, RZ, -R84 ;  /* 0x000000ffff54d224 */ /* 0x000fe200078e0a54 */
[C---:B------:R-:W-:Y:S01]  /*97d0*/  ISETP.GT.U32.AND P5, PT, R39.reuse, R60, PT ;  /* 0x0000003c2700720c */ /* 0x040fe20003fa4070 */
[C---:B------:R-:W-:Y:S01]  /*97e0*/  IMAD R28, R39.reuse, R42, R28 ;  /* 0x0000002a271c7224 */ /* 0x040fe200078e021c */
[----:B------:R-:W-:Y:S01]  /*97f0*/  IABS R42, R5 ;  /* 0x00000005002a7213 */ /* 0x000fe20000000000 */
[----:B------:R-:W-:Y:S01]  /*9800*/  @!P2 IMAD.MOV R92, RZ, RZ, -R92 ;  /* 0x000000ffff5ca224 */ /* 0x000fe200078e0a5c */
[C---:B------:R-:W-:Y:S01]  /*9810*/  ISETP.GT.U32.AND P2, PT, R39.reuse, R72, PT ;  /* 0x000000482700720c */ /* 0x040fe20003f44070 */
[--C-:B------:R-:W-:Y:S01]  /*9820*/  @!P3 IMAD.IADD R80, R80, 0x1, -R39.reuse ;  /* 0x000000015050b824 */ /* 0x100fe200078e0a27 */
[----:B------:R-:W-:Y:S01]  /*9830*/  ISETP.GT.U32.AND P3, PT, R39, R56, PT ;  /* 0x000000382700720c */ /* 0x000fe20003f64070 */
[----:B------:R-:W-:-:S02]  /*9840*/  @!P0 IMAD.IADD R68, R68, 0x1, -R39 ;  /* 0x0000000144448824 */ /* 0x000fc400078e0a27 */
[----:B------:R-:W-:Y:S01]  /*9850*/  @!P4 IMAD.IADD R76, R76, 0x1, -R39 ;  /* 0x000000014c4cc824 */ /* 0x000fe200078e0a27 */
[----:B------:R-:W-:-:S03]  /*9860*/  ISETP.GT.U32.AND P4, PT, R39, R53, PT ;  /* 0x000000352700720c */ /* 0x000fc60003f84070 */
[----:B------:R-:W-:-:S04]  /*9870*/  @!P5 IMAD.IADD R60, R60, 0x1, -R39 ;  /* 0x000000013c3cd824 */ /* 0x000fc800078e0a27 */
[--C-:B------:R-:W-:Y:S01]  /*9880*/  @!P2 IMAD.IADD R72, R72, 0x1, -R39.reuse ;  /* 0x000000014848a824 */ /* 0x100fe200078e0a27 */
[----:B------:R-:W-:Y:S01]  /*9890*/  ISETP.GT.U32.AND P2, PT, R39, R50, PT ;  /* 0x000000322700720c */ /* 0x000fe20003f44070 */
[----:B------:R-:W-:-:S04]  /*98a0*/  @!P3 IMAD.IADD R56, R56, 0x1, -R39 ;  /* 0x000000013838b824 */ /* 0x000fc800078e0a27 */
[----:B------:R-:W-:-:S08]  /*98b0*/  @!P4 IMAD.IADD R53, R53, 0x1, -R39 ;  /* 0x000000013535c824 */ /* 0x000fd000078e0a27 */
[----:B------:R-:W-:Y:S02]  /*98c0*/  @!P2 IMAD.IADD R50, R50, 0x1, -R39 ;  /* 0x000000013232a824 */ /* 0x000fe400078e0a27 */
[----:B--2---:R-:W-:Y:S02]  /*98d0*/  IMAD.MOV.U32 R134, RZ, RZ, R142 ;  /* 0x000000ffff867224 */ /* 0x004fe400078e008e */
[----:B----4-:R-:W-:Y:S02]  /*98e0*/  IMAD.MOV.U32 R142, RZ, RZ, R143 ;  /* 0x000000ffff8e7224 */ /* 0x010fe400078e008f */
[----:B------:R-:W-:Y:S02]  /*98f0*/  IMAD.MOV.U32 R143, RZ, RZ, R144 ;  /* 0x000000ffff8f7224 */ /* 0x000fe400078e0090 */
[----:B------:R-:W2:Y:S01]  /*9900*/  LDL R144, [R1+0x950] ;  /* 0x0009500001907983 */ /* 0x000ea20000100800 */
[----:B---3--:R-:W-:-:S03]  /*9910*/  IMAD.MOV.U32 R120, RZ, RZ, R128 ;  /* 0x000000ffff787224 */ /* 0x008fc600078e0080 */
[----:B------:R-:W3:Y:S04]  /*9920*/  LDL R128, [R1+0x938] ;  /* 0x0009380001807983 */ /* 0x000ee80000100800 */
[----:B------:R4:W-:Y:S02]  /*9930*/  STL [R1+0x8c4], R5 ;  /* 0x0008c40501007387 */ /* 0x0009e40000100800 */
[----:B----4-:R-:W-:Y:S02]  /*9940*/  IMAD.MOV.U32 R5, RZ, RZ, R120 ;  /* 0x000000ffff057224 */ /* 0x010fe400078e0078 */
[----:B------:R-:W-:Y:S02]  /*9950*/  IMAD.MOV.U32 R120, RZ, RZ, R121 ;  /* 0x000000ffff787224 */ /* 0x000fe400078e0079 */
[----:B------:R-:W-:Y:S01]  /*9960*/  IMAD.MOV.U32 R121, RZ, RZ, R124 ;  /* 0x000000ffff797224 */ /* 0x000fe200078e007c */
[----:B------:R-:W-:Y:S01]  /*9970*/  ISETP.GE.AND P0, PT, R5, RZ, PT ;  /* 0x000000ff0500720c */ /* 0x000fe20003f06270 */
[----:B------:R-:W-:-:S02]  /*9980*/  IMAD.MOV.U32 R124, RZ, RZ, R133 ;  /* 0x000000ffff7c7224 */ /* 0x000fc400078e0085 */
[----:B------:R-:W-:Y:S02]  /*9990*/  IMAD.MOV.U32 R5, RZ, RZ, R120 ;  /* 0x000000ffff057224 */ /* 0x000fe400078e0078 */
[----:B------:R-:W-:Y:S02]  /*99a0*/  IMAD.MOV.U32 R133, RZ, RZ, R140 ;  /* 0x000000ffff857224 */ /* 0x000fe400078e008c */
[----:B------:R-:W-:Y:S01]  /*99b0*/  IMAD.MOV.U32 R120, RZ, RZ, R121 ;  /* 0x000000ffff787224 */ /* 0x000fe200078e0079 */
[----:B------:R-:W-:Y:S01]  /*99c0*/  ISETP.GE.AND P5, PT, R5, RZ, PT ;  /* 0x000000ff0500720c */ /* 0x000fe20003fa6270 */
[----:B------:R-:W-:Y:S02]  /*99d0*/  IMAD.MOV.U32 R121, RZ, RZ, R124 ;  /* 0x000000ffff797224 */ /* 0x000fe400078e007c */
[----:B------:R-:W-:Y:S02]  /*99e0*/  IMAD.MOV.U32 R124, RZ, RZ, R133 ;  /* 0x000000ffff7c7224 */ /* 0x000fe400078e0085 */
[----:B------:R-:W-:Y:S01]  /*99f0*/  IMAD.MOV.U32 R5, RZ, RZ, R120 ;  /* 0x000000ffff057224 */ /* 0x000fe200078e0078 */
[----:B------:R-:W4:Y:S01]  /*9a00*/  LDL R133, [R1+0x9b0] ;  /* 0x0009b00001857983 */ /* 0x000f220000100800 */
[----:B------:R-:W-:-:S02]  /*9a10*/  IMAD.MOV.U32 R120, RZ, RZ, R121 ;  /* 0x000000ffff787224 */ /* 0x000fc400078e0079 */
[----:B------:R-:W-:Y:S01]  /*9a20*/  IMAD.MOV.U32 R121, RZ, RZ, R124 ;  /* 0x000000ffff797224 */ /* 0x000fe200078e007c */
[----:B------:R-:W-:Y:S01]  /*9a30*/  ISETP.GE.AND P3, PT, R5, RZ, PT ;  /* 0x000000ff0500720c */ /* 0x000fe20003f66270 */
[----:B------:R-:W-:Y:S01]  /*9a40*/  IMAD.MOV.U32 R5, RZ, RZ, R120 ;  /* 0x000000ffff057224 */ /* 0x000fe200078e0078 */
[----:B------:R-:W2:Y:S01]  /*9a50*/  LDL R124, [R1+0x95c] ;  /* 0x00095c00017c7983 */ /* 0x000ea20000100800 */
[----:B------:R-:W-:-:S03]  /*9a60*/  IMAD.MOV.U32 R120, RZ, RZ, R121 ;  /* 0x000000ffff787224 */ /* 0x000fc600078e0079 */
[----:B------:R-:W-:Y:S01]  /*9a70*/  ISETP.GE.AND P4, PT, R5, RZ, PT ;  /* 0x000000ff0500720c */ /* 0x000fe20003f86270 */
[----:B------:R-:W-:Y:S01]  /*9a80*/  IMAD.MOV.U32 R5, RZ, RZ, R120 ;  /* 0x000000ffff057224 */ /* 0x000fe200078e0078 */
[----:B------:R-:W2:Y:S04]  /*9a90*/  LDL R121, [R1+0x978] ;  /* 0x0009780001797983 */ /* 0x000ea80000100800 */
[----:B------:R-:W-:Y:S02]  /*9aa0*/  ISETP.GE.AND P2, PT, R5, RZ, PT ;  /* 0x000000ff0500720c */ /* 0x000fe40003f46270 */
[----:B------:R-:W2:Y:S01]  /*9ab0*/  LDL R5, [R1+0x99c] ;  /* 0x00099c0001057983 */ /* 0x000ea20000100800 */
[----:B------:R-:W-:Y:S01]  /*9ac0*/  @!P6 IMAD.MOV R100, RZ, RZ, -R100 ;  /* 0x000000ffff64e224 */ /* 0x000fe200078e0a64 */
[----:B------:R-:W-:-:S13]  /*9ad0*/  ISETP.GT.U32.AND P6, PT, R39, R64, PT ;  /* 0x000000402700720c */ /* 0x000fda0003fc4070 */
[----:B------:R-:W-:Y:S01]  /*9ae0*/  @!P6 IMAD.IADD R64, R64, 0x1, -R39 ;  /* 0x000000014040e824 */ /* 0x000fe200078e0a27 */
[C---:B------:R-:W-:Y:S01]  /*9af0*/  ISETP.GT.U32.AND P6, PT, R39.reuse, R99, PT ;  /* 0x000000632700720c */ /* 0x040fe20003fc4070 */
[----:B------:R-:W-:Y:S01]  /*9b00*/  @!P0 IMAD.MOV R80, RZ, RZ, -R80 ;  /* 0x000000ffff508224 */ /* 0x000fe200078e0a50 */
[C---:B------:R-:W-:Y:S01]  /*9b10*/  ISETP.GT.U32.AND P0, PT, R39.reuse, R60, PT ;  /* 0x0000003c2700720c */ /* 0x040fe20003f04070 */
[----:B------:R-:W-:Y:S01]  /*9b20*/  @!P5 IMAD.MOV R76, RZ, RZ, -R76 ;  /* 0x000000ffff4cd224 */ /* 0x000fe200078e0a4c */
[----:B------:R-:W-:-:S09]  /*9b30*/  ISETP.GT.U32.AND P5, PT, R39, R56, PT ;  /* 0x000000382700720c */ /* 0x000fd20003fa4070 */
[----:B------:R-:W-:-:S05]  /*9b40*/  @!P6 IMAD.IADD R99, R99, 0x1, -R39 ;  /* 0x000000016363e824 */ /* 0x000fca00078e0a27 */
[C---:B------:R-:W-:Y:S01]  /*9b50*/  ISETP.GT.U32.AND P6, PT, R39.reuse, R99, PT ;  /* 0x000000632700720c */ /* 0x040fe20003fc4070 */
[----:B------:R-:W-:Y:S01]  /*9b60*/  @!P2 IMAD.MOV R64, RZ, RZ, -R64 ;  /* 0x000000ffff40a224 */ /* 0x000fe200078e0a40 */
[C---:B------:R-:W-:Y:S01]  /*9b70*/  ISETP.GT.U32.AND P2, PT, R39.reuse, R95, PT ;  /* 0x0000005f2700720c */ /* 0x040fe20003f44070 */
[----:B------:R-:W-:Y:S02]  /*9b80*/  IMAD.MOV.U32 R120, RZ, RZ, R137 ;  /* 0x000000ffff787224 */ /* 0x000fe400078e0089 */
[--C-:B------:R-:W-:Y:S01]  /*9b90*/  @!P0 IMAD.IADD R60, R60, 0x1, -R39.reuse ;  /* 0x000000013c3c8824 */ /* 0x100fe200078e0a27 */
[C---:B------:R-:W-:Y:S01]  /*9ba0*/  ISETP.GT.U32.AND P0, PT, R39.reuse, R91, PT ;  /* 0x0000005b2700720c */ /* 0x040fe20003f04070 */
[--C-:B------:R-:W-:Y:S01]  /*9bb0*/  @!P5 IMAD.IADD R56, R56, 0x1, -R39.reuse ;  /* 0x000000013838d824 */ /* 0x100fe200078e0a27 */
[----:B------:R-:W-:Y:S01]  /*9bc0*/  ISETP.GT.U32.AND P5, PT, R39, R87, PT ;  /* 0x000000572700720c */ /* 0x000fe20003fa4070 */
[----:B------:R-:W-:Y:S01]  /*9bd0*/  IMAD.HI.U32 R32, R40, R42, RZ ;  /* 0x0000002a28207227 */ /* 0x000fe200078e00ff */
[----:B------:R-:W3:Y:S03]  /*9be0*/  LDL R137, [R1+0x958] ;  /* 0x0009580001897983 */ /* 0x000ee60000100800 */
[----:B------:R-:W-:-:S02]  /*9bf0*/  @!P6 IMAD.IADD R99, R99, 0x1, -R39 ;  /* 0x000000016363e824 */ /* 0x000fc400078e0a27 */
[--C-:B------:R-:W-:Y:S02]  /*9c00*/  @!P2 IMAD.IADD R95, R95, 0x1, -R39.reuse ;  /* 0x000000015f5fa824 */ /* 0x100fe400078e0a27 */
[----:B------:R-:W-:Y:S02]  /*9c10*/  IMAD.MOV R32, RZ, RZ, -R32 ;  /* 0x000000ffff207224 */ /* 0x000fe400078e0a20 */
[----:B------:R-:W-:Y:S02]  /*9c20*/  @!P0 IMAD.IADD R91, R91, 0x1, -R39 ;  /* 0x000000015b5b8824 */ /* 0x000fe400078e0a27 */
[----:B------:R-:W-:Y:S02]  /*9c30*/  IMAD R42, R39, R32, R42 ;  /* 0x00000020272a7224 */ /* 0x000fe400078e022a */
[----:B------:R-:W-:Y:S02]  /*9c40*/  IMAD.MOV.U32 R140, RZ, RZ, R141 ;  /* 0x000000ffff8c7224 */ /* 0x000fe400078e008d */
[----:B------:R-:W-:-:S02]  /*9c50*/  @!P5 IMAD.IADD R87, R87, 0x1, -R39 ;  /* 0x000000015757d824 */ /* 0x000fc400078e0a27 */
[----:B------:R-:W-:Y:S02]  /*9c60*/  IMAD.MOV.U32 R141, RZ, RZ, R147 ;  /* 0x000000ffff8d7224 */ /* 0x000fe400078e0093 */
[----:B------:R-:W3:Y:S04]  /*9c70*/  LDL R147, [R1+0x9a4] ;  /* 0x0009a40001937983 */ /* 0x000ee80000100800 */
[----:B------:R-:W-:Y:S01]  /*9c80*/  STL [R1+0xbf0], R42 ;  /* 0x000bf02a01007387 */ /* 0x000fe20000100800 */
[----:B--2---:R-:W-:Y:S01]  /*9c90*/  ISETP.GE.AND P6, PT, R5, RZ, PT ;  /* 0x000000ff0500720c */ /* 0x004fe20003fc6270 */
[----:B------:R-:W-:Y:S02]  /*9ca0*/  IMAD.MOV.U32 R5, RZ, RZ, R120 ;  /* 0x000000ffff057224 */ /* 0x000fe400078e0078 */
[----:B------:R-:W-:-:S02]  /*9cb0*/  IMAD.MOV.U32 R120, RZ, RZ, R121 ;  /* 0x000000ffff787224 */ /* 0x000fc400078e0079 */
[----:B------:R-:W-:Y:S01]  /*9cc0*/  IMAD.MOV.U32 R121, RZ, RZ, R122 ;  /* 0x000000ffff797224 */ /* 0x000fe200078e007a */
[----:B------:R-:W-:Y:S01]  /*9cd0*/  ISETP.GE.AND P2, PT, R5, RZ, PT ;  /* 0x000000ff0500720c */ /* 0x000fe20003f46270 */
[----:B------:R-:W-:Y:S02]  /*9ce0*/  IMAD.MOV.U32 R122, RZ, RZ, R124 ;  /* 0x000000ffff7a7224 */ /* 0x000fe400078e007c */
[----:B------:R-:W-:Y:S02]  /*9cf0*/  IMAD.MOV.U32 R124, RZ, RZ, R129 ;  /* 0x000000ffff7c7224 */ /* 0x000fe400078e0081 */
[----:B------:R-:W-:Y:S02]  /*9d00*/  IMAD.MOV.U32 R5, RZ, RZ, R120 ;  /* 0x000000ffff057224 */ /* 0x000fe400078e0078 */
[----:B------:R-:W-:Y:S02]  /*9d10*/  IMAD.MOV.U32 R120, RZ, RZ, R122 ;  /* 0x000000ffff787224 */ /* 0x000fe400078e007a */
[----:B------:R-:W-:Y:S01]  /*9d20*/  IMAD.MOV.U32 R122, RZ, RZ, R124 ;  /* 0x000000ffff7a7224 */ /* 0x000fe200078e007c */
[----:B------:R-:W-:Y:S01]  /*9d30*/  ISETP.GE.AND P0, PT, R5, RZ, PT ;  /* 0x000000ff0500720c */ /* 0x000fe20003f06270 */
[----:B------:R-:W-:Y:S01]  /*9d40*/  IMAD.MOV.U32 R5, RZ, RZ, R120 ;  /* 0x000000ffff057224 */ /* 0x000fe200078e0078 */
[----:B------:R-:W2:Y:S01]  /*9d50*/  LDL R124, [R1+0x968] ;  /* 0x00096800017c7983 */ /* 0x000ea20000100800 */
[----:B------:R-:W-:-:S03]  /*9d60*/  IMAD.MOV.U32 R120, RZ, RZ, R122 ;  /* 0x000000ffff787224 */ /* 0x000fc600078e007a */
[----:B------:R-:W-:Y:S01]  /*9d70*/  ISETP.GE.AND P5, PT, R5, RZ, PT ;  /* 0x000000ff0500720c */ /* 0x000fe20003fa6270 */
[----:B------:R-:W-:Y:S01]  /*9d80*/  IMAD.MOV.U32 R5, RZ, RZ, R120 ;  /* 0x000000ffff057224 */ /* 0x000fe200078e0078 */
[----:B------:R-:W3:Y:S01]  /*9d90*/  LDL R122, [R1+0x948] ;  /* 0x00094800017a7983 */ /* 0x000ee20000100800 */
[----:B------:R-:W-:-:S03]  /*9da0*/  IMAD.MOV.U32 R120, RZ, RZ, R121 ;  /* 0x000000ffff787224 */ /* 0x000fc600078e0079 */
[----:B------:R-:W3:Y:S01]  /*9db0*/  LDL R121, [R1+0x918] ;  /* 0x0009180001797983 */ /* 0x000ee20000100800 */
[----:B------:R-:W-:Y:S02]  /*9dc0*/  IMAD.MOV.U32 R129, RZ, RZ, R131 ;  /* 0x000000ffff817224 */ /* 0x000fe400078e0083 */
[----:B----4-:R-:W-:Y:S02]  /*9dd0*/  IMAD.MOV.U32 R131, RZ, RZ, R133 ;  /* 0x000000ffff837224 */ /* 0x010fe400078e0085 */
[----:B------:R-:W-:Y:S02]  /*9de0*/  IMAD.MOV.U32 R133, RZ, RZ, R134 ;  /* 0x000000ffff857224 */ /* 0x000fe400078e0086 */
[----:B------:R-:W4:Y:S01]  /*9df0*/  LDL R134, [R1+0x980] ;  /* 0x0009800001867983 */ /* 0x000f220000100800 */
[----:B------:R-:W-:Y:S01]  /*9e00*/  @!P3 IMAD.MOV R72, RZ, RZ, -R72 ;  /* 0x000000ffff48b224 */ /* 0x000fe200078e0a48 */
[C---:B------:R-:W-:Y:S01]  /*9e10*/  ISETP.GT.U32.AND P3, PT, R39.reuse, R53, PT ;  /* 0x000000352700720c */ /* 0x040fe20003f64070 */
[----:B------:R-:W-:Y:S01]  /*9e20*/  @!P4 IMAD.MOV R68, RZ, RZ, -R68 ;  /* 0x000000ffff44c224 */ /* 0x000fe200078e0a44 */
[----:B------:R-:W-:-:S11]  /*9e30*/  ISETP.GT.U32.AND P4, PT, R39, R50, PT ;  /* 0x000000322700720c */ /* 0x000fd60003f84070 */
[--C-:B------:R-:W-:Y:S01]  /*9e40*/  @!P3 IMAD.IADD R53, R53, 0x1, -R39.reuse ;  /* 0x000000013535b824 */ /* 0x100fe200078e0a27 */
[C---:B------:R-:W-:Y:S01]  /*9e50*/  ISETP.GT.U32.AND P3, PT, R39.reuse, R83, PT ;  /* 0x000000532700720c */ /* 0x040fe20003f64070 */
[----:B------:R-:W-:Y:S01]  /*9e60*/  @!P4 IMAD.IADD R50, R50, 0x1, -R39 ;  /* 0x000000013232c824 */ /* 0x000fe200078e0a27 */
[C---:B------:R-:W-:Y:S01]  /*9e70*/  ISETP.GT.U32.AND P4, PT, R39.reuse, R79, PT ;  /* 0x0000004f2700720c */ /* 0x040fe20003f84070 */
[----:B------:R-:W-:Y:S01]  /*9e80*/  @!P0 IMAD.MOV R53, RZ, RZ, -R53 ;  /* 0x000000ffff358224 */ /* 0x000fe200078e0a35 */
[----:B------:R-:W-:-:S09]  /*9e90*/  ISETP.GT.U32.AND P0, PT, R39, R87, PT ;  /* 0x000000572700720c */ /* 0x000fd20003f04070 */
[--C-:B------:R-:W-:Y:S01]  /*9ea0*/  @!P3 IMAD.IADD R83, R83, 0x1, -R39.reuse ;  /* 0x000000015353b824 */ /* 0x100fe200078e0a27 */
[----:B------:R-:W-:Y:S01]  /*9eb0*/  ISETP.GE.AND P3, PT, R5, RZ, PT ;  /* 0x000000ff0500720c */ /* 0x000fe20003f66270 */
[--C-:B------:R-:W-:Y:S01]  /*9ec0*/  @!P4 IMAD.IADD R79, R79, 0x1, -R39.reuse ;  /* 0x000000014f4fc824 */ /* 0x100fe200078e0a27 */
[C---:B------:R-:W-:Y:S01]  /*9ed0*/  ISETP.GT.U32.AND P4, PT, R39.reuse, R95, PT ;  /* 0x0000005f2700720c */ /* 0x040fe20003f84070 */
[----:B------:R-:W-:Y:S01]  /*9ee0*/  @!P5 IMAD.MOV R50, RZ, RZ, -R50 ;  /* 0x000000ffff32d224 */ /* 0x000fe200078e0a32 */
[C---:B------:R-:W-:Y:S01]  /*9ef0*/  ISETP.GT.U32.AND P5, PT, R39.reuse, R83, PT ;  /* 0x000000532700720c */ /* 0x040fe20003fa4070 */
[----:B------:R-:W-:Y:S01]  /*9f00*/  @!P2 IMAD.MOV R56, RZ, RZ, -R56 ;  /* 0x000000ffff38a224 */ /* 0x000fe200078e0a38 */
[----:B------:R-:W-:Y:S01]  /*9f10*/  ISETP.GT.U32.AND P2, PT, R39, R91, PT ;  /* 0x0000005b2700720c */ /* 0x000fe20003f44070 */
[----:B------:R-:W-:Y:S01]  /*9f20*/  @!P0 IMAD.IADD R87, R87, 0x1, -R39 ;  /* 0x0000000157578824 */ /* 0x000fe200078e0a27 */
[----:B------:R-:W-:-:S05]  /*9f30*/  ISETP.GT.U32.AND P0, PT, R39, R63, PT ;  /* 0x0000003f2700720c */ /* 0x000fca0003f04070 */
[----:B------:R-:W-:Y:S01]  /*9f40*/  @!P3 IMAD.MOV R99, RZ, RZ, -R99 ;  /* 0x000000ffff63b224 */ /* 0x000fe200078e0a63 */
[----:B------:R-:W-:Y:S01]  /*9f50*/  ISETP.GT.U32.AND P3, PT, R39, R75, PT ;  /* 0x0000004b2700720c */ /* 0x000fe20003f64070 */
[--C-:B------:R-:W-:Y:S01]  /*9f60*/  @!P4 IMAD.IADD R95, R95, 0x1, -R39.reuse ;  /* 0x000000015f5fc824 */ /* 0x100fe200078e0a27 */
[C---:B------:R-:W-:Y:S01]  /*9f70*/  ISETP.GT.U32.AND P4, PT, R39.reuse, R71, PT ;  /* 0x000000472700720c */ /* 0x040fe20003f84070 */
[----:B------:R-:W-:Y:S01]  /*9f80*/  @!P6 IMAD.MOV R60, RZ, RZ, -R60 ;  /* 0x000000ffff3ce224 */ /* 0x000fe200078e0a3c */
[----:B------:R-:W-:Y:S01]  /*9f90*/  ISETP.GT.U32.AND P6, PT, R39, R79, PT ;  /* 0x0000004f2700720c */ /* 0x000fe20003fc4070 */
[--C-:B------:R-:W-:Y:S02]  /*9fa0*/  @!P5 IMAD.IADD R83, R83, 0x1, -R39.reuse ;  /* 0x000000015353d824 */ /* 0x100fe400078e0a27 */
[--C-:B------:R-:W-:Y:S01]  /*9fb0*/  @!P2 IMAD.IADD R91, R91, 0x1, -R39.reuse ;  /* 0x000000015b5ba824 */ /* 0x100fe200078e0a27 */
[----:B------:R-:W-:Y:S01]  /*9fc0*/  ISETP.GT.U32.AND P2, PT, R39, R67, PT ;  /* 0x000000432700720c */ /* 0x000fe20003f44070 */
[----:B------:R-:W-:-:S04]  /*9fd0*/  @!P0 IMAD.IADD R63, R63, 0x1, -R39 ;  /* 0x000000013f3f8824 */ /* 0x000fc800078e0a27 */
[--C-:B------:R-:W-:Y:S01]  /*9fe0*/  @!P3 IMAD.IADD R75, R75, 0x1, -R39.reuse ;  /* 0x000000014b4bb824 */ /* 0x100fe200078e0a27 */
[----:B------:R-:W-:Y:S01]  /*9ff0*/  ISETP.GE.AND P3, PT, R120, RZ, PT ;  /* 0x000000ff7800720c */ /* 0x000fe20003f66270 */
[--C-:B------:R-:W-:Y:S02]  /*a000*/  @!P4 IMAD.IADD R71, R71, 0x1, -R39.reuse ;  /* 0x000000014747c824 */ /* 0x100fe400078e0a27 */
[----:B------:R-:W-:-:S04]  /*a010*/  @!P6 IMAD.IADD R79, R79, 0x1, -R39 ;  /* 0x000000014f4fe824 */ /* 0x000fc800078e0a27 */
[----:B------:R-:W-:-:S06]  /*a020*/  @!P2 IMAD.IADD R67, R67, 0x1, -R39 ;  /* 0x000000014343a824 */ /* 0x000fcc00078e0a27 */
[----:B------:R-:W-:Y:S01]  /*a030*/  @!P3 IMAD.MOV R91, RZ, RZ, -R91 ;  /* 0x000000ffff5bb224 */ /* 0x000fe200078e0a5b */
[C---:B------:R-:W-:Y:S02]  /*a040*/  ISETP.GT.U32.AND P3, PT, R39.reuse, R71, PT ;  /* 0x000000472700720c */ /* 0x040fe40003f64070 */
[----:B------:R-:W-:-:S11]  /*a050*/  ISETP.GT.U32.AND P6, PT, R39, R59, PT ;  /* 0x0000003b2700720c */ /* 0x000fd60003fc4070 */
[--C-:B------:R-:W-:Y:S01]  /*a060*/  @!P3 IMAD.IADD R71, R71, 0x1, -R39.reuse ;  /* 0x000000014747b824 */ /* 0x100fe200078e0a27 */
[----:B------:R-:W-:Y:S01]  /*a070*/  ISETP.GT.U32.AND P3, PT, R39, R49, PT ;  /* 0x000000312700720c */ /* 0x000fe20003f64070 */
[----:B------:R-:W-:-:S05]  /*a080*/  @!P6 IMAD.IADD R59, R59, 0x1, -R39 ;  /* 0x000000013b3be824 */ /* 0x000fca00078e0a27 */
[----:B------:R-:W-:-:S07]  /*a090*/  ISETP.GT.U32.AND P6, PT, R39, R59, PT ;  /* 0x0000003b2700720c */ /* 0x000fce0003fc4070 */
[----:B------:R-:W-:Y:S01]  /*a0a0*/  @!P3 IMAD.IADD R49, R49, 0x1, -R39 ;  /* 0x000000013131b824 */ /* 0x000fe200078e0a27 */
[----:B------:R-:W-:-:S05]  /*a0b0*/  ISETP.GE.AND P3, PT, R131, RZ, PT ;  /* 0x000000ff8300720c */ /* 0x000fca0003f66270 */
[----:B------:R-:W-:Y:S01]  /*a0c0*/  @!P6 IMAD.IADD R59, R59, 0x1, -R39 ;  /* 0x000000013b3be824 */ /* 0x000fe200078e0a27 */
[----:B------:R-:W-:Y:S02]  /*a0d0*/  ISETP.GE.AND P6, PT, R127, RZ, PT ;  /* 0x000000ff7f00720c */ /* 0x000fe40003fc6270 */
[----:B--2---:R-:W-:Y:S01]  /*a0e0*/  ISETP.GE.AND P0, PT, R124, RZ, PT ;  /* 0x000000ff7c00720c */ /* 0x004fe20003f06270 */
[----:B---3--:R-:W-:-:S05]  /*a0f0*/  IMAD.MOV.U32 R5, RZ, RZ, R121 ;  /* 0x000000ffff057224 */ /* 0x008fca00078e0079 */
[----:B------:R-:W-:Y:S01]  /*a100*/  ISETP.GE.AND P5, PT, R5, RZ, PT ;  /* 0x000000ff0500720c */ /* 0x000fe20003fa6270 */
[----:B------:R-:W-:-:S05]  /*a110*/  IMAD.MOV.U32 R121, RZ, RZ, R128 ;  /* 0x000000ffff797224 */ /* 0x000fca00078e0080 */
[----:B------:R-:W-:Y:S01]  /*a120*/  ISETP.GE.AND P4, PT, R121, RZ, PT ;  /* 0x000000ff7900720c */ /* 0x000fe20003f86270 */
[----:B------:R-:W-:Y:S01]  /*a130*/  @!P0 IMAD.MOV R79, RZ, RZ, -R79 ;  /* 0x000000ffff4f8224 */ /* 0x000fe200078e0a4f */
[----:B------:R-:W-:-:S05]  /*a140*/  ISETP.GE.AND P2, PT, R122, RZ, PT ;  /* 0x000000ff7a00720c */ /* 0x000fca0003f46270 */
[----:B------:R-:W-:Y:S01]  /*a150*/  @!P5 IMAD.MOV R95, RZ, RZ, -R95 ;  /* 0x000000ffff5fd224 */ /* 0x000fe200078e0a5f */
[C---:B------:R-:W-:Y:S02]  /*a160*/  ISETP.GT.U32.AND P5, PT, R39.reuse, R75, PT ;  /* 0x0000004b2700720c */ /* 0x040fe40003fa4070 */
[----:B------:R-:W-:-:S03]  /*a170*/  ISETP.GT.U32.AND P0, PT, R39, R55, PT ;  /* 0x000000372700720c */ /* 0x000fc60003f04070 */
[----:B------:R-:W-:Y:S01]  /*a180*/  @!P4 IMAD.MOV R87, RZ, RZ, -R87 ;  /* 0x000000ffff57c224 */ /* 0x000fe200078e0a57 */
[----:B------:R-:W-:Y:S01]  /*a190*/  ISETP.GT.U32.AND P4, PT, R39, R67, PT ;  /* 0x000000432700720c */ /* 0x000fe20003f84070 */
[----:B------:R-:W-:Y:S02]  /*a1a0*/  IMAD.MOV.U32 R128, RZ, RZ, R149 ;  /* 0x000000ffff807224 */ /* 0x000fe400078e0095 */
[----:B------:R-:W-:-:S04]  /*a1b0*/  @!P2 IMAD.MOV R83, RZ, RZ, -R83 ;  /* 0x000000ffff53a224 */ /* 0x000fc800078e0a53 */
[--C-:B------:R-:W-:Y:S01]  /*a1c0*/  @!P5 IMAD.IADD R75, R75, 0x1, -R39.reuse ;  /* 0x000000014b4bd824 */ /* 0x100fe200078e0a27 */
[----:B------:R-:W-:Y:S01]  /*a1d0*/  ISETP.GT.U32.AND P5, PT, R39, R52, PT ;  /* 0x000000342700720c */ /* 0x000fe20003fa4070 */
[--C-:B------:R-:W-:Y:S01]  /*a1e0*/  @!P0 IMAD.IADD R55, R55, 0x1, -R39.reuse ;  /* 0x0000000137378824 */ /* 0x100fe200078e0a27 */
[----:B------:R-:W-:Y:S02]  /*a1f0*/  ISETP.GT.U32.AND P2, PT, R39, R63, PT ;  /* 0x0000003f2700720c */ /* 0x000fe40003f44070 */
[----:B------:R-:W-:Y:S01]  /*a200*/  ISETP.GE.AND P0, PT, R128, RZ, PT ;  /* 0x000000ff8000720c */ /* 0x000fe20003f06270 */
[----:B------:R-:W-:Y:S01]  /*a210*/  @!P4 IMAD.IADD R67, R67, 0x1, -R39 ;  /* 0x000000014343c824 */ /* 0x000fe200078e0a27 */
[----:B------:R-:W-:-:S07]  /*a220*/  ISETP.GT.U32.AND P4, PT, R39, R98, PT ;  /* 0x000000622700720c */ /* 0x000fce0003f84070 */
[--C-:B------:R-:W-:Y:S01]  /*a230*/  @!P5 IMAD.IADD R52, R52, 0x1, -R39.reuse ;  /* 0x000000013434d824 */ /* 0x100fe200078e0a27 */
[----:B------:R-:W-:Y:S01]  /*a240*/  ISETP.GE.AND P5, PT, R129, RZ, PT ;  /* 0x000000ff8100720c */ /* 0x000fe20003fa6270 */
[----:B------:R-:W-:Y:S01]  /*a250*/  @!P2 IMAD.IADD R63, R63, 0x1, -R39 ;  /* 0x000000013f3fa824 */ /* 0x000fe200078e0a27 */
[C---:B------:R-:W-:Y:S01]  /*a260*/  ISETP.GT.U32.AND P2, PT, R39.reuse, R94, PT ;  /* 0x0000005e2700720c */ /* 0x040fe20003f44070 */
[----:B------:R-:W-:Y:S01]  /*a270*/  @!P0 IMAD.MOV R71, RZ, RZ, -R71 ;  /* 0x000000ffff478224 */ /* 0x000fe200078e0a47 */
[----:B------:R-:W-:Y:S01]  /*a280*/  ISETP.GT.U32.AND P0, PT, R39, R52, PT ;  /* 0x000000342700720c */ /* 0x000fe20003f04070 */
[----:B------:R-:W-:Y:S01]  /*a290*/  @!P4 IMAD.IADD R98, R98, 0x1, -R39 ;  /* 0x000000016262c824 */ /* 0x000fe200078e0a27 */
[----:B------:R-:W-:Y:S01]  /*a2a0*/  ISETP.GE.AND P4, PT, R133, RZ, PT ;  /* 0x000000ff8500720c */ /* 0x000fe20003f86270 */
[----:B------:R-:W-:-:S03]  /*a2b0*/  @!P3 IMAD.MOV R63, RZ, RZ, -R63 ;  /* 0x000000ffff3fb224 */ /* 0x000fc600078e0a3f */
[----:B------:R-:W-:-:S03]  /*a2c0*/  ISETP.GT.U32.AND P3, PT, R39, R98, PT ;  /* 0x000000622700720c */ /* 0x000fc60003f64070 */
[----:B------:R-:W-:Y:S01]  /*a2d0*/  @!P5 IMAD.MOV R67, RZ, RZ, -R67 ;  /* 0x000000ffff43d224 */ /* 0x000fe200078e0a43 */
[C---:B------:R-:W-:Y:S01]  /*a2e0*/  ISETP.GT.U32.AND P5, PT, R39.reuse, R49, PT ;  /* 0x000000312700720c */ /* 0x040fe20003fa4070 */
[--C-:B------:R-:W-:Y:S01]  /*a2f0*/  @!P2 IMAD.IADD R94, R94, 0x1, -R39.reuse ;  /* 0x000000015e5ea824 */ /* 0x100fe200078e0a27 */
[C---:B------:R-:W-:Y:S01]  /*a300*/  ISETP.GT.U32.AND P2, PT, R39.reuse, R55, PT ;  /* 0x000000372700720c */ /* 0x040fe20003f44070 */
[----:B------:R-:W-:Y:S01]  /*a310*/  @!P0 IMAD.IADD R52, R52, 0x1, -R39 ;  /* 0x0000000134348824 */ /* 0x000fe200078e0a27 */
[C---:B------:R-:W-:Y:S01]  /*a320*/  ISETP.GT.U32.AND P0, PT, R39.reuse, R82, PT ;  /* 0x000000522700720c */ /* 0x040fe20003f04070 */
[----:B------:R-:W-:Y:S01]  /*a330*/  @!P4 IMAD.MOV R59, RZ, RZ, -R59 ;  /* 0x000000ffff3bc224 */ /* 0x000fe200078e0a3b */
[----:B------:R-:W-:Y:S01]  /*a340*/  ISETP.GT.U32.AND P4, PT, R39, R90, PT ;  /* 0x0000005a2700720c */ /* 0x000fe20003f84070 */
[----:B------:R-:W-:Y:S02]  /*a350*/  @!P6 IMAD.MOV R75, RZ, RZ, -R75 ;  /* 0x000000ffff4be224 */ /* 0x000fe400078e0a4b */
[----:B------:R-:W-:Y:S01]  /*a360*/  @!P3 IMAD.IADD R98, R98, 0x1, -R39 ;  /* 0x000000016262b824 */ /* 0x000fe200078e0a27 */
[----:B----4-:R-:W-:-:S03]  /*a370*/  ISETP.GE.AND P3, PT, R134, RZ, PT ;  /* 0x000000ff8600720c */ /* 0x010fc60003f66270 */
[--C-:B------:R-:W-:Y:S01]  /*a380*/  @!P5 IMAD.IADD R49, R49, 0x1, -R39.reuse ;  /* 0x000000013131d824 */ /* 0x100fe200078e0a27 */
[C---:B------:R-:W-:Y:S02]  /*a390*/  ISETP.GT.U32.AND P5, PT, R39.reuse, R78, PT ;  /* 0x0000004e2700720c */ /* 0x040fe40003fa4070 */
[----:B------:R-:W-:Y:S01]  /*a3a0*/  ISETP.GT.U32.AND P6, PT, R39, R94, PT ;  /* 0x0000005e2700720c */ /* 0x000fe20003fc4070 */
[--C-:B------:R-:W-:Y:S01]  /*a3b0*/  @!P2 IMAD.IADD R55, R55, 0x1, -R39.reuse ;  /* 0x000000013737a824 */ /* 0x100fe200078e0a27 */
[----:B------:R-:W-:Y:S01]  /*a3c0*/  ISETP.GT.U32.AND P2, PT, R39, R86, PT ;  /* 0x000000562700720c */ /* 0x000fe20003f44070 */
[--C-:B------:R-:W-:Y:S01]  /*a3d0*/  @!P0 IMAD.IADD R82, R82, 0x1, -R39.reuse ;  /* 0x0000000152528824 */ /* 0x100fe200078e0a27 */
[----:B------:R-:W-:Y:S01]  /*a3e0*/  ISETP.GE.AND P0, PT, R140, RZ, PT ;  /* 0x000000ff8c00720c */ /* 0x000fe20003f06270 */
[----:B------:R-:W-:Y:S01]  /*a3f0*/  @!P4 IMAD.IADD R90, R90, 0x1, -R39 ;  /* 0x000000015a5ac824 */ /* 0x000fe200078e0a27 */
[----:B------:R-:W-:Y:S01]  /*a400*/  ISETP.GE.AND P4, PT, R136, RZ, PT ;  /* 0x000000ff8800720c */ /* 0x000fe20003f86270 */
[----:B------:R-:W-:-:S03]  /*a410*/  @!P3 IMAD.MOV R55, RZ, RZ, -R55 ;  /* 0x000000ffff37b224 */ /* 0x000fc600078e0a37 */
[----:B------:R-:W-:Y:S01]  /*a420*/  ISETP.GT.U32.AND P3, PT, R39, R90, PT ;  /* 0x0000005a2700720c */ /* 0x000fe20003f64070 */
[--C-:B------:R-:W-:Y:S01]  /*a430*/  @!P5 IMAD.IADD R78, R78, 0x1, -R39.reuse ;  /* 0x000000014e4ed824 */ /* 0x100fe200078e0a27 */
[----:B------:R-:W-:Y:S01]  /*a440*/  ISETP.GE.AND P5, PT, R141, RZ, PT ;  /* 0x000000ff8d00720c */ /* 0x000fe20003fa6270 */
[--C-:B------:R-:W-:Y:S01]  /*a450*/  @!P6 IMAD.IADD R94, R94, 0x1, -R39.reuse ;  /* 0x000000015e5ee824 */ /* 0x100fe200078e0a27 */
[----:B------:R-:W-:Y:S01]  /*a460*/  ISETP.GT.U32.AND P6, PT, R39, R74, PT ;  /* 0x0000004a2700720c */ /* 0x000fe20003fc4070 */
[----:B------:R-:W-:Y:S01]  /*a470*/  @!P2 IMAD.IADD R86, R86, 0x1, -R39 ;  /* 0x000000015656a824 */ /* 0x000fe200078e0a27 */
[----:B------:R-:W-:Y:S01]  /*a480*/  ISETP.GE.AND P2, PT, R137, RZ, PT ;  /* 0x000000ff8900720c */ /* 0x000fe20003f46270 */
[----:B------:R-:W-:Y:S01]  /*a490*/  @!P0 IMAD.MOV R98, RZ, RZ, -R98 ;  /* 0x000000ffff628224 */ /* 0x000fe200078e0a62 */
[C---:B------:R-:W-:Y:S01]  /*a4a0*/  ISETP.GT.U32.AND P0, PT, R39.reuse, R78, PT ;  /* 0x0000004e2700720c */ /* 0x040fe20003f04070 */
[----:B------:R-:W-:Y:S01]  /*a4b0*/  @!P4 IMAD.MOV R52, RZ, RZ, -R52 ;  /* 0x000000ffff34c224 */ /* 0x000fe200078e0a34 */
[----:B------:R-:W-:-:S03]  /*a4c0*/  ISETP.GT.U32.AND P4, PT, R39, R86, PT ;  /* 0x000000562700720c */ /* 0x000fc60003f84070 */
[--C-:B------:R-:W-:Y:S01]  /*a4d0*/  @!P3 IMAD.IADD R90, R90, 0x1, -R39.reuse ;  /* 0x000000015a5ab824 */ /* 0x100fe200078e0a27 */
[C---:B------:R-:W-:Y:S01]  /*a4e0*/  ISETP.GT.U32.AND P3, PT, R39.reuse, R66, PT ;  /* 0x000000422700720c */ /* 0x040fe20003f64070 */
[----:B------:R-:W-:Y:S01]  /*a4f0*/  @!P5 IMAD.MOV R94, RZ, RZ, -R94 ;  /* 0x000000ffff5ed224 */ /* 0x000fe200078e0a5e */
[C---:B------:R-:W-:Y:S01]  /*a500*/  ISETP.GT.U32.AND P5, PT, R39.reuse, R70, PT ;  /* 0x000000462700720c */ /* 0x040fe20003fa4070 */
[----:B------:R-:W-:Y:S02]  /*a510*/  @!P6 IMAD.IADD R74, R74, 0x1, -R39 ;  /* 0x000000014a4ae824 */ /* 0x000fe400078e0a27 */
[----:B------:R-:W-:Y:S01]  /*a520*/  @!P2 IMAD.MOV R49, RZ, RZ, -R49 ;  /* 0x000000ffff31a224 */ /* 0x000fe200078e0a31 */
[C---:B------:R-:W-:Y:S01]  /*a530*/  ISETP.GT.U32.AND P2, PT, R39.reuse, R82, PT ;  /* 0x000000522700720c */ /* 0x040fe20003f44070 */
[--C-:B------:R-:W-:Y:S01]  /*a540*/  @!P0 IMAD.IADD R78, R78, 0x1, -R39.reuse ;  /* 0x000000014e4e8824 */ /* 0x100fe200078e0a27 */
[C---:B------:R-:W-:Y:S02]  /*a550*/  ISETP.GT.U32.AND P0, PT, R39.reuse, R54, PT ;  /* 0x000000362700720c */ /* 0x040fe40003f04070 */
[C---:B------:R-:W-:Y:S01]  /*a560*/  ISETP.GT.U32.AND P6, PT, R39.reuse, R74, PT ;  /* 0x0000004a2700720c */ /* 0x040fe20003fc4070 */
[--C-:B------:R-:W-:Y:S01]  /*a570*/  @!P4 IMAD.IADD R86, R86, 0x1, -R39.reuse ;  /* 0x000000015656c824 */ /* 0x100fe200078e0a27 */
[----:B------:R-:W-:Y:S01]  /*a580*/  ISETP.GT.U32.AND P4, PT, R39, R62, PT ;  /* 0x0000003e2700720c */ /* 0x000fe20003f84070 */
[--C-:B------:R-:W-:Y:S01]  /*a590*/  @!P3 IMAD.IADD R66, R66, 0x1, -R39.reuse ;  /* 0x000000014242b824 */ /* 0x100fe200078e0a27 */
[----:B------:R-:W-:Y:S01]  /*a5a0*/  ISETP.GE.AND P3, PT, R144, RZ, PT ;  /* 0x000000ff9000720c */ /* 0x000fe20003f66270 */
[----:B------:R-:W-:Y:S01]  /*a5b0*/  @!P5 IMAD.IADD R70, R70, 0x1, -R39 ;  /* 0x000000014646d824 */ /* 0x000fe200078e0a27 */
[----:B------:R-:W-:-:S03]  /*a5c0*/  ISETP.GE.AND P5, PT, R143, RZ, PT ;  /* 0x000000ff8f00720c */ /* 0x000fc60003fa6270 */
[--C-:B------:R-:W-:Y:S01]  /*a5d0*/  @!P2 IMAD.IADD R82, R82, 0x1, -R39.reuse ;  /* 0x000000015252a824 */ /* 0x100fe200078e0a27 */
[C---:B------:R-:W-:Y:S01]  /*a5e0*/  ISETP.GT.U32.AND P2, PT, R39.reuse, R58, PT ;  /* 0x0000003a2700720c */ /* 0x040fe20003f44070 */
[--C-:B------:R-:W-:Y:S01]  /*a5f0*/  @!P0 IMAD.IADD R54, R54, 0x1, -R39.reuse ;  /* 0x0000000136368824 */ /* 0x100fe200078e0a27 */
[----:B------:R-:W-:Y:S01]  /*a600*/  ISETP.GT.U32.AND P0, PT, R39, R70, PT ;  /* 0x000000462700720c */ /* 0x000fe20003f04070 */
[--C-:B------:R-:W-:Y:S01]  /*a610*/  @!P6 IMAD.IADD R74, R74, 0x1, -R39.reuse ;  /* 0x000000014a4ae824 */ /* 0x100fe200078e0a27 */
[----:B------:R-:W-:Y:S01]  /*a620*/  ISETP.GE.AND P6, PT, R142, RZ, PT ;  /* 0x000000ff8e00720c */ /* 0x000fe20003fc6270 */
[----:B------:R-:W-:Y:S01]  /*a630*/  @!P4 IMAD.IADD R62, R62, 0x1, -R39 ;  /* 0x000000013e3ec824 */ /* 0x000fe200078e0a27 */
[----:B------:R-:W-:Y:S01]  /*a640*/  ISETP.GE.AND P4, PT, R145, RZ, PT ;  /* 0x000000ff9100720c */ /* 0x000fe20003f86270 */
[----:B------:R-:W-:Y:S02]  /*a650*/  @!P3 IMAD.MOV R82, RZ, RZ, -R82 ;  /* 0x000000ffff52b224 */ /* 0x000fe400078e0a52 */
[----:B------:R-:W-:Y:S01]  /*a660*/  @!P5 IMAD.MOV R86, RZ, RZ, -R86 ;  /* 0x000000ffff56d224 */ /* 0x000fe200078e0a56 */
[----:B------:R-:W-:-:S02]  /*a670*/  ISETP.GT.U32.AND P5, PT, R39, R66, PT ;  /* 0x000000422700720c */ /* 0x000fc40003fa4070 */
[----:B------:R-:W-:Y:S01]  /*a680*/  ISETP.GT.U32.AND P3, PT, R39, R62, PT ;  /* 0x0000003e2700720c */ /* 0x000fe20003f64070 */
[--C-:B------:R-:W-:Y:S01]  /*a690*/  @!P2 IMAD.IADD R58, R58, 0x1, -R39.reuse ;  /* 0x000000013a3aa824 */ /* 0x100fe200078e0a27 */
[----:B------:R-:W-:Y:S01]  /*a6a0*/  ISETP.GE.AND P2, PT, R147, RZ, PT ;  /* 0x000000ff9300720c */ /* 0x000fe20003f46270 */
[----:B------:R-:W-:Y:S01]  /*a6b0*/  @!P0 IMAD.IADD R70, R70, 0x1, -R39 ;  /* 0x0000000146468824 */ /* 0x000fe200078e0a27 */
[C---:B------:R-:W-:Y:S01]  /*a6c0*/  ISETP.GT.U32.AND P0, PT, R39.reuse, R48, PT ;  /* 0x000000302700720c */ /* 0x040fe20003f04070 */
[----:B------:R-:W-:Y:S01]  /*a6d0*/  @!P6 IMAD.MOV R90, RZ, RZ, -R90 ;  /* 0x000000ffff5ae224 */ /* 0x000fe200078e0a5a */
[C---:B------:R-:W-:Y:S01]  /*a6e0*/  ISETP.GT.U32.AND P6, PT, R39.reuse, R54, PT ;  /* 0x000000362700720c */ /* 0x040fe20003fc4070 */
[----:B------:R-:W-:Y:S01]  /*a6f0*/  @!P4 IMAD.MOV R78, RZ, RZ, -R78 ;  /* 0x000000ffff4ec224 */ /* 0x000fe200078e0a4e */
[----:B------:R-:W-:-:S03]  /*a700*/  ISETP.GT.U32.AND P4, PT, R39, R58, PT ;  /* 0x0000003a2700720c */ /* 0x000fc60003f84070 */
[--C-:B------:R-:W-:Y:S01]  /*a710*/  @!P5 IMAD.IADD R66, R66, 0x1, -R39.reuse ;  /* 0x000000014242d824 */ /* 0x100fe200078e0a27 */
[C---:B------:R-:W-:Y:S01]  /*a720*/  ISETP.GT.U32.AND P5, PT, R39.reuse, R97, PT ;  /* 0x000000612700720c */ /* 0x040fe20003fa4070 */
[--C-:B------:R-:W-:Y:S01]  /*a730*/  @!P3 IMAD.IADD R62, R62, 0x1, -R39.reuse ;  /* 0x000000013e3eb824 */ /* 0x100fe200078e0a27 */
[C---:B------:R-:W-:Y:S01]  /*a740*/  ISETP.GT.U32.AND P3, PT, R39.reuse, R93, PT ;  /* 0x0000005d2700720c */ /* 0x040fe20003f64070 */
[----:B------:R-:W-:Y:S01]  /*a750*/  @!P2 IMAD.MOV R74, RZ, RZ, -R74 ;  /* 0x000000ffff4aa224 */ /* 0x000fe200078e0a4a */
[C---:B------:R-:W-:Y:S01]  /*a760*/  ISETP.GT.U32.AND P2, PT, R39.reuse, R51, PT ;  /* 0x000000332700720c */ /* 0x040fe20003f44070 */
[--C-:B------:R-:W-:Y:S01]  /*a770*/  @!P0 IMAD.IADD R48, R48, 0x1, -R39.reuse ;  /* 0x0000000130308824 */ /* 0x100fe200078e0a27 */
[----:B------:R-:W-:Y:S01]  /*a780*/  ISETP.GE.AND P0, PT, R152, RZ, PT ;  /* 0x000000ff9800720c */ /* 0x000fe20003f06270 */
[--C-:B------:R-:W-:Y:S01]  /*a790*/  @!P6 IMAD.IADD R54, R54, 0x1, -R39.reuse ;  /* 0x000000013636e824 */ /* 0x100fe200078e0a27 */
[----:B------:R-:W-:Y:S01]  /*a7a0*/  ISETP.GT.U32.AND P6, PT, R39, R89, PT ;  /* 0x000000592700720c */ /* 0x000fe20003fc4070 */
[----:B------:R-:W-:Y:S01]  /*a7b0*/  @!P4 IMAD.IADD R58, R58, 0x1, -R39 ;  /* 0x000000013a3ac824 */ /* 0x000fe200078e0a27 */
[----:B------:R-:W-:-:S03]  /*a7c0*/  ISETP.GE.AND P4, PT, R148, RZ, PT ;  /* 0x000000ff9400720c */ /* 0x000fc60003f86270 */
[--C-:B------:R-:W-:Y:S02]  /*a7d0*/  @!P5 IMAD.IADD R97, R97, 0x1, -R39.reuse ;  /* 0x000000016161d824 */ /* 0x100fe400078e0a27 */
[--C-:B------:R-:W-:Y:S01]  /*a7e0*/  @!P3 IMAD.IADD R93, R93, 0x1, -R39.reuse ;  /* 0x000000015d5db824 */ /* 0x100fe200078e0a27 */
[----:B------:R-:W-:Y:S01]  /*a7f0*/  ISETP.GE.AND P3, PT, R154, RZ, PT ;  /* 0x000000ff9a00720c */ /* 0x000fe20003f66270 */
[--C-:B------:R-:W-:Y:S01]  /*a800*/  @!P2 IMAD.IADD R51, R51, 0x1, -R39.reuse ;  /* 0x000000013333a824 */ /* 0x100fe200078e0a27 */
[----:B------:R-:W-:Y:S01]  /*a810*/  ISETP.GE.AND P2, PT, R151, RZ, PT ;  /* 0x000000ff9700720c */ /* 0x000fe20003f46270 */
[----:B------:R-:W-:Y:S01]  /*a820*/  @!P0 IMAD.MOV R62, RZ, RZ, -R62 ;  /* 0x000000ffff3e8224 */ /* 0x000fe200078e0a3e */
[----:B------:R-:W-:Y:S01]  /*a830*/  ISETP.GT.U32.AND P0, PT, R39, R97, PT ;  /* 0x000000612700720c */ /* 0x000fe20003f04070 */
[----:B------:R-:W-:Y:S02]  /*a840*/  @!P6 IMAD.IADD R89, R89, 0x1, -R39 ;  /* 0x000000015959e824 */ /* 0x000fe400078e0a27 */
[----:B------:R-:W-:Y:S01]  /*a850*/  @!P4 IMAD.MOV R70, RZ, RZ, -R70 ;  /* 0x000000ffff46c224 */ /* 0x000fe200078e0a46 */
[----:B------:R-:W-:-:S02]  /*a860*/  ISETP.GT.U32.AND P4, PT, R39, R51, PT ;  /* 0x000000332700720c */ /* 0x000fc40003f84070 */
[----:B------:R-:W-:-:S03]  /*a870*/  ISETP.GT.U32.AND P6, PT, R39, R89, PT ;  /* 0x000000592700720c */ /* 0x000fc60003fc4070 */
[----:B------:R-:W-:Y:S01]  /*a880*/  @!P3 IMAD.MOV R54, RZ, RZ, -R54 ;  /* 0x000000ffff36b224 */ /* 0x000fe200078e0a36 */
[C---:B------:R-:W-:Y:S01]  /*a890*/  ISETP.GT.U32.AND P3, PT, R39.reuse, R85, PT ;  /* 0x000000552700720c */ /* 0x040fe20003f64070 */
[----:B------:R-:W-:Y:S01]  /*a8a0*/  @!P2 IMAD.MOV R66, RZ, RZ, -R66 ;  /* 0x000000ffff42a224 */ /* 0x000fe200078e0a42 */
[----:B------:R-:W-:Y:S01]  /*a8b0*/  ISETP.GT.U32.AND P2, PT, R39, R48, PT ;  /* 0x000000302700720c */ /* 0x000fe20003f44070 */
[--C-:B------:R-:W-:Y:S01]  /*a8c0*/  @!P0 IMAD.IADD R97, R97, 0x1, -R39.reuse ;  /* 0x0000000161618824 */ /* 0x100fe200078e0a27 */
[----:B------:R-:W-:Y:S02]  /*a8d0*/  ISETP.GT.U32.AND P0, PT, R39, R73, PT ;  /* 0x000000492700720c */ /* 0x000fe40003f04070 */
[----:B------:R-:W-:Y:S01]  /*a8e0*/  ISETP.GE.AND P5, PT, R153, RZ, PT ;  /* 0x000000ff9900720c */ /* 0x000fe20003fa6270 */
[--C-:B------:R-:W-:Y:S02]  /*a8f0*/  @!P4 IMAD.IADD R51, R51, 0x1, -R39.reuse ;  /* 0x000000013333c824 */ /* 0x100fe400078e0a27 */
[----:B------:R-:W-:Y:S01]  /*a900*/  @!P6 IMAD.IADD R89, R89, 0x1, -R39 ;  /* 0x000000015959e824 */ /* 0x000fe200078e0a27 */
[----:B------:R-:W-:-:S02]  /*a910*/  ISETP.GT.U32.AND P6, PT, R39, R69, PT ;  /* 0x000000452700720c */ /* 0x000fc40003fc4070 */
        /* <DEDUP_REMOVED lines=8> */
[----:B------:R-:W-:-:S03]  /*a9a0*/  ISETP.GT.U32.AND P5, PT, R39, R93, PT ;  /* 0x0000005d2700720c */ /* 0x000fc60003fa4070 */
[--C-:B------:R-:W-:Y:S01]  /*a9b0*/  @!P6 IMAD.IADD R69, R69, 0x1, -R39.reuse ;  /* 0x000000014545e824 */ /* 0x100fe200078e0a27 */
[----:B------:R-:W-:Y:S01]  /*a9c0*/  ISETP.GT.U32.AND P6, PT, R39, R85, PT ;  /* 0x000000552700720c */ /* 0x000fe20003fc4070 */
[----:B------:R-:W-:Y:S01]  /*a9d0*/  @!P4 IMAD.IADD R81, R81, 0x1, -R39 ;  /* 0x000000015151c824 */ /* 0x000fe200078e0a27 */
[----:B------:R-:W-:Y:S01]  /*a9e0*/  ISETP.GE.AND P4, PT, R160, RZ, PT ;  /* 0x000000ffa000720c */ /* 0x000fe20003f86270 */
[----:B------:R-:W-:-:S03]  /*a9f0*/  @!P3 IMAD.MOV R48, RZ, RZ, -R48 ;  /* 0x000000ffff30b224 */ /* 0x000fc600078e0a30 */
[----:B------:R-:W-:Y:S01]  /*aa00*/  ISETP.GT.U32.AND P3, PT, R39, R81, PT ;  /* 0x000000512700720c */ /* 0x000fe20003f64070 */
[----:B------:R-:W-:Y:S01]  /*aa10*/  @!P2 IMAD.IADD R77, R77, 0x1, -R39 ;  /* 0x000000014d4da824 */ /* 0x000fe200078e0a27 */
[----:B------:R-:W-:Y:S01]  /*aa20*/  ISETP.GE.AND P2, PT, R161, RZ, PT ;  /* 0x000000ffa100720c */ /* 0x000fe20003f46270 */
[----:B------:R-:W-:Y:S01]  /*aa30*/  @!P0 IMAD.MOV R89, RZ, RZ, -R89 ;  /* 0x000000ffff598224 */ /* 0x000fe200078e0a59 */
[----:B------:R-:W-:Y:S01]  /*aa40*/  ISETP.GT.U32.AND P0, PT, R39, R65, PT ;  /* 0x000000412700720c */ /* 0x000fe20003f04070 */
[--C-:B------:R-:W-:Y:S01]  /*aa50*/  @!P5 IMAD.IADD R93, R93, 0x1, -R39.reuse ;  /* 0x000000015d5dd824 */ /* 0x100fe200078e0a27 */
[----:B------:R-:W-:Y:S01]  /*aa60*/  ISETP.GE.AND P5, PT, R155, RZ, PT ;  /* 0x000000ff9b00720c */ /* 0x000fe20003fa6270 */
[----:B------:R-:W-:Y:S01]  /*aa70*/  @!P6 IMAD.IADD R85, R85, 0x1, -R39 ;  /* 0x000000015555e824 */ /* 0x000fe200078e0a27 */
[C---:B------:R-:W-:Y:S01]  /*aa80*/  ISETP.GT.U32.AND P6, PT, R39.reuse, R61, PT ;  /* 0x0000003d2700720c */ /* 0x040fe20003fc4070 */
[----:B------:R-:W-:Y:S01]  /*aa90*/  @!P4 IMAD.MOV R97, RZ, RZ, -R97 ;  /* 0x000000ffff61c224 */ /* 0x000fe200078e0a61 */
[----:B------:R-:W-:-:S03]  /*aaa0*/  ISETP.GT.U32.AND P4, PT, R39, R77, PT ;  /* 0x0000004d2700720c */ /* 0x000fc60003f84070 */
[----:B------:R-:W-:Y:S01]  /*aab0*/  @!P3 IMAD.IADD R81, R81, 0x1, -R39 ;  /* 0x000000015151b824 */ /* 0x000fe200078e0a27 */
[C---:B------:R-:W-:Y:S01]  /*aac0*/  ISETP.GT.U32.AND P3, PT, R39.reuse, R57, PT ;  /* 0x000000392700720c */ /* 0x040fe20003f64070 */
[----:B------:R-:W-:Y:S01]  /*aad0*/  @!P2 IMAD.MOV R93, RZ, RZ, -R93 ;  /* 0x000000ffff5da224 */ /* 0x000fe200078e0a5d */
[----:B------:R-:W-:Y:S01]  /*aae0*/  ISETP.GT.U32.AND P2, PT, R39, R69, PT ;  /* 0x000000452700720c */ /* 0x000fe20003f44070 */
[----:B------:R-:W-:Y:S01]  /*aaf0*/  @!P0 IMAD.IADD R65, R65, 0x1, -R39 ;  /* 0x0000000141418824 */ /* 0x000fe200078e0a27 */
[----:B------:R-:W-:Y:S01]  /*ab00*/  ISETP.GE.AND P0, PT, R116, RZ, PT ;  /* 0x000000ff7400720c */ /* 0x000fe20003f06270 */
[----:B------:R-:W-:Y:S01]  /*ab10*/  @!P5 IMAD.MOV R51, RZ, RZ, -R51 ;  /* 0x000000ffff33d224 */ /* 0x000fe200078e0a33 */
[----:B------:R-:W-:Y:S01]  /*ab20*/  ISETP.GT.U32.AND P5, PT, R39, R73, PT ;  /* 0x000000492700720c */ /* 0x000fe20003fa4070 */
[----:B------:R-:W-:Y:S01]  /*ab30*/  @!P6 IMAD.IADD R61, R61, 0x1, -R39 ;  /* 0x000000013d3de824 */ /* 0x000fe200078e0a27 */
[----:B------:R-:W-:Y:S01]  /*ab40*/  ISETP.GE.AND P6, PT, R115, RZ, PT ;  /* 0x000000ff7300720c */ /* 0x000fe20003fc6270 */
[----:B------:R-:W-:-:S02]  /*ab50*/  VIADD R149, R0, 0x1c ;  /* 0x0000001c00957836 */ /* 0x000fc40000000000 */
[--C-:B------:R-:W-:Y:S01]  /*ab60*/  @!P4 IMAD.IADD R77, R77, 0x1, -R39.reuse ;  /* 0x000000014d4dc824 */ /* 0x100fe200078e0a27 */
[----:B------:R-:W-:Y:S01]  /*ab70*/  ISETP.GT.U32.AND P4, PT, R39, R31, PT ;  /* 0x0000001f2700720c */ /* 0x000fe20003f84070 */
[--C-:B------:R-:W-:Y:S01]  /*ab80*/  @!P3 IMAD.IADD R57, R57, 0x1, -R39.reuse ;  /* 0x000000013939b824 */ /* 0x100fe200078e0a27 */
[----:B------:R-:W-:Y:S01]  /*ab90*/  ISETP.GE.AND P3, PT, R114, RZ, PT ;  /* 0x000000ff7200720c */ /* 0x000fe20003f66270 */
[----:B------:R-:W-:Y:S01]  /*aba0*/  @!P2 IMAD.IADD R69, R69, 0x1, -R39 ;  /* 0x000000014545a824 */ /* 0x000fe200078e0a27 */
[----:B------:R-:W-:Y:S01]  /*abb0*/  IABS R41, R149 ;  /* 0x0000009500297213 */ /* 0x000fe20000000000 */
[----:B------:R-:W-:Y:S01]  /*abc0*/  @!P0 IMAD.MOV R77, RZ, RZ, -R77 ;  /* 0x000000ffff4d8224 */ /* 0x000fe200078e0a4d */
[----:B------:R-:W-:Y:S01]  /*abd0*/  ISETP.GE.AND P2, PT, R117, RZ, PT ;  /* 0x000000ff7500720c */ /* 0x000fe20003f46270 */
[----:B------:R-:W-:Y:S01]  /*abe0*/  @!P5 IMAD.IADD R73, R73, 0x1, -R39 ;  /* 0x000000014949d824 */ /* 0x000fe200078e0a27 */
[----:B------:R-:W-:Y:S01]  /*abf0*/  ISETP.GT.U32.AND P0, PT, R39, R57, PT ;  /* 0x000000392700720c */ /* 0x000fe20003f04070 */
[----:B------:R-:W-:-:S02]  /*ac00*/  VIADD R120, R0, 0x24 ;  /* 0x0000002400787836 */ /* 0x000fc40000000000 */
[----:B------:R-:W-:-:S04]  /*ac10*/  IMAD.HI.U32 R32, R40, R41, RZ ;  /* 0x0000002928207227 */ /* 0x000fc800078e00ff */
[----:B------:R-:W-:Y:S01]  /*ac20*/  @!P6 IMAD.MOV R73, RZ, RZ, -R73 ;  /* 0x000000ffff49e224 */ /* 0x000fe200078e0a49 */
[----:B------:R-:W-:Y:S01]  /*ac30*/  ISETP.GT.U32.AND P6, PT, R39, R30, PT ;  /* 0x0000001e2700720c */ /* 0x000fe20003fc4070 */
[----:B------:R-:W-:Y:S01]  /*ac40*/  IMAD.MOV R32, RZ, RZ, -R32 ;  /* 0x000000ffff207224 */ /* 0x000fe200078e0a20 */
[----:B------:R-:W-:Y:S01]  /*ac50*/  IABS R34, R120 ;  /* 0x0000007800227213 */ /* 0x000fe20000000000 */
[----:B------:R-:W-:Y:S01]  /*ac60*/  @!P4 IMAD.IADD R31, R31, 0x1, -R39 ;  /* 0x000000011f1fc824 */ /* 0x000fe200078e0a27 */
[C---:B------:R-:W-:Y:S01]  /*ac70*/  ISETP.GT.U32.AND P4, PT, R39.reuse, R61, PT ;  /* 0x0000003d2700720c */ /* 0x040fe20003f84070 */
[----:B------:R-:W-:Y:S01]  /*ac80*/  @!P3 IMAD.MOV R69, RZ, RZ, -R69 ;  /* 0x000000ffff45b224 */ /* 0x000fe200078e0a45 */
[C---:B------:R-:W-:Y:S01]  /*ac90*/  ISETP.GT.U32.AND P3, PT, R39.reuse, R28, PT ;  /* 0x0000001c2700720c */ /* 0x040fe20003f64070 */
[----:B------:R-:W-:Y:S02]  /*aca0*/  IMAD R41, R39, R32, R41 ;  /* 0x0000002027297224 */ /* 0x000fe400078e0229 */
[----:B------:R-:W-:-:S04]  /*acb0*/  IMAD.HI.U32 R32, R40, R34, RZ ;  /* 0x0000002228207227 */ /* 0x000fc800078e00ff */
[----:B------:R-:W-:Y:S01]  /*acc0*/  @!P2 IMAD.MOV R81, RZ, RZ, -R81 ;  /* 0x000000ffff51a224 */ /* 0x000fe200078e0a51 */
[----:B------:R-:W-:Y:S01]  /*acd0*/  ISETP.GT.U32.AND P2, PT, R39, R31, PT ;  /* 0x0000001f2700720c */ /* 0x000fe20003f44070 */
[--C-:B------:R-:W-:Y:S01]  /*ace0*/  @!P0 IMAD.IADD R57, R57, 0x1, -R39.reuse ;  /* 0x0000000139398824 */ /* 0x100fe200078e0a27 */
[----:B------:R-:W-:Y:S01]  /*acf0*/  ISETP.GE.AND P0, PT, R109, RZ, PT ;  /* 0x000000ff6d00720c */ /* 0x000fe20003f06270 */
[----:B------:R-:W-:Y:S01]  /*ad00*/  IMAD.MOV R32, RZ, RZ, -R32 ;  /* 0x000000ffff207224 */ /* 0x000fe200078e0a20 */
[----:B------:R-:W-:Y:S01]  /*ad10*/  IABS R33, R13 ;  /* 0x0000000d00217213 */ /* 0x000fe20000000000 */
[----:B------:R-:W-:Y:S02]  /*ad20*/  IMAD.MOV.U32 R162, RZ, RZ, R106 ;  /* 0x000000ffffa27224 */ /* 0x000fe400078e006a */
[----:B------:R-:W-:Y:S01]  /*ad30*/  @!P6 IMAD.IADD R30, R30, 0x1, -R39 ;  /* 0x000000011e1ee824 */ /* 0x000fe200078e0a27 */
[----:B------:R-:W-:Y:S01]  /*ad40*/  ISETP.GE.AND P6, PT, R4, RZ, PT ;  /* 0x000000ff0400720c */ /* 0x000fe20003fc6270 */
[----:B------:R-:W-:Y:S01]  /*ad50*/  IMAD R34, R39, R32, R34 ;  /* 0x0000002027227224 */ /* 0x000fe200078e0222 */
[----:B------:R-:W-:Y:S01]  /*ad60*/  ISETP.GE.AND P5, PT, R162, RZ, PT ;  /* 0x000000ffa200720c */ /* 0x000fe20003fa6270 */
[----:B------:R-:W-:-:S04]  /*ad70*/  IMAD.HI.U32 R32, R40, R33, RZ ;  /* 0x0000002128207227 */ /* 0x000fc800078e00ff */
[--C-:B------:R-:W-:Y:S02]  /*ad80*/  @!P4 IMAD.IADD R61, R61, 0x1, -R39.reuse ;  /* 0x000000013d3dc824 */ /* 0x100fe400078e0a27 */
[--C-:B------:R-:W-:Y:S01]  /*ad90*/  @!P3 IMAD.IADD R28, R28, 0x1, -R39.reuse ;  /* 0x000000011c1cb824 */ /* 0x100fe200078e0a27 */
[----:B------:R-:W-:Y:S01]  /*ada0*/  STL [R1+0x8d0], R149 ;  /* 0x0008d09501007387 */ /* 0x000fe20000100800 */
[----:B------:R-:W-:Y:S01]  /*adb0*/  IMAD.MOV R32, RZ, RZ, -R32 ;  /* 0x000000ffff207224 */ /* 0x000fe200078e0a20 */
[----:B------:R-:W-:Y:S01]  /*adc0*/  ISETP.GT.U32.AND P3, PT, R39, R30, PT ;  /* 0x0000001e2700720c */ /* 0x000fe20003f64070 */
[----:B------:R-:W-:Y:S01]  /*add0*/  @!P2 IMAD.IADD R31, R31, 0x1, -R39 ;  /* 0x000000011f1fa824 */ /* 0x000fe200078e0a27 */
[----:B------:R-:W-:Y:S01]  /*ade0*/  STL [R1+0xba4], R149 ;  /* 0x000ba49501007387 */ /* 0x000fe20000100800 */
[----:B------:R-:W-:Y:S01]  /*adf0*/  @!P0 IMAD.MOV R61, RZ, RZ, -R61 ;  /* 0x000000ffff3d8224 */ /* 0x000fe200078e0a3d */
[----:B------:R-:W-:Y:S02]  /*ae00*/  ISETP.GE.AND P2, PT, R108, RZ, PT ;  /* 0x000000ff6c00720c */ /* 0x000fe40003f46270 */
[C---:B------:R-:W-:Y:S01]  /*ae10*/  ISETP.GT.U32.AND P0, PT, R39.reuse, R28, PT ;  /* 0x0000001c2700720c */ /* 0x040fe20003f04070 */
[----:B------:R-:W-:Y:S01]  /*ae20*/  STL [R1+0xba8], R41 ;  /* 0x000ba82901007387 */ /* 0x000fe20000100800 */
[----:B------:R-:W-:-:S03]  /*ae30*/  IMAD R33, R39, R32, R33 ;  /* 0x0000002027217224 */ /* 0x000fc600078e0221 */
[----:B------:R-:W-:Y:S01]  /*ae40*/  STL [R1+0x8c0], R120 ;  /* 0x0008c07801007387 */ /* 0x000fe20000100800 */
[----:B------:R-:W-:Y:S01]  /*ae50*/  @!P6 IMAD.MOV R31, RZ, RZ, -R31 ;  /* 0x000000ffff1fe224 */ /* 0x000fe200078e0a1f */
[----:B------:R-:W-:Y:S02]  /*ae60*/  ISETP.GE.AND P6, PT, R2, RZ, PT ;  /* 0x000000ff0200720c */ /* 0x000fe40003fc6270 */
[----:B------:R-:W-:Y:S01]  /*ae70*/  STL [R1+0xbac], R120 ;  /* 0x000bac7801007387 */ /* 0x000fe20000100800 */
[----:B------:R-:W-:-:S03]  /*ae80*/  IABS R32, R22 ;  /* 0x0000001600207213 */ /* 0x000fc60000000000 */
[----:B------:R-:W-:Y:S01]  /*ae90*/  STL [R1+0xbb0], R34 ;  /* 0x000bb02201007387 */ /* 0x000fe20000100800 */
[----:B------:R-:W-:-:S03]  /*aea0*/  @!P5 IMAD.MOV R85, RZ, RZ, -R85 ;  /* 0x000000ffff55d224 */ /* 0x000fc600078e0a55 */
[----:B------:R-:W-:Y:S01]  /*aeb0*/  STL [R1+0x8cc], R13 ;  /* 0x0008cc0d01007387 */ /* 0x000fe20000100800 */
[----:B------:R-:W-:-:S03]  /*aec0*/  ISETP.GT.U32.AND P5, PT, R39, R65, PT ;  /* 0x000000412700720c */ /* 0x000fc60003fa4070 */
[----:B------:R-:W-:Y:S04]  /*aed0*/  STL [R1+0xbb4], R13 ;  /* 0x000bb40d01007387 */ /* 0x000fe80000100800 */
[----:B------:R-:W-:Y:S04]  /*aee0*/  STL [R1+0xbb8], R33 ;  /* 0x000bb82101007387 */ /* 0x000fe80000100800 */
[----:B------:R2:W-:Y:S01]  /*aef0*/  STL [R1+0xbbc], R0 ;  /* 0x000bbc0001007387 */ /* 0x0005e20000100800 */
[----:B------:R-:W-:Y:S01]  /*af00*/  IMAD.HI.U32 R106, R40, R32, RZ ;  /* 0x00000020286a7227 */ /* 0x000fe200078e00ff */
[----:B------:R-:W-:-:S03]  /*af10*/  LOP3.LUT R5, RZ, R29, RZ, 0x33, !PT ;  /* 0x0000001dff057212 */ /* 0x000fc600078e33ff */
[----:B------:R-:W-:Y:S02]  /*af20*/  @!P2 IMAD.MOV R57, RZ, RZ, -R57 ;  /* 0x000000ffff39a224 */ /* 0x000fe400078e0a39 */
[----:B--2---:R-:W-:Y:S01]  /*af30*/  VIADD R0, R12, 0x7f ;  /* 0x0000007f0c007836 */ /* 0x004fe20000000000 */
[----:B------:R-:W-:Y:S01]  /*af40*/  ISETP.GE.AND P2, PT, R3, RZ, PT ;  /* 0x000000ff0300720c */ /* 0x000fe20003f46270 */
[--C-:B------:R-:W-:Y:S01]  /*af50*/  @!P3 IMAD.IADD R30, R30, 0x1, -R39.reuse ;  /* 0x000000011e1eb824 */ /* 0x100fe200078e0a27 */
[----:B------:R-:W-:Y:S01]  /*af60*/  ISETP.NE.AND P3, PT, R29, RZ, PT ;  /* 0x000000ff1d00720c */ /* 0x000fe20003f65270 */
[--C-:B------:R-:W-:Y:S01]  /*af70*/  @!P0 IMAD.IADD R28, R28, 0x1, -R39.reuse ;  /* 0x000000011c1c8824 */ /* 0x100fe200078e0a27 */
[----:B------:R-:W-:Y:S01]  /*af80*/  ISETP.GT.AND P0, PT, R0, 0x7f, PT ;  /* 0x0000007f0000780c */ /* 0x000fe20003f04270 */
[----:B------:R-:W-:Y:S01]  /*af90*/  IMAD.MOV R106, RZ, RZ, -R106 ;  /* 0x000000ffff6a7224 */ /* 0x000fe200078e0a6a */
[----:B------:R-:W-:Y:S01]  /*afa0*/  SEL R103, R5, R103, !P3 ;  /* 0x0000006705677207 */ /* 0x000fe20005800000 */
[----:B------:R-:W-:Y:S01]  /*afb0*/  @!P6 IMAD.MOV R28, RZ, RZ, -R28 ;  /* 0x000000ffff1ce224 */ /* 0x000fe200078e0a1c */
[----:B------:R-:W-:Y:S01]  /*afc0*/  ISETP.LT.AND P0, PT, R107, R12, P0 ;  /* 0x0000000c6b00720c */ /* 0x000fe20000701270 */
[----:B------:R-:W-:Y:S01]  /*afd0*/  IMAD R32, R39, R106, R32 ;  /* 0x0000006a27207224 */ /* 0x000fe200078e0220 */
[----:B------:R-:W-:Y:S01]  /*afe0*/  SEL R107, R5, R46, !P3 ;  /* 0x0000002e056b7207 */ /* 0x000fe20005800000 */
[----:B------:R-:W-:Y:S01]  /*aff0*/  @!P5 IMAD.IADD R65, R65, 0x1, -R39 ;  /* 0x000000014141d824 */ /* 0x000fe200078e0a27 */
[----:B------:R-:W-:Y:S01]  /*b000*/  STL [R1+0x8c8], R22 ;  /* 0x0008c81601007387 */ /* 0x000fe20000100800 */
[----:B------:R-:W-:Y:S01]  /*b010*/  ISETP.GE.AND P5, PT, R113, RZ, PT ;  /* 0x000000ff7100720c */ /* 0x000fe20003fa6270 */
[----:B------:R-:W-:Y:S01]  /*b020*/  IMAD R103, R103, UR11, RZ ;  /* 0x0000000b67677c24 */ /* 0x000fe2000f8e02ff */
[C---:B------:R-:W-:Y:S01]  /*b030*/  SEL R116, R5.reuse, R28, !P3 ;  /* 0x0000001c05747207 */ /* 0x040fe20005800000 */
[----:B------:R-:W-:Y:S01]  /*b040*/  STL [R1+0xbc0], R22 ;  /* 0x000bc01601007387 */ /* 0x000fe20000100800 */
[----:B------:R-:W-:Y:S01]  /*b050*/  SEL R96, R5, R96, !P3 ;  /* 0x0000006005607207 */ /* 0x000fe20005800000 */
[----:B------:R-:W-:Y:S01]  /*b060*/  IMAD R28, R107, UR11, RZ ;  /* 0x0000000b6b1c7c24 */ /* 0x000fe2000f8e02ff */
[C---:B------:R-:W-:Y:S01]  /*b070*/  SEL R29, R5.reuse, R100, !P3 ;  /* 0x00000064051d7207 */ /* 0x040fe20005800000 */
[----:B------:R-:W-:Y:S01]  /*b080*/  STL [R1+0xbc4], R40 ;  /* 0x000bc42801007387 */ /* 0x000fe20000100800 */
[----:B------:R-:W-:Y:S01]  /*b090*/  VIADD R106, R12, 0xffffffa8 ;  /* 0xffffffa80c6a7836 */ /* 0x000fe20000000000 */
[----:B------:R-:W-:-:S02]  /*b0a0*/  SEL R92, R5, R92, !P3 ;  /* 0x0000005c055c7207 */ /* 0x000fc40005800000 */
[----:B------:R-:W-:Y:S01]  /*b0b0*/  STL [R1+0xbc8], R32 ;  /* 0x000bc82001007387 */ /* 0x000fe20000100800 */
[C---:B------:R-:W-:Y:S01]  /*b0c0*/  SEL R99, R5.reuse, R99, !P3 ;  /* 0x0000006305637207 */ /* 0x040fe20005800000 */
[----:B------:R-:W-:Y:S01]  /*b0d0*/  @!P2 IMAD.MOV R30, RZ, RZ, -R30 ;  /* 0x000000ffff1ea224 */ /* 0x000fe200078e0a1e */
[----:B------:R-:W-:Y:S01]  /*b0e0*/  SEL R95, R5, R95, !P3 ;  /* 0x0000005f055f7207 */ /* 0x000fe20005800000 */
[----:B------:R-:W-:Y:S01]  /*b0f0*/  STL [R1+0xbcc], R12 ;  /* 0x000bcc0c01007387 */ /* 0x000fe20000100800 */
[----:B------:R-:W-:-:S03]  /*b100*/  IADD3 R26, P2, PT, R103, R38, RZ ;  /* 0x00000026671a7210 */ /* 0x000fc60007f5e0ff */
[----:B------:R-:W-:Y:S01]  /*b110*/  STL [R1+0xbd0], R5 ;  /* 0x000bd00501007387 */ /* 0x000fe20000100800 */
[----:B------:R-:W-:Y:S01]  /*b120*/  IADD3 R0, P6, PT, R28, R38, RZ ;  /* 0x000000261c007210 */ /* 0x000fe20007fde0ff */
[----:B------:R-:W-:Y:S01]  /*b130*/  IMAD R29, R29, UR5, RZ ;  /* 0x000000051d1d7c24 */ /* 0x000fe2000f8e02ff */
[----:B------:R-:W-:Y:S01]  /*b140*/  ISETP.GE.U32.AND P4, PT, R106, 0x7fffff29, PT ;  /* 0x7fffff296a00780c */ /* 0x000fe20003f86070 */
[----:B------:R-:W-:Y:S01]  /*b150*/  STL [R1+0xbd4], R107 ;  /* 0x000bd46b01007387 */ /* 0x000fe20000100800 */
[C---:B------:R-:W-:Y:S01]  /*b160*/  VIADD R106, R12.reuse, 0xffffffa0 ;  /* 0xffffffa00c6a7836 */ /* 0x040fe20000000000 */
[C---:B------:R-:W-:Y:S01]  /*b170*/  SEL R109, R5.reuse, R101, !P3 ;  /* 0x00000065056d7207 */ /* 0x040fe20005800000 */
[----:B------:R-:W-:Y:S01]  /*b180*/  @!P5 IMAD.MOV R65, RZ, RZ, -R65 ;  /* 0x000000ffff41d224 */ /* 0x000fe200078e0a41 */
[----:B------:R-:W-:Y:S01]  /*b190*/  STL [R1+0xbd8], R96 ;  /* 0x000bd86001007387 */ /* 0x000fe20000100800 */
[C---:B------:R-:W-:Y:S01]  /*b1a0*/  SEL R101, R5.reuse, R43, !P3 ;  /* 0x0000002b05657207 */ /* 0x040fe20005800000 */
[----:B------:R-:W-:Y:S01]  /*b1b0*/  VIADD R117, R12, 0xffffff98 ;  /* 0xffffff980c757836 */ /* 0x000fe20000000000 */
[C---:B------:R-:W-:Y:S01]  /*b1c0*/  SEL R115, R5.reuse, R30, !P3 ;  /* 0x0000001e05737207 */ /* 0x040fe20005800000 */
[----:B------:R-:W-:Y:S01]  /*b1d0*/  STL [R1+0xbdc], R92 ;  /* 0x000bdc5c01007387 */ /* 0x000fe20000100800 */
[----:B------:R-:W-:Y:S01]  /*b1e0*/  SEL R43, R5, R88, !P3 ;  /* 0x00000058052b7207 */ /* 0x000fe20005800000 */
[----:B------:R-:W-:Y:S01]  /*b1f0*/  IMAD R30, R96, UR16, RZ ;  /* 0x00000010601e7c24 */ /* 0x000fe2000f8e02ff */
[----:B------:R-:W-:Y:S01]  /*b200*/  LEA.HI.X.SX32 R42, R103, R35, 0x1, P2 ;  /* 0x00000023672a7211 */ /* 0x000fe200010f0eff */
[----:B------:R-:W-:Y:S01]  /*b210*/  STL [R1+0xbe0], R99 ;  /* 0x000be06301007387 */ /* 0x000fe20000100800 */
[----:B------:R-:W-:Y:S01]  /*b220*/  SEL R113, R5, R102, !P3 ;  /* 0x0000006605717207 */ /* 0x000fe20005800000 */
[----:B------:R-:W2:Y:S02]  /*b230*/  LDCU UR5, c[0x0][0x3b0] ;  /* 0x00007600ff0577ac */ /* 0x000ea40008000800 */
[----:B------:R-:W-:Y:S01]  /*b240*/  STL [R1+0xbe4], R95 ;  /* 0x000be45f01007387 */ /* 0x000fe20000100800 */
[----:B------:R-:W-:-:S03]  /*b250*/  ISETP.GE.U32.AND P5, PT, R106, 0x7fffff21, PT ;  /* 0x7fffff216a00780c */ /* 0x000fc60003fa6070 */
[----:B------:R-:W-:Y:S01]  /*b260*/  STL [R1+0x128], R26 ;  /* 0x0001281a01007387 */ /* 0x000fe20000100800 */
[----:B------:R-:W-:-:S03]  /*b270*/  SEL R102, R5, R44, !P3 ;  /* 0x0000002c05667207 */ /* 0x000fc60005800000 */
[----:B------:R3:W-:Y:S01]  /*b280*/  STL [R1+0x168], R0 ;  /* 0x0001680001007387 */ /* 0x0007e20000100800 */
[----:B------:R-:W-:Y:S01]  /*b290*/  SEL R100, R5, R57, !P3 ;  /* 0x0000003905647207 */ /* 0x000fe20005800000 */
[----:B------:R-:W-:Y:S01]  /*b2a0*/  IMAD R57, R95, UR17, RZ ;  /* 0x000000115f397c24 */ /* 0x000fe2000f8e02ff */
[C---:B------:R-:W-:Y:S01]  /*b2b0*/  SEL R114, R5.reuse, R31, !P3 ;  /* 0x0000001f05727207 */ /* 0x040fe20005800000 */
[----:B------:R-:W-:Y:S01]  /*b2c0*/  IMAD R31, R92, UR21, RZ ;  /* 0x000000155c1f7c24 */ /* 0x000fe2000f8e02ff */
[----:B------:R-:W-:Y:S01]  /*b2d0*/  SEL R106, R5, R45, !P3 ;  /* 0x0000002d056a7207 */ /* 0x000fe20005800000 */
[----:B------:R-:W-:Y:S01]  /*b2e0*/  IMAD R43, R43, UR25, RZ ;  /* 0x000000192b2b7c24 */ /* 0x000fe2000f8e02ff */
[----:B------:R-:W-:Y:S02]  /*b2f0*/  SEL R44, R5, R84, !P3 ;  /* 0x00000054052c7207 */ /* 0x000fe40005800000 */
[----:B---3--:R-:W-:Y:S01]  /*b300*/  IADD3 R0, P2, PT, R29, R38, RZ ;  /* 0x000000261d007210 */ /* 0x008fe20007f5e0ff */
[----:B------:R3:W-:Y:S01]  /*b310*/  STL [R1+0xbe8], R103 ;  /* 0x000be86701007387 */ /* 0x0007e20000100800 */
[----:B------:R-:W-:-:S02]  /*b320*/  LEA.HI.X.SX32 R2, R28, R35, 0x1, P6 ;  /* 0x000000231c027211 */ /* 0x000fc400030f0eff */
[C---:B------:R-:W-:Y:S01]  /*b330*/  SEL R45, R5.reuse, R80, !P3 ;  /* 0x00000050052d7207 */ /* 0x040fe20005800000 */
[----:B------:R-:W-:Y:S01]  /*b340*/  STL [R1+0x124], R42 ;  /* 0x0001242a01007387 */ /* 0x000fe20000100800 */
[----:B------:R-:W-:Y:S01]  /*b350*/  IADD3 R95, P6, PT, R30, R38, RZ ;  /* 0x000000261e5f7210 */ /* 0x000fe20007fde0ff */
[----:B------:R-:W-:Y:S02]  /*b360*/  IMAD R44, R44, UR29, RZ ;  /* 0x0000001d2c2c7c24 */ /* 0x000fe4000f8e02ff */
[----:B------:R4:W-:Y:S01]  /*b370*/  STL [R1+0x1a8], R0 ;  /* 0x0001a80001007387 */ /* 0x0009e20000100800 */
[----:B------:R-:W-:Y:S01]  /*b380*/  SEL R108, R5, R47, !P3 ;  /* 0x0000002f056c7207 */ /* 0x000fe20005800000 */
[----:B------:R-:W-:Y:S01]  /*b390*/  IMAD R45, R45, UR33, RZ ;  /* 0x000000212d2d7c24 */ /* 0x000fe2000f8e02ff */
[----:B------:R-:W-:Y:S02]  /*b3a0*/  SEL R46, R5, R76, !P3 ;  /* 0x0000004c052e7207 */ /* 0x000fe40005800000 */
[----:B---3--:R-:W-:-:S02]  /*b3b0*/  LEA.HI.X.SX32 R103, R30, R35, 0x1, P6 ;  /* 0x000000231e677211 */ /* 0x008fc400030f0eff */
[----:B------:R-:W-:Y:S02]  /*b3c0*/  SEL R47, R5, R72, !P3 ;  /* 0x00000048052f7207 */ /* 0x000fe40005800000 */
[-C--:B----4-:R-:W-:Y:S02]  /*b3d0*/  LEA.HI.X.SX32 R0, R29, R35.reuse, 0x1, P2 ;  /* 0x000000231d007211 */ /* 0x090fe400010f0eff */
[-C--:B------:R-:W-:Y:S02]  /*b3e0*/  IADD3 R92, P2, PT, R31, R38.reuse, RZ ;  /* 0x000000261f5c7210 */ /* 0x080fe40007f5e0ff */
[----:B------:R-:W-:Y:S02]  /*b3f0*/  IADD3 R107, P6, PT, R43, R38, RZ ;  /* 0x000000262b6b7210 */ /* 0x000fe40007fde0ff */
[----:B------:R-:W-:Y:S01]  /*b400*/  SEL R80, R5, R54, !P3 ;  /* 0x0000003605507207 */ /* 0x000fe20005800000 */
[----:B------:R-:W-:Y:S01]  /*b410*/  IMAD R54, R99, UR12, RZ ;  /* 0x0000000c63367c24 */ /* 0x000fe2000f8e02ff */
[----:B------:R-:W-:Y:S01]  /*b420*/  SEL R72, R5, R68, !P3 ;  /* 0x0000004405487207 */ /* 0x000fe20005800000 */
[----:B------:R-:W-:Y:S01]  /*b430*/  IMAD R46, R46, UR37, RZ ;  /* 0x000000252e2e7c24 */ /* 0x000fe2000f8e02ff */
[----:B------:R-:W-:Y:S01]  /*b440*/  LEA.HI.X.SX32 R99, R31, R35, 0x1, P2 ;  /* 0x000000231f637211 */ /* 0x000fe200010f0eff */
[----:B------:R-:W-:Y:S01]  /*b450*/  IMAD R47, R47, UR41, RZ ;  /* 0x000000292f2f7c24 */ /* 0x000fe2000f8e02ff */
[----:B------:R-:W-:-:S02]  /*b460*/  SEL R68, R5, R64, !P3 ;  /* 0x0000004005447207 */ /* 0x000fc40005800000 */
[----:B------:R-:W-:Y:S01]  /*b470*/  LEA.HI.X.SX32 R96, R43, R35, 0x1, P6 ;  /* 0x000000232b607211 */ /* 0x000fe200030f0eff */
[----:B------:R-:W-:Y:S01]  /*b480*/  STL [R1+0x164], R2 ;  /* 0x0001640201007387 */ /* 0x000fe20000100800 */
[----:B------:R-:W-:Y:S02]  /*b490*/  IADD3 R12, P2, PT, R44, R38, RZ ;  /* 0x000000262c0c7210 */ /* 0x000fe40007f5e0ff */
[C---:B------:R-:W-:Y:S02]  /*b4a0*/  SEL R53, R5.reuse, R53, !P3 ;  /* 0x0000003505357207 */ /* 0x040fe40005800000 */
[C---:B------:R-:W-:Y:S02]  /*b4b0*/  SEL R91, R5.reuse, R91, !P3 ;  /* 0x0000005b055b7207 */ /* 0x040fe40005800000 */
[C---:B------:R-:W-:Y:S02]  /*b4c0*/  SEL R87, R5.reuse, R87, !P3 ;  /* 0x0000005705577207 */ /* 0x040fe40005800000 */
[----:B------:R-:W-:-:S02]  /*b4d0*/  SEL R83, R5, R83, !P3 ;  /* 0x0000005305537207 */ /* 0x000fc40005800000 */
[C---:B------:R-:W-:Y:S02]  /*b4e0*/  SEL R79, R5.reuse, R79, !P3 ;  /* 0x0000004f054f7207 */ /* 0x040fe40005800000 */
[C---:B------:R-:W-:Y:S02]  /*b4f0*/  SEL R75, R5.reuse, R75, !P3 ;  /* 0x0000004b054b7207 */ /* 0x040fe40005800000 */
        /* <DEDUP_REMOVED lines=29> */
[----:B------:R-:W-:Y:S01]  /*b6d0*/  SEL R61, R5, R61, !P3 ;  /* 0x0000003d053d7207 */ /* 0x000fe20005800000 */
[----:B------:R-:W-:Y:S01]  /*b6e0*/  IMAD R113, R113, UR11, RZ ;  /* 0x0000000b71717c24 */ /* 0x000fe2000f8e02ff */
[----:B------:R-:W-:Y:S01]  /*b6f0*/  SEL R64, R5, R60, !P3 ;  /* 0x0000003c05407207 */ /* 0x000fe20005800000 */
[----:B------:R-:W-:Y:S01]  /*b700*/  IMAD R106, R106, UR11, RZ ;  /* 0x0000000b6a6a7c24 */ /* 0x000fe2000f8e02ff */
[----:B------:R-:W-:Y:S01]  /*b710*/  IADD3 R40, P6, PT, R45, R38, RZ ;  /* 0x000000262d287210 */ /* 0x000fe20007fde0ff */
[----:B------:R-:W-:Y:S01]  /*b720*/  IMAD R109, R109, UR11, RZ ;  /* 0x0000000b6d6d7c24 */ /* 0x000fe2000f8e02ff */
[C---:B------:R-:W-:Y:S01]  /*b730*/  SEL R60, R5.reuse, R56, !P3 ;  /* 0x00000038053c7207 */ /* 0x040fe20005800000 */
[----:B------:R3:W-:Y:S01]  /*b740*/  STL [R1+0x1a4], R0 ;  /* 0x0001a40001007387 */ /* 0x0007e20000100800 */
[----:B------:R-:W-:Y:S01]  /*b750*/  SEL R56, R5, R50, !P3 ;  /* 0x0000003205387207 */ /* 0x000fe20005800000 */
[----:B------:R-:W-:Y:S01]  /*b760*/  IMAD R48, R72, UR45, RZ ;  /* 0x0000002d48307c24 */ /* 0x000fe2000f8e02ff */
[-C--:B------:R-:W-:Y:S01]  /*b770*/  LEA.HI.X.SX32 R5, R44, R35.reuse, 0x1, P2 ;  /* 0x000000232c057211 */ /* 0x080fe200010f0eff */
[----:B------:R-:W-:Y:S01]  /*b780*/  IMAD R49, R68, UR49, RZ ;  /* 0x0000003144317c24 */ /* 0x000fe2000f8e02ff */
[-C--:B------:R-:W-:Y:S01]  /*b790*/  LEA.HI.X.SX32 R32, R45, R35.reuse, 0x1, P6 ;  /* 0x000000232d207211 */ /* 0x080fe200030f0eff */
[----:B------:R-:W-:Y:S01]  /*b7a0*/  IMAD R102, R102, UR11, RZ ;  /* 0x0000000b66667c24 */ /* 0x000fe2000f8e02ff */
[CC--:B------:R-:W-:Y:S01]  /*b7b0*/  IADD3 R13, P6, PT, R47.reuse, R38.reuse, RZ ;  /* 0x000000262f0d7210 */ /* 0x0c0fe20007fde0ff */
[----:B------:R-:W-:Y:S01]  /*b7c0*/  IMAD R30, R80, UR59, RZ ;  /* 0x0000003b501e7c24 */ /* 0x000fe2000f8e02ff */
[----:B------:R-:W-:Y:S01]  /*b7d0*/  PRMT R23, RZ, 0x7610, R23 ;  /* 0x00007610ff177816 */ /* 0x000fe20000000017 */
[----:B------:R-:W-:Y:S01]  /*b7e0*/  IMAD R108, R108, UR11, RZ ;  /* 0x0000000b6c6c7c24 */ /* 0x000fe2000f8e02ff */
[-C--:B---3--:R-:W-:Y:S01]  /*b7f0*/  IADD3 R0, P2, PT, R46, R38.reuse, RZ ;  /* 0x000000262e007210 */ /* 0x088fe20007f5e0ff */
[----:B------:R-:W-:Y:S01]  /*b800*/  IMAD R50, R64, UR53, RZ ;  /* 0x0000003540327c24 */ /* 0x000fe2000f8e02ff */
[-C--:B------:R-:W-:Y:S01]  /*b810*/  LEA.HI.X.SX32 R33, R47, R35.reuse, 0x1, P6 ;  /* 0x000000232f217211 */ /* 0x080fe200030f0eff */
[----:B------:R-:W-:Y:S01]  /*b820*/  IMAD R101, R101, UR11, RZ ;  /* 0x0000000b65657c24 */ /* 0x000fe2000f8e02ff */
[-C--:B------:R-:W-:Y:S01]  /*b830*/  LEA.HI.X.SX32 R22, R46, R35.reuse, 0x1, P2 ;  /* 0x000000232e167211 */ /* 0x080fe200010f0eff */
[----:B------:R-:W-:Y:S01]  /*b840*/  IMAD R51, R60, UR57, RZ ;  /* 0x000000393c337c24 */ /* 0x000fe2000f8e02ff */
[CC--:B------:R-:W-:Y:S01]  /*b850*/  IADD3 R120, P2, PT, R48.reuse, R38.reuse, RZ ;  /* 0x0000002630787210 */ /* 0x0c0fe20007f5e0ff */
[----:B------:R-:W3:Y:S01]  /*b860*/  LDCU UR12, c[0x0][0x3b0] ;  /* 0x00007600ff0c77ac */ /* 0x000ee20008000800 */
[-C--:B------:R-:W-:Y:S01]  /*b870*/  IADD3 R149, P6, PT, R49, R38.reuse, RZ ;  /* 0x0000002631957210 */ /* 0x080fe20007fde0ff */
[----:B------:R-:W-:Y:S01]  /*b880*/  IMAD R53, R53, UR61, RZ ;  /* 0x0000003d35357c24 */ /* 0x000fe2000f8e02ff */
[----:B------:R-:W-:Y:S01]  /*b890*/  LEA.HI.X.SX32 R34, R48, R35, 0x1, P2 ;  /* 0x0000002330227211 */ /* 0x000fe200010f0eff */
[----:B------:R-:W-:Y:S01]  /*b8a0*/  IMAD R56, R56, UR65, RZ ;  /* 0x0000004138387c24 */ /* 0x000fe2000f8e02ff */
[----:B------:R-:W-:-:S02]  /*b8b0*/  IADD3 R105, P2, PT, R50, R38, RZ ;  /* 0x0000002632697210 */ /* 0x000fc40007f5e0ff */
[-C--:B------:R-:W-:Y:S02]  /*b8c0*/  LEA.HI.X.SX32 R41, R49, R35.reuse, 0x1, P6 ;  /* 0x0000002331297211 */ /* 0x080fe400030f0eff */
[-C--:B------:R-:W-:Y:S02]  /*b8d0*/  IADD3 R2, P6, PT, R51, R38.reuse, RZ ;  /* 0x0000002633027210 */ /* 0x080fe40007fde0ff */
[-C--:B------:R-:W-:Y:S02]  /*b8e0*/  LEA.HI.X.SX32 R104, R50, R35.reuse, 0x1, P2 ;  /* 0x0000002332687211 */ /* 0x080fe400010f0eff */
[-C--:B------:R-:W-:Y:S02]  /*b8f0*/  IADD3 R4, P2, PT, R53, R38.reuse, RZ ;  /* 0x0000002635047210 */ /* 0x080fe40007f5e0ff */
[----:B------:R-:W-:Y:S02]  /*b900*/  LEA.HI.X.SX32 R3, R51, R35, 0x1, P6 ;  /* 0x0000002333037211 */ /* 0x000fe400030f0eff */
[----:B------:R-:W-:-:S02]  /*b910*/  IADD3 R162, P6, PT, R56, R38, RZ ;  /* 0x0000002638a27210 */ /* 0x000fc40007fde0ff */
[-C--:B------:R-:W-:Y:S01]  /*b920*/  LEA.HI.X.SX32 R36, R53, R35.reuse, 0x1, P2 ;  /* 0x0000002335247211 */ /* 0x080fe200010f0eff */
[----:B------:R-:W-:Y:S01]  /*b930*/  STL [R1+0x1e8], R95 ;  /* 0x0001e85f01007387 */ /* 0x000fe20000100800 */
[-C--:B------:R-:W-:Y:S02]  /*b940*/  IADD3 R161, P2, PT, R113, R38.reuse, RZ ;  /* 0x0000002671a17210 */ /* 0x080fe40007f5e0ff */
[-C--:B------:R-:W-:Y:S01]  /*b950*/  LEA.HI.X.SX32 R125, R56, R35.reuse, 0x1, P6 ;  /* 0x00000023387d7211 */ /* 0x080fe200030f0eff */
[----:B------:R4:W-:Y:S01]  /*b960*/  STL [R1+0xbec], R95 ;  /* 0x000bec5f01007387 */ /* 0x0009e20000100800 */
[-C--:B------:R-:W-:Y:S01]  /*b970*/  IADD3 R160, P6, PT, R106, R38.reuse, RZ ;  /* 0x000000266aa07210 */ /* 0x080fe20007fde0ff */
[----:B------:R-:W-:Y:S01]  /*b980*/  IMAD R91, R91, UR22, RZ ;  /* 0x000000165b5b7c24 */ /* 0x000fe2000f8e02ff */
[-C--:B------:R-:W-:Y:S01]  /*b990*/  LEA.HI.X.SX32 R126, R113, R35.reuse, 0x1, P2 ;  /* 0x00000023717e7211 */ /* 0x080fe200010f0eff */
[----:B------:R-:W-:Y:S01]  /*b9a0*/  STL [R1+0x240], R92 ;  /* 0x0002405c01007387 */ /* 0x000fe20000100800 */
[-C--:B------:R-:W-:Y:S01]  /*b9b0*/  IADD3 R130, P2, PT, R54, R38.reuse, RZ ;  /* 0x0000002636827210 */ /* 0x080fe20007f5e0ff */
[----:B------:R-:W-:Y:S01]  /*b9c0*/  IMAD R87, R87, UR26, RZ ;  /* 0x0000001a57577c24 */ /* 0x000fe2000f8e02ff */
[----:B------:R-:W-:Y:S01]  /*b9d0*/  LEA.HI.X.SX32 R7, R106, R35, 0x1, P6 ;  /* 0x000000236a077211 */ /* 0x000fe200030f0eff */
[----:B------:R-:W-:Y:S01]  /*b9e0*/  STL [R1+0x1e4], R103 ;  /* 0x0001e46701007387 */ /* 0x000fe20000100800 */
[----:B------:R-:W-:-:S03]  /*b9f0*/  IADD3 R155, P6, PT, R57, R38, RZ ;  /* 0x00000026399b7210 */ /* 0x000fc60007fde0ff */
[----:B------:R-:W-:Y:S01]  /*ba00*/  STL [R1+0x288], R107 ;  /* 0x0002886b01007387 */ /* 0x000fe20000100800 */
[----:B------:R-:W-:-:S03]  /*ba10*/  LEA.HI.X.SX32 R6, R54, R35, 0x1, P2 ;  /* 0x0000002336067211 */ /* 0x000fc600010f0eff */
[----:B------:R-:W-:Y:S01]  /*ba20*/  STL [R1+0x224], R99 ;  /* 0x0002246301007387 */ /* 0x000fe20000100800 */
[----:B------:R-:W-:-:S03]  /*ba30*/  IMAD R83, R83, UR30, RZ ;  /* 0x0000001e53537c24 */ /* 0x000fc6000f8e02ff */
[----:B------:R-:W-:Y:S01]  /*ba40*/  STL [R1+0x2c8], R12 ;  /* 0x0002c80c01007387 */ /* 0x000fe20000100800 */
[----:B------:R-:W-:-:S03]  /*ba50*/  IADD3 R9, P2, PT, R91, R38, RZ ;  /* 0x000000265b097210 */ /* 0x000fc60007f5e0ff */
[----:B------:R-:W-:Y:S01]  /*ba60*/  STL [R1+0x284], R96 ;  /* 0x0002846001007387 */ /* 0x000fe20000100800 */
[----:B------:R-:W-:Y:S01]  /*ba70*/  LEA.HI.X.SX32 R159, R57, R35, 0x1, P6 ;  /* 0x00000023399f7211 */ /* 0x000fe200030f0eff */
[----:B------:R-:W-:Y:S02]  /*ba80*/  IMAD R79, R79, UR34, RZ ;  /* 0x000000224f4f7c24 */ /* 0x000fe4000f8e02ff */
        /* <DEDUP_REMOVED lines=49> */
[----:B------:R-:W-:-:S03]  /*bda0*/  IADD3 R142, P2, PT, R52, R38, RZ ;  /* 0x00000026348e7210 */ /* 0x000fc60007f5e0ff */
[----:B------:R-:W-:Y:S01]  /*bdb0*/  STL [R1+0x16c], R7 ;  /* 0x00016c0701007387 */ /* 0x000fe20000100800 */
[----:B------:R-:W-:-:S03]  /*bdc0*/  LEA.HI.X.SX32 R144, R55, R35, 0x1, P6 ;  /* 0x0000002337907211 */ /* 0x000fc600030f0eff */
[----:B------:R-:W-:Y:S01]  /*bdd0*/  STL [R1+0x1f0], R155 ;  /* 0x0001f09b01007387 */ /* 0x000fe20000100800 */
[----:B------:R-:W-:-:S03]  /*bde0*/  IADD3 R141, P6, PT, R28, R38, RZ ;  /* 0x000000261c8d7210 */ /* 0x000fc60007fde0ff */
[----:B------:R-:W-:Y:S04]  /*bdf0*/  STL [R1+0x1ac], R6 ;  /* 0x0001ac0601007387 */ /* 0x000fe80000100800 */
[----:B------:R-:W-:Y:S01]  /*be00*/  STL [R1+0x250], R9 ;  /* 0x0002500901007387 */ /* 0x000fe20000100800 */
[----:B------:R-:W-:-:S03]  /*be10*/  LEA.HI.X.SX32 R143, R52, R35, 0x1, P2 ;  /* 0x00000023348f7211 */ /* 0x000fc600010f0eff */
[----:B------:R-:W-:Y:S01]  /*be20*/  STL [R1+0x1ec], R159 ;  /* 0x0001ec9f01007387 */ /* 0x000fe20000100800 */
[----:B------:R-:W-:Y:S01]  /*be30*/  IMAD R98, R98, UR13, RZ ;  /* 0x0000000d62627c24 */ /* 0x000fe2000f8e02ff */
[-C--:B------:R-:W-:Y:S01]  /*be40*/  IADD3 R137, P2, PT, R109, R38.reuse, RZ ;  /* 0x000000266d897210 */ /* 0x080fe20007f5e0ff */
[----:B------:R-:W-:Y:S01]  /*be50*/  IMAD R94, R94, UR20, RZ ;  /* 0x000000145e5e7c24 */ /* 0x000fe2000f8e02ff */
[----:B------:R-:W-:Y:S01]  /*be60*/  STL [R1+0x290], R154 ;  /* 0x0002909a01007387 */ /* 0x000fe20000100800 */
[----:B------:R-:W-:Y:S01]  /*be70*/  LEA.HI.X.SX32 R10, R28, R35, 0x1, P6 ;  /* 0x000000231c0a7211 */ /* 0x000fe200030f0eff */
[----:B------:R-:W-:Y:S02]  /*be80*/  IMAD R90, R90, UR23, RZ ;  /* 0x000000175a5a7c24 */ /* 0x000fe4000f8e02ff */
[----:B------:R-:W-:Y:S01]  /*be90*/  IMAD R49, R86, UR27, RZ ;  /* 0x0000001b56317c24 */ /* 0x000fe2000f8e02ff */
[----:B------:R-:W-:Y:S01]  /*bea0*/  STL [R1+0x24c], R132 ;  /* 0x00024c8401007387 */ /* 0x000fe20000100800 */
[----:B------:R-:W-:Y:S01]  /*beb0*/  IADD3 R134, P6, PT, R102, R38, RZ ;  /* 0x0000002666867210 */ /* 0x000fe20007fde0ff */
[----:B------:R-:W-:-:S02]  /*bec0*/  IMAD R48, R82, UR31, RZ ;  /* 0x0000001f52307c24 */ /* 0x000fc4000f8e02ff */
[----:B------:R-:W-:Y:S01]  /*bed0*/  IMAD R47, R78, UR35, RZ ;  /* 0x000000234e2f7c24 */ /* 0x000fe2000f8e02ff */
[----:B------:R-:W-:Y:S01]  /*bee0*/  STL [R1+0x2d0], R11 ;  /* 0x0002d00b01007387 */ /* 0x000fe20000100800 */
[----:B------:R-:W-:Y:S02]  /*bef0*/  IMAD R29, R84, UR63, RZ ;  /* 0x0000003f541d7c24 */ /* 0x000fe4000f8e02ff */
        /* <DEDUP_REMOVED lines=10> */
[-C--:B------:R-:W-:Y:S01]  /*bfa0*/  LEA.HI.X.SX32 R136, R102, R35.reuse, 0x1, P6 ;  /* 0x0000002366887211 */ /* 0x080fe200030f0eff */
[----:B0-----:R-:W-:Y:S02]  /*bfb0*/  IMAD R51, R97, UR14, RZ ;  /* 0x0000000e61337c24 */ /* 0x001fe4000f8e02ff */
[----:B-1----:R-:W-:Y:S01]  /*bfc0*/  IMAD R50, R93, UR15, RZ ;  /* 0x0000000f5d327c24 */ /* 0x002fe2000f8e02ff */
[----:B------:R-:W-:Y:S01]  /*bfd0*/  STL [R1+0x350], R147 ;  /* 0x0003509301007387 */ /* 0x000fe20000100800 */
[----:B------:R-:W-:Y:S01]  /*bfe0*/  IADD3 R128, P6, PT, R94, R38, RZ ;  /* 0x000000265e807210 */ /* 0x000fe20007fde0ff */
[----:B------:R-:W0:Y:S02]  /*bff0*/  LDCU UR13, c[0x0][0x3b0] ;  /* 0x00007600ff0d77ac */ /* 0x000e240008000800 */
[----:B------:R-:W-:Y:S04]  /*c000*/  STL [R1+0x30c], R152 ;  /* 0x00030c9801007387 */ /* 0x000fe80000100800 */
        /* <DEDUP_REMOVED lines=43> */
[----:B------:R-:W-:Y:S01]  /*c2c0*/  IMAD R28, R88, UR67, RZ ;  /* 0x00000043581c7c24 */ /* 0x000fe2000f8e02ff */
[----:B------:R-:W-:Y:S02]  /*c2d0*/  IADD3 R70, P6, PT, R30, R38, RZ ;  /* 0x000000261e467210 */ /* 0x000fe40007fde0ff */
        /* <DEDUP_REMOVED lines=15> */
[----:B------:R-:W2:Y:S01]  /*c3d0*/  LDL R85, [R1+0x1a8] ;  /* 0x0001a80001557983 */ /* 0x000ea20000100800 */
[----:B------:R-:W-:-:S03]  /*c3e0*/  LEA.HI.X.SX32 R54, R28, R35, 0x1, P6 ;  /* 0x000000231c367211 */ /* 0x000fc600030f0eff */
[----:B------:R-:W-:Y:S01]  /*c3f0*/  STL [R1+0x398], R58 ;  /* 0x0003983a01007387 */ /* 0x000fe20000100800 */
[----:B------:R-:W-:-:S03]  /*c400*/  IADD3 R86, P6, PT, R101, R38, RZ ;  /* 0x0000002665567210 */ /* 0x000fc60007fde0ff */
[----:B------:R-:W-:Y:S04]  /*c410*/  STL [R1+0x354], R80 ;  /* 0x0003545001007387 */ /* 0x000fe80000100800 */
[----:B------:R-:W-:Y:S01]  /*c420*/  STL [R1+0x3d8], R71 ;  /* 0x0003d84701007387 */ /* 0x000fe20000100800 */
[----:B------:R-:W-:-:S03]  /*c430*/  LEA.HI.X.SX32 R56, R108, R35, 0x1, P2 ;  /* 0x000000236c387211 */ /* 0x000fc600010f0eff */
[----:B------:R-:W-:Y:S01]  /*c440*/  STL [R1+0x394], R63 ;  /* 0x0003943f01007387 */ /* 0x000fe20000100800 */
[----:B------:R-:W-:-:S03]  /*c450*/  IMAD R48, R89, UR24, RZ ;  /* 0x0000001859307c24 */ /* 0x000fc6000f8e02ff */
        /* <DEDUP_REMOVED lines=62> */
[----:B------:R-:W-:-:S03]  /*c840*/  LEA.HI.X.SX32 R37, R28, R35, 0x1, P6 ;  /* 0x000000231c257211 */ /* 0x000fc600030f0eff */
[----:B------:R-:W-:Y:S01]  /*c850*/  STL [R1+0x3e0], R119 ;  /* 0x0003e07701007387 */ /* 0x000fe20000100800 */
[----:B------:R-:W-:-:S03]  /*c860*/  @P0 IMAD.MOV.U32 R28, RZ, RZ, R26 ;  /* 0x000000ffff1c0224 */ /* 0x000fc600078e001a */
[----:B------:R-:W-:Y:S01]  /*c870*/  STL [R1+0x39c], R138 ;  /* 0x00039c8a01007387 */ /* 0x000fe20000100800 */
[----:B------:R-:W-:-:S03]  /*c880*/  @P0 IMAD.MOV.U32 R29, RZ, RZ, R42 ;  /* 0x000000ffff1d0224 */ /* 0x000fc600078e002a */
[----:B------:R-:W-:Y:S04]  /*c890*/  STL [R1+0x420], R112 ;  /* 0x0004207001007387 */ /* 0x000fe80000100800 */
[----:B------:R-:W-:Y:S04]  /*c8a0*/  STL [R1+0x3dc], R123 ;  /* 0x0003dc7b01007387 */ /* 0x000fe80000100800 */
[----:B------:R-:W-:Y:S04]  /*c8b0*/  STL [R1+0x460], R110 ;  /* 0x0004606e01007387 */ /* 0x000fe80000100800 */
[----:B------:R-:W-:Y:S04]  /*c8c0*/  STL [R1+0x41c], R118 ;  /* 0x00041c7601007387 */ /* 0x000fe80000100800 */
[----:B------:R-:W-:Y:S04]  /*c8d0*/  STL [R1+0x4a0], R27 ;  /* 0x0004a01b01007387 */ /* 0x000fe80000100800 */
[----:B------:R-:W-:Y:S04]  /*c8e0*/  STL [R1+0x45c], R111 ;  /* 0x00045c6f01007387 */ /* 0x000fe80000100800 */
[----:B------:R-:W2:Y:S04]  /*c8f0*/  LDL.LU R42, [R1+0xbf0] ;  /* 0x000bf000012a7983 */ /* 0x000ea80000300800 */
[----:B------:R-:W-:Y:S04]  /*c900*/  STL [R1+0x49c], R37 ;  /* 0x00049c2501007387 */ /* 0x000fe80000100800 */
[----:B------:R-:W2:Y:S04]  /*c910*/  @P0 LDG.E.U8 R23, desc[UR18][R28.64] ;  /* 0x000000121c170981 */ /* 0x000ea8000c1e1100 */
[----:B------:R-:W3:Y:S04]  /*c920*/  LDL R28, [R1+0x164] ;  /* 0x00016400011c7983 */ /* 0x000ee80000100800 */
[----:B------:R-:W3:Y:S01]  /*c930*/  LDL R29, [R1+0x168] ;  /* 0x00016800011d7983 */ /* 0x000ee20000100800 */
[----:B------:R-:W-:Y:S01]  /*c940*/  IMAD R30, R115, UR64, RZ ;  /* 0x00000040731e7c24 */ /* 0x000fe2000f8e02ff */
[----:B------:R-:W-:-:S04]  /*c950*/  PRMT R24, RZ, 0x7610, R24 ;  /* 0x00007610ff187816 */ /* 0x000fc80000000018 */
[----:B------:R-:W-:-:S05]  /*c960*/  IADD3 R25, P6, PT, R30, R38, RZ ;  /* 0x000000261e197210 */ /* 0x000fca0007fde0ff */
[----:B------:R-:W-:Y:S04]  /*c970*/  STL [R1+0x4e0], R25 ;  /* 0x0004e01901007387 */ /* 0x000fe80000100800 */
[----:B--2---:R1:W-:Y:S01]  /*c980*/  STL [R1+0x60], R23 ;  /* 0x0000601701007387 */ /* 0x0043e20000100800 */
[----:B---3--:R-:W-:-:S04]  /*c990*/  @P0 LOP3.LUT R29, R29, R28, RZ, 0x3c, !PT ;  /* 0x0000001c1d1d0212 */ /* 0x008fc800078e3cff */
[----:B------:R-:W-:-:S04]  /*c9a0*/  @P0 LOP3.LUT R28, R29, R28, RZ, 0x3c, !PT ;  /* 0x0000001c1d1c0212 */ /* 0x000fc800078e3cff */
[----:B------:R-:W-:-:S05]  /*c9b0*/  @P0 LOP3.LUT R29, R29, R28, RZ, 0x3c, !PT ;  /* 0x0000001c1d1d0212 */ /* 0x000fca00078e3cff */
[----:B------:R2:W3:Y:S04]  /*c9c0*/  @P0 LDG.E.U8 R24, desc[UR18][R28.64] ;  /* 0x000000121c180981 */ /* 0x0004e8000c1e1100 */
[----:B------:R-:W3:Y:S01]  /*c9d0*/  LDL R29, [R1+0x1a4] ;  /* 0x0001a400011d7983 */ /* 0x000ee20000100800 */
[----:B----4-:R-:W-:Y:S01]  /*c9e0*/  PRMT R95, RZ, 0x7610, R95 ;  /* 0x00007610ff5f7816 */ /* 0x010fe2000000005f */
[----:B--2---:R-:W-:Y:S02]  /*c9f0*/  @P0 IMAD.MOV.U32 R28, RZ, RZ, R85 ;  /* 0x000000ffff1c0224 */ /* 0x004fe400078e0055 */
[----:B------:R-:W-:Y:S01]  /*ca00*/  IMAD R31, R116, UR68, RZ ;  /* 0x00000044741f7c24 */ /* 0x000fe2000f8e02ff */
[----:B------:R-:W-:Y:S02]  /*ca10*/  LEA.HI.X.SX32 R26, R30, R35, 0x1, P6 ;  /* 0x000000231e1a7211 */ /* 0x000fe400030f0eff */
[----:B---3--:R-:W2:Y:S02]  /*ca20*/  @P0 LDG.E.U8 R95, desc[UR18][R28.64] ;  /* 0x000000121c5f0981 */ /* 0x008ea4000c1e1100 */
[----:B-1----:R-:W-:-:S02]  /*ca30*/  IADD3 R23, P6, PT, R31, R38, RZ ;  /* 0x000000261f177210 */ /* 0x002fc40007fde0ff */
[----:B------:R-:W-:Y:S04]  /*ca40*/  STL [R1+0x4dc], R26 ;  /* 0x0004dc1a01007387 */ /* 0x000fe80000100800 */
[----:B------:R-:W-:Y:S04]  /*ca50*/  STL [R1+0x518], R23 ;  /* 0x0005181701007387 */ /* 0x000fe80000100800 */
[----:B------:R-:W-:Y:S04]  /*ca60*/  STL [R1+0x5c], R24 ;  /* 0x00005c1801007387 */ /* 0x000fe80000100800 */
[----:B------:R-:W3:Y:S04]  /*ca70*/  LDL R85, [R1+0x8c4] ;  /* 0x0008c40001557983 */ /* 0x000ee80000100800 */
[----:B--2---:R1:W-:Y:S04]  /*ca80*/  STL [R1+0x54], R95 ;  /* 0x0000545f01007387 */ /* 0x0043e80000100800 */
[----:B-1----:R-:W2:Y:S01]  /*ca90*/  LDL.LU R95, [R1+0xbec] ;  /* 0x000bec00015f7983 */ /* 0x002ea20000300800 */
[----:B------:R-:W-:Y:S01]  /*caa0*/  PRMT R81, RZ, 0x7610, R81 ;  /* 0x00007610ff517816 */ /* 0x000fe20000000051 */
[----:B------:R-:W-:Y:S01]  /*cab0*/  @P0 IMAD.MOV.U32 R29, RZ, RZ, R103 ;  /* 0x000000ffff1d0224 */ /* 0x000fe200078e0067 */
[----:B------:R-:W-:-:S02]  /*cac0*/  PRMT R77, RZ, 0x7610, R77 ;  /* 0x00007610ff4d7816 */ /* 0x000fc4000000004d */
[----:B------:R-:W-:Y:S02]  /*cad0*/  PRMT R73, RZ, 0x7610, R73 ;  /* 0x00007610ff497816 */ /* 0x000fe40000000049 */
[----:B------:R-:W-:Y:S02]  /*cae0*/  PRMT R69, RZ, 0x7610, R69 ;  /* 0x00007610ff457816 */ /* 0x000fe40000000045 */
[----:B------:R-:W-:Y:S02]  /*caf0*/  PRMT R65, RZ, 0x7610, R65 ;  /* 0x00007610ff417816 */ /* 0x000fe40000000041 */
[----:B------:R-:W-:Y:S02]  /*cb00*/  PRMT R61, RZ, 0x7610, R61 ;  /* 0x00007610ff3d7816 */ /* 0x000fe4000000003d */
[----:B------:R-:W-:Y:S02]  /*cb10*/  PRMT R51, RZ, 0x7610, R51 ;  /* 0x00007610ff337816 */ /* 0x000fe40000000033 */
[----:B------:R-:W-:-:S02]  /*cb20*/  PRMT R50, RZ, 0x7610, R50 ;  /* 0x00007610ff327816 */ /* 0x000fc40000000032 */
[----:B------:R-:W-:Y:S02]  /*cb30*/  PRMT R48, RZ, 0x7610, R48 ;  /* 0x00007610ff307816 */ /* 0x000fe40000000030 */
[----:B------:R-:W-:Y:S02]  /*cb40*/  PRMT R47, RZ, 0x7610, R47 ;  /* 0x00007610ff2f7816 */ /* 0x000fe4000000002f */
[----:B------:R-:W-:Y:S01]  /*cb50*/  PRMT R46, RZ, 0x7610, R46 ;  /* 0x00007610ff2e7816 */ /* 0x000fe2000000002e */
[----:B--2---:R-:W-:-:S05]  /*cb60*/  @P0 IMAD.MOV.U32 R28, RZ, RZ, R95 ;  /* 0x000000ffff1c0224 */ /* 0x004fca00078e005f */
[----:B------:R1:W2:Y:S02]  /*cb70*/  @P0 LDG.E.U8 R81, desc[UR18][R28.64] ;  /* 0x000000121c510981 */ /* 0x0002a4000c1e1100 */
[----:B-1----:R-:W-:Y:S02]  /*cb80*/  @P0 IMAD.MOV.U32 R28, RZ, RZ, R92 ;  /* 0x000000ffff1c0224 */ /* 0x002fe400078e005c */
[----:B------:R-:W-:-:S05]  /*cb90*/  @P0 IMAD.MOV.U32 R29, RZ, RZ, R99 ;  /* 0x000000ffff1d0224 */ /* 0x000fca00078e0063 */
[----:B------:R1:W4:Y:S02]  /*cba0*/  @P0 LDG.E.U8 R77, desc[UR18][R28.64] ;  /* 0x000000121c4d0981 */ /* 0x000324000c1e1100 */
[----:B-1----:R-:W-:Y:S02]  /*cbb0*/  @P0 IMAD.MOV.U32 R28, RZ, RZ, R107 ;  /* 0x000000ffff1c0224 */ /* 0x002fe400078e006b */
[----:B------:R-:W-:-:S05]  /*cbc0*/  @P0 IMAD.MOV.U32 R29, RZ, RZ, R96 ;  /* 0x000000ffff1d0224 */ /* 0x000fca00078e0060 */
[----:B------:R1:W3:Y:S02]  /*cbd0*/  @P0 LDG.E.U8 R73, desc[UR18][R28.64] ;  /* 0x000000121c490981 */ /* 0x0002e4000c1e1100 */
        /* <DEDUP_REMOVED lines=23> */
[----:B------:R1:W3:Y:S01]  /*cd50*/  @P0 LDG.E.U8 R46, desc[UR18][R28.64] ;  /* 0x000000121c2e0981 */ /* 0x0002e2000c1e1100 */
[----:B------:R-:W-:-:S05]  /*cd60*/  LEA.HI.X.SX32 R24, R31, R35, 0x1, P6 ;  /* 0x000000231f187211 */ /* 0x000fca00030f0eff */
[----:B------:R-:W-:Y:S04]  /*cd70*/  STL [R1+0x514], R24 ;  /* 0x0005141801007387 */ /* 0x000fe80000100800 */
[----:B------:R-:W3:Y:S04]  /*cd80*/  LDL.LU R103, [R1+0xbe8] ;  /* 0x000be80001677983 */ /* 0x000ee80000300800 */
        /* <DEDUP_REMOVED lines=12> */
[----:B------:R-:W3:Y:S01]  /*ce50*/  LDL.LU R13, [R1+0xbb4] ;  /* 0x000bb400010d7983 */ /* 0x000ee20000300800 */
[----:B------:R-:W-:Y:S01]  /*ce60*/  PRMT R45, RZ, 0x7610, R45 ;  /* 0x00007610ff2d7816 */ /* 0x000fe2000000002d */
[----:B-1----:R-:W-:-:S02]  /*ce70*/  @P0 IMAD.MOV.U32 R28, RZ, RZ, R4 ;  /* 0x000000ffff1c0224 */ /* 0x002fc400078e0004 */
[----:B------:R-:W-:Y:S01]  /*ce80*/  @P0 IMAD.MOV.U32 R29, RZ, RZ, R36 ;  /* 0x000000ffff1d0224 */ /* 0x000fe200078e0024 */
[----:B------:R-:W-:-:S04]  /*ce90*/  PRMT R44, RZ, 0x7610, R44 ;  /* 0x00007610ff2c7816 */ /* 0x000fc8000000002c */
[----:B------:R1:W3:Y:S01]  /*cea0*/  @P0 LDG.E.U8 R45, desc[UR18][R28.64] ;  /* 0x000000121c2d0981 */ /* 0x0002e2000c1e1100 */
[----:B------:R-:W-:Y:S01]  /*ceb0*/  PRMT R43, RZ, 0x7610, R43 ;  /* 0x00007610ff2b7816 */ /* 0x000fe2000000002b */
[----:B-1----:R-:W-:Y:S02]  /*cec0*/  @P0 IMAD.MOV.U32 R28, RZ, RZ, R162 ;  /* 0x000000ffff1c0224 */ /* 0x002fe400078e00a2 */
[----:B------:R-:W-:-:S05]  /*ced0*/  @P0 IMAD.MOV.U32 R29, RZ, RZ, R125 ;  /* 0x000000ffff1d0224 */ /* 0x000fca00078e007d */
[----:B------:R1:W3:Y:S01]  /*cee0*/  @P0 LDG.E.U8 R44, desc[UR18][R28.64] ;  /* 0x000000121c2c0981 */ /* 0x0002e2000c1e1100 */
[----:B------:R-:W-:Y:S01]  /*cef0*/  PRMT R31, RZ, 0x7610, R31 ;  /* 0x00007610ff1f7816 */ /* 0x000fe2000000001f */
[----:B-1----:R-:W-:Y:S02]  /*cf00*/  @P0 IMAD.MOV.U32 R28, RZ, RZ, R161 ;  /* 0x000000ffff1c0224 */ /* 0x002fe400078e00a1 */
[----:B------:R-:W-:-:S05]  /*cf10*/  @P0 IMAD.MOV.U32 R29, RZ, RZ, R126 ;  /* 0x000000ffff1d0224 */ /* 0x000fca00078e007e */
[----:B------:R1:W3:Y:S04]  /*cf20*/  @P0 LDG.E.U8 R43, desc[UR18][R28.64] ;  /* 0x000000121c2b0981 */ /* 0x0002e8000c1e1100 */
[----:B--2---:R-:W-:Y:S04]  /*cf30*/  STL [R1+0x50], R81 ;  /* 0x0000505101007387 */ /* 0x004fe80000100800 */
[----:B------:R-:W2:Y:S04]  /*cf40*/  LDL.LU R34, [R1+0xbb0] ;  /* 0x000bb00001227983 */ /* 0x000ea80000300800 */
[----:B------:R-:W2:Y:S04]  /*cf50*/  LDL.LU R120, [R1+0xbac] ;  /* 0x000bac0001787983 */ /* 0x000ea80000300800 */
[----:B----4-:R-:W-:Y:S04]  /*cf60*/  STL [R1+0x4c], R77 ;  /* 0x00004c4d01007387 */ /* 0x010fe80000100800 */
[----:B---3--:R-:W-:Y:S04]  /*cf70*/  STL [R1+0x48], R73 ;  /* 0x0000484901007387 */ /* 0x008fe80000100800 */
[----:B------:R-:W3:Y:S04]  /*cf80*/  LDL.LU R41, [R1+0xba8] ;  /* 0x000ba80001297983 */ /* 0x000ee80000300800 */
[----:B------:R-:W4:Y:S04]  /*cf90*/  LDL.LU R149, [R1+0xba4] ;  /* 0x000ba40001957983 */ /* 0x000f280000300800 */
[----:B------:R-:W2:Y:S04]  /*cfa0*/  LDL.LU R104, [R1+0xba0] ;  /* 0x000ba00001687983 */ /* 0x000ea80000300800 */
[----:B------:R-:W-:Y:S04]  /*cfb0*/  STL [R1+0x44], R69 ;  /* 0x0000444501007387 */ /* 0x000fe80000100800 */
[----:B------:R-:W2:Y:S04]  /*cfc0*/  LDL.LU R105, [R1+0xb9c] ;  /* 0x000b9c0001697983 */ /* 0x000ea80000300800 */
[----:B------:R-:W2:Y:S04]  /*cfd0*/  LDL.LU R3, [R1+0xb98] ;  /* 0x000b980001037983 */ /* 0x000ea80000300800 */
[----:B------:R-:W2:Y:S04]  /*cfe0*/  LDL.LU R2, [R1+0xb94] ;  /* 0x000b940001027983 */ /* 0x000ea80000300800 */
[----:B------:R-:W-:Y:S04]  /*cff0*/  STL [R1+0x40], R65 ;  /* 0x0000404101007387 */ /* 0x000fe80000100800 */
[----:B------:R-:W2:Y:S04]  /*d000*/  LDL.LU R36, [R1+0xb90] ;  /* 0x000b900001247983 */ /* 0x000ea80000300800 */
[----:B------:R-:W2:Y:S04]  /*d010*/  LDL.LU R4, [R1+0xb8c] ;  /* 0x000b8c0001047983 */ /* 0x000ea80000300800 */
[----:B------:R-:W-:Y:S01]  /*d020*/  STL [R1+0x3c], R61 ;  /* 0x00003c3d01007387 */ /* 0x000fe20000100800 */
[----:B-1----:R-:W-:-:S02]  /*d030*/  @P0 IMAD.MOV.U32 R28, RZ, RZ, R160 ;  /* 0x000000ffff1c0224 */ /* 0x002fc400078e00a0 */
[----:B------:R-:W-:Y:S01]  /*d040*/  @P0 IMAD.MOV.U32 R29, RZ, RZ, R7 ;  /* 0x000000ffff1d0224 */ /* 0x000fe200078e0007 */
[----:B------:R-:W-:-:S04]  /*d050*/  PRMT R30, RZ, 0x7610, R30 ;  /* 0x00007610ff1e7816 */ /* 0x000fc8000000001e */
[----:B------:R1:W2:Y:S04]  /*d060*/  @P0 LDG.E.U8 R31, desc[UR18][R28.64] ;  /* 0x000000121c1f0981 */ /* 0x0002a8000c1e1100 */
[----:B------:R-:W-:Y:S04]  /*d070*/  STL [R1+0x38], R51 ;  /* 0x0000383301007387 */ /* 0x000fe80000100800 */
[----:B------:R-:W2:Y:S04]  /*d080*/  LDL.LU R125, [R1+0xb88] ;  /* 0x000b8800017d7983 */ /* 0x000ea80000300800 */
[----:B------:R-:W2:Y:S01]  /*d090*/  LDL.LU R162, [R1+0xb84] ;  /* 0x000b840001a27983 */ /* 0x000ea20000300800 */
[----:B-1----:R-:W-:-:S03]  /*d0a0*/  @P0 IMAD.MOV.U32 R28, RZ, RZ, R130 ;  /* 0x000000ffff1c0224 */ /* 0x002fc600078e0082 */
[----:B------:R-:W-:Y:S04]  /*d0b0*/  STL [R1+0x34], R50 ;  /* 0x0000343201007387 */ /* 0x000fe80000100800 */
[----:B------:R-:W3:Y:S04]  /*d0c0*/  LDL.LU R126, [R1+0xb80] ;  /* 0x000b8000017e7983 */ /* 0x000ee80000300800 */
[----:B------:R-:W3:Y:S01]  /*d0d0*/  LDL.LU R161, [R1+0xb7c] ;  /* 0x000b7c0001a17983 */ /* 0x000ee20000300800 */
[----:B------:R-:W-:-:S03]  /*d0e0*/  @P0 IMAD.MOV.U32 R29, RZ, RZ, R6 ;  /* 0x000000ffff1d0224 */ /* 0x000fc600078e0006 */
[----:B------:R-:W4:Y:S04]  /*d0f0*/  LDL.LU R7, [R1+0xb78] ;  /* 0x000b780001077983 */ /* 0x000f280000300800 */
[----:B------:R1:W4:Y:S04]  /*d100*/  @P0 LDG.E.U8 R30, desc[UR18][R28.64] ;  /* 0x000000121c1e0981 */ /* 0x000328000c1e1100 */
[----:B------:R-:W-:Y:S04]  /*d110*/  STL [R1+0x30], R48 ;  /* 0x0000303001007387 */ /* 0x000fe80000100800 */
[----:B------:R-:W4:Y:S04]  /*d120*/  LDL.LU R160, [R1+0xb74] ;  /* 0x000b740001a07983 */ /* 0x000f280000300800 */
[----:B------:R-:W4:Y:S01]  /*d130*/  LDL.LU R6, [R1+0xb70] ;  /* 0x000b700001067983 */ /* 0x000f220000300800 */
[----:B-1----:R-:W-:-:S03]  /*d140*/  @P0 IMAD.MOV.U32 R29, RZ, RZ, R159 ;  /* 0x000000ffff1d0224 */ /* 0x002fc600078e009f */
[----:B------:R-:W-:Y:S04]  /*d150*/  STL [R1+0x28], R47 ;  /* 0x0000282f01007387 */ /* 0x000fe80000100800 */
[----:B------:R-:W4:Y:S01]  /*d160*/  LDL.LU R130, [R1+0xb6c] ;  /* 0x000b6c0001827983 */ /* 0x000f220000300800 */
[----:B------:R-:W-:-:S03]  /*d170*/  @P0 IMAD.MOV.U32 R28, RZ, RZ, R155 ;  /* 0x000000ffff1c0224 */ /* 0x000fc600078e009b */
[----:B------:R-:W-:Y:S04]  /*d180*/  STL [R1+0x24], R46 ;  /* 0x0000242e01007387 */ /* 0x000fe80000100800 */
[----:B------:R-:W4:Y:S04]  /*d190*/  LDL.LU R159, [R1+0xb68] ;  /* 0x000b6800019f7983 */ /* 0x000f280000300800 */
[----:B------:R-:W4:Y:S01]  /*d1a0*/  LDL.LU R155, [R1+0xb64] ;  /* 0x000b6400019b7983 */ /* 0x000f220000300800 */
[----:B--2---:R-:W-:-:S06]  /*d1b0*/  PRMT R162, RZ, 0x7610, R162 ;  /* 0x00007610ffa27816 */ /* 0x004fcc00000000a2 */
[----:B------:R1:W2:Y:S02]  /*d1c0*/  @P0 LDG.E.U8 R162, desc[UR18][R28.64] ;  /* 0x000000121ca20981 */ /* 0x0002a4000c1e1100 */
[----:B-1----:R-:W-:Y:S01]  /*d1d0*/  @P0 IMAD.MOV.U32 R28, RZ, RZ, R9 ;  /* 0x000000ffff1c0224 */ /* 0x002fe200078e0009 */
[----:B---3--:R-:W-:Y:S01]  /*d1e0*/  PRMT R161, RZ, 0x7610, R161 ;  /* 0x00007610ffa17816 */ /* 0x008fe200000000a1 */
[----:B------:R-:W-:-:S05]  /*d1f0*/  @P0 IMAD.MOV.U32 R29, RZ, RZ, R132 ;  /* 0x000000ffff1d0224 */ /* 0x000fca00078e0084 */
[----:B------:R1:W3:Y:S01]  /*d200*/  @P0 LDG.E.U8 R161, desc[UR18][R28.64] ;  /* 0x000000121ca10981 */ /* 0x0002e2000c1e1100 */
[----:B----4-:R-:W-:Y:S01]  /*d210*/  PRMT R160, RZ, 0x7610, R160 ;  /* 0x00007610ffa07816 */ /* 0x010fe200000000a0 */
[----:B-1----:R-:W-:Y:S02]  /*d220*/  @P0 IMAD.MOV.U32 R28, RZ, RZ, R154 ;  /* 0x000000ffff1c0224 */ /* 0x002fe400078e009a */
[----:B------:R-:W-:-:S05]  /*d230*/  @P0 IMAD.MOV.U32 R29, RZ, RZ, R8 ;  /* 0x000000ffff1d0224 */ /* 0x000fca00078e0008 */
[----:B------:R1:W4:Y:S02]  /*d240*/  @P0 LDG.E.U8 R160, desc[UR18][R28.64] ;  /* 0x000000121ca00981 */ /* 0x000324000c1e1100 */
[----:B-1----:R-:W-:Y:S02]  /*d250*/  @P0 IMAD.MOV.U32 R28, RZ, RZ, R11 ;  /* 0x000000ffff1c0224 */ /* 0x002fe400078e000b */
[----:B------:R-:W-:Y:S01]  /*d260*/  @P0 IMAD.MOV.U32 R29, RZ, RZ, R153 ;  /* 0x000000ffff1d0224 */ /* 0x000fe200078e0099 */
[----:B------:R-:W-:-:S06]  /*d270*/  PRMT R159, RZ, 0x7610, R159 ;  /* 0x00007610ff9f7816 */ /* 0x000fcc000000009f */
[----:B------:R1:W4:Y:S01]  /*d280*/  @P0 LDG.E.U8 R159, desc[UR18][R28.64] ;  /* 0x000000121c9f0981 */ /* 0x000322000c1e1100 */
[----:B------:R-:W-:Y:S01]  /*d290*/  PRMT R155, RZ, 0x7610, R155 ;  /* 0x00007610ff9b7816 */ /* 0x000fe2000000009b */
[----:B-1----:R-:W-:Y:S02]  /*d2a0*/  @P0 IMAD.MOV.U32 R28, RZ, RZ, R151 ;  /* 0x000000ffff1c0224 */ /* 0x002fe400078e0097 */
[----:B------:R-:W-:-:S05]  /*d2b0*/  @P0 IMAD.MOV.U32 R29, RZ, RZ, R152 ;  /* 0x000000ffff1d0224 */ /* 0x000fca00078e0098 */
[----:B------:R-:W4:Y:S01]  /*d2c0*/  @P0 LDG.E.U8 R155, desc[UR18][R28.64] ;  /* 0x000000121c9b0981 */ /* 0x000f22000c1e1100 */
[----:B------:R-:W-:-:S13]  /*d2d0*/  ISETP.GT.U32.AND P6, PT, R39, R42, PT ;  /* 0x0000002a2700720c */ /* 0x000fda0003fc4070 */
[----:B------:R-:W-:-:S05]  /*d2e0*/  @!P6 IMAD.IADD R42, R42, 0x1, -R39 ;  /* 0x000000012a2ae824 */ /* 0x000fca00078e0a27 */
[----:B------:R-:W-:-:S13]  /*d2f0*/  ISETP.GT.U32.AND P6, PT, R39, R42, PT ;  /* 0x0000002a2700720c */ /* 0x000fda0003fc4070 */
[----:B------:R-:W-:Y:S01]  /*d300*/  @!P6 IMAD.IADD R42, R42, 0x1, -R39 ;  /* 0x000000012a2ae824 */ /* 0x000fe200078e0a27 */
[----:B------:R-:W-:-:S13]  /*d310*/  ISETP.GE.AND P6, PT, R85, RZ, PT ;  /* 0x000000ff5500720c */ /* 0x000fda0003fc6270 */
[----:B------:R-:W-:Y:S01]  /*d320*/  @!P6 IMAD.MOV R42, RZ, RZ, -R42 ;  /* 0x000000ffff2ae224 */ /* 0x000fe200078e0a2a */
[----:B------:R-:W-:-:S13]  /*d330*/  ISETP.GT.U32.AND P6, PT, R39, R41, PT ;  /* 0x000000292700720c */ /* 0x000fda0003fc4070 */
[----:B------:R-:W-:-:S05]  /*d340*/  @!P6 IMAD.IADD R41, R41, 0x1, -R39 ;  /* 0x000000012929e824 */ /* 0x000fca00078e0a27 */
[----:B------:R-:W-:-:S13]  /*d350*/  ISETP.GT.U32.AND P6, PT, R39, R41, PT ;  /* 0x000000292700720c */ /* 0x000fda0003fc4070 */
[----:B------:R-:W-:Y:S01]  /*d360*/  @!P6 IMAD.IADD R41, R41, 0x1, -R39 ;  /* 0x000000012929e824 */ /* 0x000fe200078e0a27 */
[----:B------:R-:W-:Y:S01]  /*d370*/  ISETP.GE.AND P6, PT, R149, RZ, PT ;  /* 0x000000ff9500720c */ /* 0x000fe20003fc6270 */
[----:B--2---:R-:W-:Y:S04]  /*d380*/  STL [R1+0xa94], R162 ;  /* 0x000a94a201007387 */ /* 0x004fe80000100800 */
[----:B------:R-:W-:Y:S04]  /*d390*/  STL [R1+0x1c], R45 ;  /* 0x00001c2d01007387 */ /* 0x000fe80000100800 */
[----:B------:R-:W2:Y:S04]  /*d3a0*/  LDL.LU R132, [R1+0xb60] ;  /* 0x000b600001847983 */ /* 0x000ea80000300800 */
[----:B------:R-:W2:Y:S04]  /*d3b0*/  LDL.LU R9, [R1+0xb5c] ;  /* 0x000b5c0001097983 */ /* 0x000ea80000300800 */
[----:B---3--:R-:W-:Y:S04]  /*d3c0*/  STL [R1+0xa98], R161 ;  /* 0x000a98a101007387 */ /* 0x008fe80000100800 */
[----:B------:R-:W-:Y:S04]  /*d3d0*/  STL [R1+0x8], R44 ;  /* 0x0000082c01007387 */ /* 0x000fe80000100800 */
[----:B------:R-:W3:Y:S04]  /*d3e0*/  LDL.LU R8, [R1+0xb58] ;  /* 0x000b580001087983 */ /* 0x000ee80000300800 */
[----:B------:R-:W2:Y:S04]  /*d3f0*/  LDL.LU R154, [R1+0xb54] ;  /* 0x000b5400019a7983 */ /* 0x000ea80000300800 */
[----:B----4-:R-:W-:Y:S04]  /*d400*/  STL [R1+0xa9c], R160 ;  /* 0x000a9ca001007387 */ /* 0x010fe80000100800 */
[----:B------:R-:W-:Y:S04]  /*d410*/  STL [R1+0xc], R43 ;  /* 0x00000c2b01007387 */ /* 0x000fe80000100800 */
[----:B------:R-:W4:Y:S04]  /*d420*/  LDL.LU R153, [R1+0xb50] ;  /* 0x000b500001997983 */ /* 0x000f280000300800 */
[----:B------:R-:W3:Y:S04]  /*d430*/  LDL.LU R11, [R1+0xb4c] ;  /* 0x000b4c00010b7983 */ /* 0x000ee80000300800 */
[----:B------:R-:W-:Y:S04]  /*d440*/  STL [R1+0xaa0], R159 ;  /* 0x000aa09f01007387 */ /* 0x000fe80000100800 */
[----:B------:R-:W-:Y:S04]  /*d450*/  STL [R1+0x4], R31 ;  /* 0x0000041f01007387 */ /* 0x000fe80000100800 */
[----:B------:R-:W3:Y:S04]  /*d460*/  LDL.LU R152, [R1+0xb48] ;  /* 0x000b480001987983 */ /* 0x000ee80000300800 */
[----:B------:R-:W3:Y:S04]  /*d470*/  LDL.LU R151, [R1+0xb44] ;  /* 0x000b440001977983 */ /* 0x000ee80000300800 */
[----:B------:R-:W-:Y:S04]  /*d480*/  STL [R1+0xaa4], R155 ;  /* 0x000aa49b01007387 */ /* 0x000fe80000100800 */
[----:B------:R-:W-:Y:S04]  /*d490*/  STL [R1], R30 ;  /* 0x0000001e01007387 */ /* 0x000fe80000100800 */
[----:B------:R-:W3:Y:S01]  /*d4a0*/  LDL.LU R149, [R1+0xb40] ;  /* 0x000b400001957983 */ /* 0x000ee20000300800 */
[----:B------:R-:W-:-:S02]  /*d4b0*/  @P0 IMAD.MOV.U32 R28, RZ, RZ, R147 ;  /* 0x000000ffff1c0224 */ /* 0x000fc400078e0093 */
[----:B------:R-:W-:Y:S02]  /*d4c0*/  @P0 IMAD.MOV.U32 R29, RZ, RZ, R148 ;  /* 0x000000ffff1d0224 */ /* 0x000fe400078e0094 */
[----:B------:R-:W3:Y:S01]  /*d4d0*/  LDL.LU R148, [R1+0xb3c] ;  /* 0x000b3c0001947983 */ /* 0x000ee20000300800 */
[----:B------:R-:W-:-:S03]  /*d4e0*/  SEL R105, R5, R105, !P3 ;  /* 0x0000006905697207 */ /* 0x000fc60005800000 */
[----:B------:R-:W3:Y:S01]  /*d4f0*/  LDL.LU R147, [R1+0xb38] ;  /* 0x000b380001937983 */ /* 0x000ee20000300800 */
[----:B--2---:R-:W-:-:S06]  /*d500*/  PRMT R154, RZ, 0x7610, R154 ;  /* 0x00007610ff9a7816 */ /* 0x004fcc000000009a */
[----:B------:R1:W2:Y:S01]  /*d510*/  @P0 LDG.E.U8 R154, desc[UR18][R28.64] ;  /* 0x000000121c9a0981 */ /* 0x0002a2000c1e1100 */
[----:B----4-:R-:W-:Y:S01]  /*d520*/  PRMT R153, RZ, 0x7610, R153 ;  /* 0x00007610ff997816 */ /* 0x010fe20000000099 */
[----:B-1----:R-:W-:Y:S02]  /*d530*/  @P0 IMAD.MOV.U32 R28, RZ, RZ, R21 ;  /* 0x000000ffff1c0224 */ /* 0x002fe400078e0015 */
[----:B------:R-:W-:-:S05]  /*d540*/  @P0 IMAD.MOV.U32 R29, RZ, RZ, R145 ;  /* 0x000000ffff1d0224 */ /* 0x000fca00078e0091 */
[----:B------:R1:W4:Y:S02]  /*d550*/  @P0 LDG.E.U8 R153, desc[UR18][R28.64] ;  /* 0x000000121c990981 */ /* 0x000324000c1e1100 */
[----:B-1----:R-:W-:Y:S02]  /*d560*/  @P0 IMAD.MOV.U32 R28, RZ, RZ, R18 ;  /* 0x000000ffff1c0224 */ /* 0x002fe400078e0012 */
[----:B------:R-:W-:Y:S01]  /*d570*/  @P0 IMAD.MOV.U32 R29, RZ, RZ, R20 ;  /* 0x000000ffff1d0224 */ /* 0x000fe200078e0014 */
[----:B---3--:R-:W-:Y:S02]  /*d580*/  PRMT R152, RZ, 0x7610, R152 ;  /* 0x00007610ff987816 */ /* 0x008fe40000000098 */
[----:B------:R-:W-:-:S04]  /*d590*/  PRMT R151, RZ, 0x7610, R151 ;  /* 0x00007610ff977816 */ /* 0x000fc80000000097 */
[----:B------:R1:W3:Y:S02]  /*d5a0*/  @P0 LDG.E.U8 R152, desc[UR18][R28.64] ;  /* 0x000000121c980981 */ /* 0x0002e4000c1e1100 */
[----:B-1----:R-:W-:Y:S02]  /*d5b0*/  @P0 IMAD.MOV.U32 R28, RZ, RZ, R16 ;  /* 0x000000ffff1c0224 */ /* 0x002fe400078e0010 */
[----:B------:R-:W-:Y:S01]  /*d5c0*/  @P0 IMAD.MOV.U32 R29, RZ, RZ, R19 ;  /* 0x000000ffff1d0224 */ /* 0x000fe200078e0013 */
[----:B------:R-:W-:-:S04]  /*d5d0*/  PRMT R149, RZ, 0x7610, R149 ;  /* 0x00007610ff957816 */ /* 0x000fc80000000095 */
[----:B------:R1:W3:Y:S02]  /*d5e0*/  @P0 LDG.E.U8 R151, desc[UR18][R28.64] ;  /* 0x000000121c970981 */ /* 0x0002e4000c1e1100 */
[----:B-1----:R-:W-:Y:S02]  /*d5f0*/  @P0 IMAD.MOV.U32 R28, RZ, RZ, R14 ;  /* 0x000000ffff1c0224 */ /* 0x002fe400078e000e */
[----:B------:R-:W-:-:S05]  /*d600*/  @P0 IMAD.MOV.U32 R29, RZ, RZ, R17 ;  /* 0x000000ffff1d0224 */ /* 0x000fca00078e0011 */
[----:B------:R1:W3:Y:S01]  /*d610*/  @P0 LDG.E.U8 R149, desc[UR18][R28.64] ;  /* 0x000000121c950981 */ /* 0x0002e2000c1e1100 */
[----:B------:R-:W-:Y:S01]  /*d620*/  SEL R104, R5, R104, !P3 ;  /* 0x0000006805687207 */ /* 0x000fe20005800000 */
[----:B------:R-:W-:Y:S01]  /*d630*/  IMAD R105, R105, UR11, RZ ;  /* 0x0000000b69697c24 */ /* 0x000fe2000f8e02ff */
[----:B------:R-:W-:Y:S01]  /*d640*/  SEL R42, R5, R42, !P3 ;  /* 0x0000002a052a7207 */ /* 0x000fe20005800000 */
[----:B------:R-:W-:Y:S02]  /*d650*/  @!P6 IMAD.MOV R41, RZ, RZ, -R41 ;  /* 0x000000ffff29e224 */ /* 0x000fe400078e0a29 */
[----:B------:R-:W-:Y:S01]  /*d660*/  IMAD R104, R104, UR11, RZ ;  /* 0x0000000b68687c24 */ /* 0x000fe2000f8e02ff */
[CC--:B------:R-:W-:Y:S01]  /*d670*/  IADD3 R20, P6, PT, R105.reuse, R38.reuse, RZ ;  /* 0x0000002669147210 */ /* 0x0c0fe20007fde0ff */
[----:B------:R-:W-:Y:S02]  /*d680*/  IMAD R42, R42, UR5, RZ ;  /* 0x000000052a2a7c24 */ /* 0x000fe4000f8e02ff */
[----:B-1----:R-:W-:Y:S01]  /*d690*/  @P0 IMAD.MOV.U32 R29, RZ, RZ, R144 ;  /* 0x000000ffff1d0224 */ /* 0x002fe200078e0090 */
[-C--:B------:R-:W-:Y:S01]  /*d6a0*/  LEA.HI.X.SX32 R21, R105, R35.reuse, 0x1, P6 ;  /* 0x0000002369157211 */ /* 0x080fe200030f0eff */
[----:B--2---:R-:W-:Y:S01]  /*d6b0*/  STL [R1+0xaa8], R154 ;  /* 0x000aa89a01007387 */ /* 0x004fe20000100800 */
[CC--:B------:R-:W-:Y:S01]  /*d6c0*/  IADD3 R18, P6, PT, R104.reuse, R38.reuse, RZ ;  /* 0x0000002668127210 */ /* 0x0c0fe20007fde0ff */
[----:B------:R-:W-:Y:S01]  /*d6d0*/  @P0 IMAD.MOV.U32 R28, RZ, RZ, R15 ;  /* 0x000000ffff1c0224 */ /* 0x000fe200078e000f */
[----:B------:R-:W-:Y:S01]  /*d6e0*/  PRMT R148, RZ, 0x7610, R148 ;  /* 0x00007610ff947816 */ /* 0x000fe20000000094 */
[----:B------:R-:W2:Y:S01]  /*d6f0*/  LDL.LU R145, [R1+0xb34] ;  /* 0x000b340001917983 */ /* 0x000ea20000300800 */
[----:B------:R-:W-:Y:S01]  /*d700*/  LEA.HI.X.SX32 R19, R104, R35, 0x1, P6 ;  /* 0x0000002368137211 */ /* 0x000fe200030f0eff */
[----:B------:R-:W1:Y:S01]  /*d710*/  LDCU UR5, c[0x0][0x3b0] ;  /* 0x00007600ff0577ac */ /* 0x000e620008000800 */
[----:B------:R-:W-:-:S02]  /*d720*/  IADD3 R16, P6, PT, R42, R38, RZ ;  /* 0x000000262a107210 */ /* 0x000fc40007fde0ff */
[----:B------:R0:W2:Y:S04]  /*d730*/  @P0 LDG.E.U8 R148, desc[UR18][R28.64] ;  /* 0x000000121c940981 */ /* 0x0000a8000c1e1100 */
[----:B----4-:R-:W-:Y:S04]  /*d740*/  STL [R1+0xaac], R153 ;  /* 0x000aac9901007387 */ /* 0x010fe80000100800 */
[----:B---3--:R-:W-:Y:S04]  /*d750*/  STL [R1+0xab0], R152 ;  /* 0x000ab09801007387 */ /* 0x008fe80000100800 */
[----:B------:R-:W-:Y:S04]  /*d760*/  STL [R1+0x148], R20 ;  /* 0x0001481401007387 */ /* 0x000fe80000100800 */
[----:B------:R-:W-:Y:S04]  /*d770*/  STL [R1+0x144], R21 ;  /* 0x0001441501007387 */ /* 0x000fe80000100800 */
[----:B------:R-:W-:Y:S04]  /*d780*/  STL [R1+0xab4], R151 ;  /* 0x000ab49701007387 */ /* 0x000fe80000100800 */
[----:B------:R-:W-:Y:S04]  /*d790*/  STL [R1+0x188], R18 ;  /* 0x0001881201007387 */ /* 0x000fe80000100800 */
[----:B------:R-:W-:Y:S04]  /*d7a0*/  STL [R1+0x184], R19 ;  /* 0x0001841301007387 */ /* 0x000fe80000100800 */
[----:B------:R3:W-:Y:S04]  /*d7b0*/  STL [R1+0x1c8], R16 ;  /* 0x0001c81001007387 */ /* 0x0007e80000100800 */
[----:B------:R-:W-:Y:S04]  /*d7c0*/  STL [R1+0xab8], R149 ;  /* 0x000ab89501007387 */ /* 0x000fe80000100800 */
[----:B------:R-:W4:Y:S01]  /*d7d0*/  LDL.LU R144, [R1+0xb30] ;  /* 0x000b300001907983 */ /* 0x000f220000300800 */
[----:B------:R-:W-:Y:S01]  /*d7e0*/  PRMT R147, RZ, 0x7610, R147 ;  /* 0x00007610ff937816 */ /* 0x000fe20000000093 */
[----:B0-----:R-:W-:-:S02]  /*d7f0*/  @P0 IMAD.MOV.U32 R28, RZ, RZ, R142 ;  /* 0x000000ffff1c0224 */ /* 0x001fc400078e008e */
[----:B------:R-:W-:-:S05]  /*d800*/  @P0 IMAD.MOV.U32 R29, RZ, RZ, R143 ;  /* 0x000000ffff1d0224 */ /* 0x000fca00078e008f */
[----:B------:R0:W3:Y:S02]  /*d810*/  @P0 LDG.E.U8 R147, desc[UR18][R28.64] ;  /* 0x000000121c930981 */ /* 0x0000e4000c1e1100 */
[----:B0-----:R-:W-:Y:S02]  /*d820*/  @P0 IMAD.MOV.U32 R28, RZ, RZ, R141 ;  /* 0x000000ffff1c0224 */ /* 0x001fe400078e008d */
[----:B------:R-:W-:Y:S01]  /*d830*/  @P0 IMAD.MOV.U32 R29, RZ, RZ, R10 ;  /* 0x000000ffff1d0224 */ /* 0x000fe200078e000a */
[----:B--2---:R-:W-:-:S06]  /*d840*/  PRMT R145, RZ, 0x7610, R145 ;  /* 0x00007610ff917816 */ /* 0x004fcc0000000091 */
[----:B------:R0:W2:Y:S02]  /*d850*/  @P0 LDG.E.U8 R145, desc[UR18][R28.64] ;  /* 0x000000121c910981 */ /* 0x0000a4000c1e1100 */
[----:B0-----:R-:W-:Y:S02]  /*d860*/  @P0 IMAD.MOV.U32 R28, RZ, RZ, R137 ;  /* 0x000000ffff1c0224 */ /* 0x001fe400078e0089 */
[----:B------:R-:W-:Y:S01]  /*d870*/  @P0 IMAD.MOV.U32 R29, RZ, RZ, R140 ;  /* 0x000000ffff1d0224 */ /* 0x000fe200078e008c */
[----:B----4-:R-:W-:-:S06]  /*d880*/  PRMT R144, RZ, 0x7610, R144 ;  /* 0x00007610ff907816 */ /* 0x010fcc0000000090 */
[----:B------:R0:W4:Y:S01]  /*d890*/  @P0 LDG.E.U8 R144, desc[UR18][R28.64] ;  /* 0x000000121c900981 */ /* 0x000122000c1e1100 */
[----:B------:R-:W-:Y:S02]  /*d8a0*/  SEL R41, R5, R41, !P3 ;  /* 0x0000002905297207 */ /* 0x000fe40005800000 */
[----:B------:R-:W-:-:S03]  /*d8b0*/  LEA.HI.X.SX32 R17, R42, R35, 0x1, P6 ;  /* 0x000000232a117211 */ /* 0x000fc600030f0eff */
[----:B------:R-:W-:Y:S01]  /*d8c0*/  IMAD R41, R41, UR12, RZ ;  /* 0x0000000c29297c24 */ /* 0x000fe2000f8e02ff */
[----:B------:R-:W-:Y:S01]  /*d8d0*/  ISETP.GE.U32.AND P2, PT, R117, 0x7fffff19, PT ;  /* 0x7fffff197500780c */ /* 0x000fe20003f46070 */
[----:B------:R1:W-:Y:S01]  /*d8e0*/  STL [R1+0x1c4], R17 ;  /* 0x0001c41101007387 */ /* 0x0003e20000100800 */
[----:B------:R-:W-:Y:S01]  /*d8f0*/  PRMT R116, RZ, 0x7610, R116 ;  /* 0x00007610ff747816 */ /* 0x000fe20000000074 */
[----:B0-----:R-:W-:Y:S01]  /*d900*/  @P0 IMAD.MOV.U32 R29, RZ, RZ, R136 ;  /* 0x000000ffff1d0224 */ /* 0x001fe200078e0088 */
[C---:B------:R-:W-:Y:S01]  /*d910*/  IADD3 R14, P6, PT, R41.reuse, R38, RZ ;  /* 0x00000026290e7210 */ /* 0x040fe20007fde0ff */
[----:B------:R-:W-:Y:S01]  /*d920*/  STL [R1+0xabc], R148 ;  /* 0x000abc9401007387 */ /* 0x000fe20000100800 */
[----:B------:R-:W-:Y:S01]  /*d930*/  @P0 IMAD.MOV.U32 R28, RZ, RZ, R134 ;  /* 0x000000ffff1c0224 */ /* 0x000fe200078e0086 */
[----:B------:R-:W-:Y:S01]  /*d940*/  PRMT R115, RZ, 0x7610, R115 ;  /* 0x00007610ff737816 */ /* 0x000fe20000000073 */
[----:B------:R-:W0:Y:S01]  /*d950*/  LDCU UR12, c[0x0][0x3b0] ;  /* 0x00007600ff0c77ac */ /* 0x000e220008000800 */
[----:B------:R0:W-:Y:S04]  /*d960*/  STL [R1+0x208], R14 ;  /* 0x0002080e01007387 */ /* 0x0001e80000100800 */
[----:B------:R-:W4:Y:S04]  /*d970*/  LDL.LU R143, [R1+0xb2c] ;  /* 0x000b2c00018f7983 */ /* 0x000f280000300800 */
[----:B------:R-:W4:Y:S01]  /*d980*/  LDL.LU R142, [R1+0xb28] ;  /* 0x000b2800018e7983 */ /* 0x000f220000300800 */
[----:B------:R-:W-:-:S05]  /*d990*/  LEA.HI.X.SX32 R15, R41, R35, 0x1, P6 ;  /* 0x00000023290f7211 */ /* 0x000fca00030f0eff */
[----:B------:R0:W-:Y:S04]  /*d9a0*/  STL [R1+0x204], R15 ;  /* 0x0002040f01007387 */ /* 0x0001e80000100800 */
[----:B---3--:R-:W-:Y:S04]  /*d9b0*/  STL [R1+0xac0], R147 ;  /* 0x000ac09301007387 */ /* 0x008fe80000100800 */
[----:B------:R-:W3:Y:S04]  /*d9c0*/  LDL.LU R10, [R1+0xb24] ;  /* 0x000b2400010a7983 */ /* 0x000ee80000300800 */
[----:B------:R-:W3:Y:S04]  /*d9d0*/  LDL.LU R141, [R1+0xb20] ;  /* 0x000b2000018d7983 */ /* 0x000ee80000300800 */
[----:B--2---:R-:W-:Y:S04]  /*d9e0*/  STL [R1+0xac4], R145 ;  /* 0x000ac49101007387 */ /* 0x004fe80000100800 */
[----:B------:R-:W2:Y:S04]  /*d9f0*/  LDL.LU R140, [R1+0xb1c] ;  /* 0x000b1c00018c7983 */ /* 0x000ea80000300800 */
[----:B------:R-:W2:Y:S04]  /*da00*/  LDL.LU R137, [R1+0xb18] ;  /* 0x000b180001897983 */ /* 0x000ea80000300800 */
[----:B----4-:R-:W-:Y:S04]  /*da10*/  STL [R1+0xac8], R144 ;  /* 0x000ac89001007387 */ /* 0x010fe80000100800 */
[----:B------:R-:W4:Y:S04]  /*da20*/  LDL.LU R136, [R1+0xb14] ;  /* 0x000b140001887983 */ /* 0x000f280000300800 */
[----:B------:R-:W4:Y:S01]  /*da30*/  LDL.LU R134, [R1+0xb10] ;  /* 0x000b100001867983 */ /* 0x000f220000300800 */
[----:B------:R-:W-:-:S06]  /*da40*/  PRMT R143, RZ, 0x7610, R143 ;  /* 0x00007610ff8f7816 */ /* 0x000fcc000000008f */
[----:B------:R0:W4:Y:S01]  /*da50*/  @P0 LDG.E.U8 R143, desc[UR18][R28.64] ;  /* 0x000000121c8f0981 */ /* 0x000122000c1e1100 */
[----:B------:R-:W-:Y:S01]  /*da60*/  PRMT R142, RZ, 0x7610, R142 ;  /* 0x00007610ff8e7816 */ /* 0x000fe2000000008e */
[----:B0-----:R-:W-:Y:S02]  /*da70*/  @P0 IMAD.MOV.U32 R28, RZ, RZ, R131 ;  /* 0x000000ffff1c0224 */ /* 0x001fe400078e0083 */
[----:B------:R-:W-:-:S05]  /*da80*/  @P0 IMAD.MOV.U32 R29, RZ, RZ, R133 ;  /* 0x000000ffff1d0224 */ /* 0x000fca00078e0085 */
[----:B------:R0:W4:Y:S01]  /*da90*/  @P0 LDG.E.U8 R142, desc[UR18][R28.64] ;  /* 0x000000121c8e0981 */ /* 0x000122000c1e1100 */
[----:B---3--:R-:W-:Y:S01]  /*daa0*/  PRMT R141, RZ, 0x7610, R141 ;  /* 0x00007610ff8d7816 */ /* 0x008fe2000000008d */
[----:B0-----:R-:W-:Y:S02]  /*dab0*/  @P0 IMAD.MOV.U32 R28, RZ, RZ, R128 ;  /* 0x000000ffff1c0224 */ /* 0x001fe400078e0080 */
[----:B------:R-:W-:-:S05]  /*dac0*/  @P0 IMAD.MOV.U32 R29, RZ, RZ, R129 ;  /* 0x000000ffff1d0224 */ /* 0x000fca00078e0081 */
[----:B------:R0:W3:Y:S02]  /*dad0*/  @P0 LDG.E.U8 R141, desc[UR18][R28.64] ;  /* 0x000000121c8d0981 */ /* 0x0000e4000c1e1100 */
[----:B0-----:R-:W-:Y:S02]  /*dae0*/  @P0 IMAD.MOV.U32 R28, RZ, RZ, R124 ;  /* 0x000000ffff1c0224 */ /* 0x001fe400078e007c */
[----:B------:R-:W-:Y:S01]  /*daf0*/  @P0 IMAD.MOV.U32 R29, RZ, RZ, R127 ;  /* 0x000000ffff1d0224 */ /* 0x000fe200078e007f */
[----:B--2---:R-:W-:Y:S02]  /*db00*/  PRMT R140, RZ, 0x7610, R140 ;  /* 0x00007610ff8c7816 */ /* 0x004fe4000000008c */
[----:B------:R-:W-:-:S04]  /*db10*/  PRMT R137, RZ, 0x7610, R137 ;  /* 0x00007610ff897816 */ /* 0x000fc80000000089 */
[----:B------:R0:W2:Y:S02]  /*db20*/  @P0 LDG.E.U8 R140, desc[UR18][R28.64] ;  /* 0x000000121c8c0981 */ /* 0x0000a4000c1e1100 */
[----:B0-----:R-:W-:Y:S02]  /*db30*/  @P0 IMAD.MOV.U32 R28, RZ, RZ, R121 ;  /* 0x000000ffff1c0224 */ /* 0x001fe400078e0079 */
[----:B------:R-:W-:-:S05]  /*db40*/  @P0 IMAD.MOV.U32 R29, RZ, RZ, R122 ;  /* 0x000000ffff1d0224 */ /* 0x000fca00078e007a */
[----:B------:R0:W2:Y:S02]  /*db50*/  @P0 LDG.E.U8 R137, desc[UR18][R28.64] ;  /* 0x000000121c890981 */ /* 0x0000a4000c1e1100 */
[----:B0-----:R-:W-:Y:S02]  /*db60*/  @P0 IMAD.MOV.U32 R28, RZ, RZ, R84 ;  /* 0x000000ffff1c0224 */ /* 0x001fe400078e0054 */
[----:B------:R-:W-:Y:S01]  /*db70*/  @P0 IMAD.MOV.U32 R29, RZ, RZ, R49 ;  /* 0x000000ffff1d0224 */ /* 0x000fe200078e0031 */
[----:B----4-:R-:W-:-:S06]  /*db80*/  PRMT R136, RZ, 0x7610, R136 ;  /* 0x00007610ff887816 */ /* 0x010fcc0000000088 */
[----:B------:R-:W4:Y:S04]  /*db90*/  @P0 LDG.E.U8 R136, desc[UR18][R28.64] ;  /* 0x000000121c880981 */ /* 0x000f28000c1e1100 */
[----:B------:R-:W-:Y:S04]  /*dba0*/  STL [R1+0xacc], R143 ;  /* 0x000acc8f01007387 */ /* 0x000fe80000100800 */
[----:B------:R-:W4:Y:S04]  /*dbb0*/  LDL.LU R133, [R1+0xb0c] ;  /* 0x000b0c0001857983 */ /* 0x000f280000300800 */
[----:B------:R-:W4:Y:S01]  /*dbc0*/  LDL.LU R131, [R1+0xb08] ;  /* 0x000b080001837983 */ /* 0x000f220000300800 */
[----:B------:R-:W-:-:S03]  /*dbd0*/  ISETP.GT.U32.AND P6, PT, R39, R34, PT ;  /* 0x000000222700720c */ /* 0x000fc60003fc4070 */
[----:B------:R-:W-:Y:S04]  /*dbe0*/  STL [R1+0xad0], R142 ;  /* 0x000ad08e01007387 */ /* 0x000fe80000100800 */
[----:B------:R-:W4:Y:S04]  /*dbf0*/  LDL.LU R129, [R1+0xb04] ;  /* 0x000b040001817983 */ /* 0x000f280000300800 */
[----:B------:R-:W4:Y:S02]  /*dc00*/  LDL.LU R128, [R1+0xb00] ;  /* 0x000b000001807983 */ /* 0x000f240000300800 */
[----:B------:R-:W-:-:S02]  /*dc10*/  @!P6 IMAD.IADD R34, R34, 0x1, -R39 ;  /* 0x000000012222e824 */ /* 0x000fc400078e0a27 */
[----:B---3--:R-:W-:Y:S04]  /*dc20*/  STL [R1+0xad4], R141 ;  /* 0x000ad48d01007387 */ /* 0x008fe80000100800 */
[----:B------:R-:W3:Y:S01]  /*dc30*/  LDL.LU R127, [R1+0xafc] ;  /* 0x000afc00017f7983 */ /* 0x000ee20000300800 */
[----:B------:R-:W-:-:S03]  /*dc40*/  ISETP.GT.U32.AND P6, PT, R39, R34, PT ;  /* 0x000000222700720c */ /* 0x000fc60003fc4070 */
[----:B------:R-:W3:Y:S10]  /*dc50*/  LDL.LU R124, [R1+0xaf8] ;  /* 0x000af800017c7983 */ /* 0x000ef40000300800 */
[----:B------:R-:W-:Y:S01]  /*dc60*/  @!P6 IMAD.IADD R34, R34, 0x1, -R39 ;  /* 0x000000012222e824 */ /* 0x000fe200078e0a27 */
[----:B------:R-:W-:Y:S01]  /*dc70*/  ISETP.GE.AND P6, PT, R120, RZ, PT ;  /* 0x000000ff7800720c */ /* 0x000fe20003fc6270 */
[----:B--2---:R-:W-:Y:S04]  /*dc80*/  STL [R1+0xad8], R140 ;  /* 0x000ad88c01007387 */ /* 0x004fe80000100800 */
[----:B------:R-:W2:Y:S04]  /*dc90*/  LDL.LU R122, [R1+0xaf4] ;  /* 0x000af400017a7983 */ /* 0x000ea80000300800 */
[----:B------:R-:W2:Y:S04]  /*dca0*/  LDL.LU R121, [R1+0xaf0] ;  /* 0x000af00001797983 */ /* 0x000ea80000300800 */
[----:B------:R-:W-:Y:S04]  /*dcb0*/  STL [R1+0xadc], R137 ;  /* 0x000adc8901007387 */ /* 0x000fe80000100800 */
[----:B----4-:R-:W-:Y:S04]  /*dcc0*/  STL [R1+0xae0], R136 ;  /* 0x000ae08801007387 */ /* 0x010fe80000100800 */
[----:B------:R-:W4:Y:S01]  /*dcd0*/  LDL.LU R120, [R1+0xaec] ;  /* 0x000aec0001787983 */ /* 0x000f220000300800 */
[----:B------:R-:W-:Y:S01]  /*dce0*/  PRMT R134, RZ, 0x7610, R134 ;  /* 0x00007610ff867816 */ /* 0x000fe20000000086 */
[----:B------:R-:W-:-:S02]  /*dcf0*/  @P0 IMAD.MOV.U32 R28, RZ, RZ, R55 ;  /* 0x000000ffff1c0224 */ /* 0x000fc400078e0037 */
[----:B------:R-:W-:-:S05]  /*dd00*/  @P0 IMAD.MOV.U32 R29, RZ, RZ, R52 ;  /* 0x000000ffff1d0224 */ /* 0x000fca00078e0034 */
[----:B------:R0:W4:Y:S01]  /*dd10*/  @P0 LDG.E.U8 R134, desc[UR18][R28.64] ;  /* 0x000000121c860981 */ /* 0x000122000c1e1100 */
[----:B------:R-:W-:Y:S01]  /*dd20*/  PRMT R133, RZ, 0x7610, R133 ;  /* 0x00007610ff857816 */ /* 0x000fe20000000085 */
[----:B0-----:R-:W-:Y:S02]  /*dd30*/  @P0 IMAD.MOV.U32 R28, RZ, RZ, R59 ;  /* 0x000000ffff1c0224 */ /* 0x001fe400078e003b */
[----:B------:R-:W-:Y:S01]  /*dd40*/  @P0 IMAD.MOV.U32 R29, RZ, RZ, R80 ;  /* 0x000000ffff1d0224 */ /* 0x000fe200078e0050 */
[----:B------:R-:W-:-:S04]  /*dd50*/  PRMT R131, RZ, 0x7610, R131 ;  /* 0x00007610ff837816 */ /* 0x000fc80000000083 */
[----:B------:R0:W4:Y:S02]  /*dd60*/  @P0 LDG.E.U8 R133, desc[UR18][R28.64] ;  /* 0x000000121c850981 */ /* 0x000124000c1e1100 */
[----:B0-----:R-:W-:Y:S02]  /*dd70*/  @P0 IMAD.MOV.U32 R28, RZ, RZ, R58 ;  /* 0x000000ffff1c0224 */ /* 0x001fe400078e003a */
[----:B------:R-:W-:Y:S01]  /*dd80*/  @P0 IMAD.MOV.U32 R29, RZ, RZ, R63 ;  /* 0x000000ffff1d0224 */ /* 0x000fe200078e003f */
[----:B------:R-:W-:-:S04]  /*dd90*/  PRMT R129, RZ, 0x7610, R129 ;  /* 0x00007610ff817816 */ /* 0x000fc80000000081 */
        /* <DEDUP_REMOVED lines=8> */
[----:B------:R0:W3:Y:S01]  /*de20*/  @P0 LDG.E.U8 R128, desc[UR18][R28.64] ;  /* 0x000000121c800981 */ /* 0x0000e2000c1e1100 */
[----:B------:R-:W-:Y:S01]  /*de30*/  PRMT R124, RZ, 0x7610, R124 ;  /* 0x00007610ff7c7816 */ /* 0x000fe2000000007c */
[----:B0-----:R-:W-:Y:S02]  /*de40*/  @P0 IMAD.MOV.U32 R28, RZ, RZ, R66 ;  /* 0x000000ffff1c0224 */ /* 0x001fe400078e0042 */
[----:B------:R-:W-:-:S05]  /*de50*/  @P0 IMAD.MOV.U32 R29, RZ, RZ, R79 ;  /* 0x000000ffff1d0224 */ /* 0x000fca00078e004f */
[----:B------:R0:W3:Y:S02]  /*de60*/  @P0 LDG.E.U8 R127, desc[UR18][R28.64] ;  /* 0x000000121c7f0981 */ /* 0x0000e4000c1e1100 */
[----:B0-----:R-:W-:Y:S02]  /*de70*/  @P0 IMAD.MOV.U32 R28, RZ, RZ, R70 ;  /* 0x000000ffff1c0224 */ /* 0x001fe400078e0046 */
[----:B------:R-:W-:-:S05]  /*de80*/  @P0 IMAD.MOV.U32 R29, RZ, RZ, R83 ;  /* 0x000000ffff1d0224 */ /* 0x000fca00078e0053 */
[----:B------:R0:W3:Y:S02]  /*de90*/  @P0 LDG.E.U8 R124, desc[UR18][R28.64] ;  /* 0x000000121c7c0981 */ /* 0x0000e4000c1e1100 */
[----:B0-----:R-:W-:Y:S02]  /*dea0*/  @P0 IMAD.MOV.U32 R28, RZ, RZ, R74 ;  /* 0x000000ffff1c0224 */ /* 0x001fe400078e004a */
[----:B------:R-:W-:Y:S01]  /*deb0*/  @P0 IMAD.MOV.U32 R29, RZ, RZ, R57 ;  /* 0x000000ffff1d0224 */ /* 0x000fe200078e0039 */
[----:B------:R-:W-:Y:S02]  /*dec0*/  PRMT R117, RZ, 0x7610, R117 ;  /* 0x00007610ff757816 */ /* 0x000fe40000000075 */
[----:B------:R-:W-:Y:S02]  /*ded0*/  PRMT R114, RZ, 0x7610, R114 ;  /* 0x00007610ff727816 */ /* 0x000fe40000000072 */
[----:B------:R-:W-:Y:S02]  /*dee0*/  PRMT R113, RZ, 0x7610, R113 ;  /* 0x00007610ff717816 */ /* 0x000fe40000000071 */
[----:B------:R-:W-:-:S02]  /*def0*/  PRMT R109, RZ, 0x7610, R109 ;  /* 0x00007610ff6d7816 */ /* 0x000fc4000000006d */
[----:B------:R-:W-:Y:S02]  /*df00*/  PRMT R108, RZ, 0x7610, R108 ;  /* 0x00007610ff6c7816 */ /* 0x000fe4000000006c */
[----:B------:R-:W-:Y:S02]  /*df10*/  PRMT R107, RZ, 0x7610, R107 ;  /* 0x00007610ff6b7816 */ /* 0x000fe4000000006b */
[----:B------:R-:W-:Y:S02]  /*df20*/  PRMT R106, RZ, 0x7610, R106 ;  /* 0x00007610ff6a7816 */ /* 0x000fe4000000006a */
[----:B------:R-:W-:Y:S02]  /*df30*/  PRMT R103, RZ, 0x7610, R103 ;  /* 0x00007610ff677816 */ /* 0x000fe40000000067 */
[----:B------:R-:W-:Y:S02]  /*df40*/  PRMT R102, RZ, 0x7610, R102 ;  /* 0x00007610ff667816 */ /* 0x000fe40000000066 */
[----:B--2---:R-:W-:-:S02]  /*df50*/  PRMT R122, RZ, 0x7610, R122 ;  /* 0x00007610ff7a7816 */ /* 0x004fc4000000007a */
        /* <DEDUP_REMOVED lines=8> */
[----:B------:R0:W4:Y:S02]  /*dfe0*/  @P0 LDG.E.U8 R120, desc[UR18][R28.64] ;  /* 0x000000121c780981 */ /* 0x000124000c1e1100 */
[----:B0-----:R-:W-:Y:S02]  /*dff0*/  @P0 IMAD.MOV.U32 R28, RZ, RZ, R86 ;  /* 0x000000ffff1c0224 */ /* 0x001fe400078e0056 */
[----:B------:R-:W-:-:S05]  /*e000*/  @P0 IMAD.MOV.U32 R29, RZ, RZ, R53 ;  /* 0x000000ffff1d0224 */ /* 0x000fca00078e0035 */
[----:B------:R0:W2:Y:S02]  /*e010*/  @P0 LDG.E.U8 R117, desc[UR18][R28.64] ;  /* 0x000000121c750981 */ /* 0x0000a4000c1e1100 */
        /* <DEDUP_REMOVED lines=26> */
[----:B------:R0:W2:Y:S01]  /*e1c0*/  @P0 LDG.E.U8 R103, desc[UR18][R28.64] ;  /* 0x000000121c670981 */ /* 0x0000a2000c1e1100 */
[----:B------:R-:W-:Y:S01]  /*e1d0*/  PRMT R101, RZ, 0x7610, R101 ;  /* 0x00007610ff657816 */ /* 0x000fe20000000065 */
        /* <DEDUP_REMOVED lines=30> */
[----:B------:R0:W2:Y:S02]  /*e3c0*/  @P0 LDG.E.U8 R97, desc[UR18][R28.64] ;  /* 0x000000121c610981 */ /* 0x0000a4000c1e1100 */
[----:B0-----:R-:W-:Y:S02]  /*e3d0*/  @P0 IMAD.MOV.U32 R28, RZ, RZ, R14 ;  /* 0x000000ffff1c0224 */ /* 0x001fe400078e000e */
[----:B------:R-:W-:-:S05]  /*e3e0*/  @P0 IMAD.MOV.U32 R29, RZ, RZ, R15 ;  /* 0x000000ffff1d0224 */ /* 0x000fca00078e000f */
[----:B------:R0:W2:Y:S01]  /*e3f0*/  @P0 LDG.E.U8 R96, desc[UR18][R28.64] ;  /* 0x000000121c600981 */ /* 0x0000a2000c1e1100 */
[----:B------:R-:W-:Y:S01]  /*e400*/  @!P6 IMAD.MOV R34, RZ, RZ, -R34 ;  /* 0x000000ffff22e224 */ /* 0x000fe200078e0a22 */
        /* <DEDUP_REMOVED lines=8> */
[----:B------:R-:W-:Y:S02]  /*e490*/  ISETP.GT.U32.AND P6, PT, R39, R32, PT ;  /* 0x000000202700720c */ /* 0x000fe40003fc4070 */
[----:B------:R-:W-:-:S11]  /*e4a0*/  SEL R34, R5, R34, !P3 ;  /* 0x0000002205227207 */ /* 0x000fd60005800000 */
[----:B------:R-:W-:Y:S01]  /*e4b0*/  @!P6 IMAD.IADD R32, R32, 0x1, -R39 ;  /* 0x000000012020e824 */ /* 0x000fe200078e0a27 */
[----:B------:R-:W-:Y:S01]  /*e4c0*/  ISETP.GE.AND P6, PT, R22, RZ, PT ;  /* 0x000000ff1600720c */ /* 0x000fe20003fc6270 */
[----:B-1----:R-:W-:Y:S01]  /*e4d0*/  IMAD R34, R34, UR5, RZ ;  /* 0x0000000522227c24 */ /* 0x002fe2000f8e02ff */
[----:B------:R-:W-:-:S05]  /*e4e0*/  SEL R33, R5, R33, !P3 ;  /* 0x0000002105217207 */ /* 0x000fca0005800000 */
[----:B------:R-:W-:-:S06]  /*e4f0*/  IMAD R33, R33, UR12, RZ ;  /* 0x0000000c21217c24 */ /* 0x000fcc000f8e02ff */
[----:B------:R-:W-:Y:S01]  /*e500*/  @!P6 IMAD.MOV R32, RZ, RZ, -R32 ;  /* 0x000000ffff20e224 */ /* 0x000fe200078e0a20 */
[-C--:B------:R-:W-:Y:S01]  /*e510*/  IADD3 R16, P6, PT, R34, R38.reuse, RZ ;  /* 0x0000002622107210 */ /* 0x080fe20007fde0ff */
[----:B------:R-:W-:Y:S01]  /*e520*/  IMAD R30, R36, 0x57, RZ ;  /* 0x00000057241e7824 */ /* 0x000fe200078e02ff */
[----:B------:R-:W-:Y:S01]  /*e530*/  STL [R1+0xae4], R134 ;  /* 0x000ae48601007387 */ /* 0x000fe20000100800 */
[----:B------:R-:W-:Y:S02]  /*e540*/  PRMT R95, RZ, 0x7610, R95 ;  /* 0x00007610ff5f7816 */ /* 0x000fe4000000005f */
[----:B------:R-:W-:Y:S01]  /*e550*/  PRMT R94, RZ, 0x7610, R94 ;  /* 0x00007610ff5e7816 */ /* 0x000fe2000000005e */
[----:B------:R-:W3:Y:S01]  /*e560*/  LDL.LU R13, [R1+0xae8] ;  /* 0x000ae800010d7983 */ /* 0x000ee20000300800 */
[-C--:B------:R-:W-:Y:S02]  /*e570*/  LEA.HI.X.SX32 R17, R34, R35.reuse, 0x1, P6 ;  /* 0x0000002322117211 */ /* 0x080fe400030f0eff */
[----:B------:R-:W-:Y:S01]  /*e580*/  PRMT R92, RZ, 0x7610, R92 ;  /* 0x00007610ff5c7816 */ /* 0x000fe2000000005c */
[----:B------:R-:W-:Y:S01]  /*e590*/  IMAD R31, R36, 0x67, RZ ;  /* 0x00000067241f7824 */ /* 0x000fe200078e02ff */
[C---:B------:R-:W-:Y:S01]  /*e5a0*/  IADD3 R14, P6, PT, R33.reuse, R38, RZ ;  /* 0x00000026210e7210 */ /* 0x040fe20007fde0ff */
[----:B0-----:R-:W-:Y:S01]  /*e5b0*/  @P0 IMAD.MOV.U32 R28, RZ, RZ, R16 ;  /* 0x000000ffff1c0224 */ /* 0x001fe200078e0010 */
[----:B------:R-:W-:Y:S01]  /*e5c0*/  PRMT R93, RZ, 0x7610, R93 ;  /* 0x00007610ff5d7816 */ /* 0x000fe2000000005d */
[----:B------:R-:W-:Y:S01]  /*e5d0*/  @P0 IMAD.MOV.U32 R29, RZ, RZ, R17 ;  /* 0x000000ffff1d0224 */ /* 0x000fe200078e0011 */
[----:B------:R-:W-:-:S02]  /*e5e0*/  LEA.HI.X.SX32 R15, R33, R35, 0x1, P6 ;  /* 0x00000023210f7211 */ /* 0x000fc400030f0eff */
[----:B------:R-:W-:Y:S02]  /*e5f0*/  PRMT R91, RZ, 0x7610, R91 ;  /* 0x00007610ff5b7816 */ /* 0x000fe4000000005b */
[----:B------:R-:W-:Y:S01]  /*e600*/  PRMT R90, RZ, 0x7610, R90 ;  /* 0x00007610ff5a7816 */ /* 0x000fe2000000005a */
[----:B------:R0:W3:Y:S01]  /*e610*/  @P0 LDG.E.U8 R95, desc[UR18][R28.64] ;  /* 0x000000121c5f0981 */ /* 0x0000e2000c1e1100 */
[----:B------:R-:W-:Y:S02]  /*e620*/  SEL R32, R5, R32, !P3 ;  /* 0x0000002005207207 */ /* 0x000fe40005800000 */
[----:B------:R-:W-:Y:S02]  /*e630*/  PRMT R89, RZ, 0x7610, R89 ;  /* 0x00007610ff597816 */ /* 0x000fe40000000059 */
[----:B------:R-:W-:Y:S01]  /*e640*/  PRMT R88, RZ, 0x7610, R88 ;  /* 0x00007610ff587816 */ /* 0x000fe20000000058 */
[----:B------:R-:W-:Y:S01]  /*e650*/  IMAD R32, R32, UR13, RZ ;  /* 0x0000000d20207c24 */ /* 0x000fe2000f8e02ff */
[----:B------:R-:W1:Y:S01]  /*e660*/  S2R R149, SR_TID.X ;  /* 0x0000000000957919 */ /* 0x000e620000002100 */
[----:B------:R-:W-:-:S02]  /*e670*/  VIADD R37, R0, 0x6 ;  /* 0x0000000600257836 */ /* 0x000fc40000000000 */
[C---:B------:R-:W-:Y:S02]  /*e680*/  VIADD R165, R0.reuse, 0x7 ;  /* 0x0000000700a57836 */ /* 0x040fe40000000000 */
[C---:B------:R-:W-:Y:S02]  /*e690*/  VIADD R123, R0.reuse, 0xe ;  /* 0x0000000e007b7836 */ /* 0x040fe40000000000 */
[C---:B------:R-:W-:Y:S02]  /*e6a0*/  VIADD R119, R0.reuse, 0xf ;  /* 0x0000000f00777836 */ /* 0x040fe40000000000 */
[C---:B------:R-:W-:Y:S02]  /*e6b0*/  VIADD R26, R0.reuse, 0x15 ;  /* 0x00000015001a7836 */ /* 0x040fe40000000000 */
[C---:B------:R-:W-:Y:S02]  /*e6c0*/  VIADD R27, R0.reuse, 0x16 ;  /* 0x00000016001b7836 */ /* 0x040fe40000000000 */
[----:B------:R-:W-:Y:S01]  /*e6d0*/  VIADD R164, R0, 0x17 ;  /* 0x0000001700a47836 */ /* 0x000fe20000000000 */
[----:B------:R-:W-:-:S04]  /*e6e0*/  @!UP1 UIADD3 UR4, UPT, UPT, -UR4, 0x100000, URZ ;  /* 0x0010000004049890 */ /* 0x000fc8000fffe1ff */
[----:B------:R-:W-:Y:S02]  /*e6f0*/  @!UP1 USHF.L.U32 UR5, UR4, 0xb, URZ ;  /* 0x0000000b04059899 */ /* 0x000fe400080006ff */
[----:B------:R-:W-:Y:S01]  /*e700*/  @!UP1 USHF.L.U32 UR4, UR4, 0x1, URZ ;  /* 0x0000000104049899 */ /* 0x000fe200080006ff */
[----:B0-----:R-:W-:Y:S01]  /*e710*/  @P0 IMAD.MOV.U32 R28, RZ, RZ, R14 ;  /* 0x000000ffff1c0224 */ /* 0x001fe200078e000e */
[----:B------:R-:W-:Y:S01]  /*e720*/  PRMT R87, RZ, 0x7610, R87 ;  /* 0x00007610ff577816 */ /* 0x000fe20000000057 */
[----:B------:R-:W-:Y:S01]  /*e730*/  @P0 IMAD.MOV.U32 R29, RZ, RZ, R15 ;  /* 0x000000ffff1d0224 */ /* 0x000fe200078e000f */
[----:B------:R-:W0:Y:S04]  /*e740*/  LDCU UR12, c[0x0][0x3b0] ;  /* 0x00007600ff0c77ac */ /* 0x000e280008000800 */
[----:B------:R0:W3:Y:S04]  /*e750*/  @P0 LDG.E.U8 R94, desc[UR18][R28.64] ;  /* 0x000000121c5e0981 */ /* 0x0000e8000c1e1100 */
[----:B--2---:R-:W-:Y:S01]  /*e760*/  STL [R1+0xa90], R96 ;  /* 0x000a906001007387 */ /* 0x004fe20000100800 */
[----:B------:R-:W-:Y:S01]  /*e770*/  VIADD R163, R0, 0x1d ;  /* 0x0000001d00a37836 */ /* 0x000fe20000000000 */
[----:B------:R-:W2:Y:S02]  /*e780*/  LDCU UR13, c[0x0][0x3b0] ;  /* 0x00007600ff0d77ac */ /* 0x000ea40008000800 */
[----:B------:R0:W-:Y:S04]  /*e790*/  STL [R1+0x268], R16 ;  /* 0x0002681001007387 */ /* 0x0001e80000100800 */
[----:B------:R1:W-:Y:S01]  /*e7a0*/  STL [R1+0x264], R17 ;  /* 0x0002641101007387 */ /* 0x0003e20000100800 */
[----:B0-----:R-:W-:-:S04]  /*e7b0*/  IADD3 R16, P6, PT, R30, R2, RZ ;  /* 0x000000021e107210 */ /* 0x001fc80007fde0ff */
[----:B-1----:R-:W-:Y:S01]  /*e7c0*/  LEA.HI.X.SX32 R17, R30, R3, 0x1, P6 ;  /* 0x000000031e117211 */ /* 0x002fe200030f0eff */
[----:B------:R0:W-:Y:S01]  /*e7d0*/  STL [R1+0x2a8], R14 ;  /* 0x0002a80e01007387 */ /* 0x0001e20000100800 */
[----:B------:R-:W-:Y:S02]  /*e7e0*/  @!P4 IMAD.MOV.U32 R28, RZ, RZ, R16 ;  /* 0x000000ffff1cc224 */ /* 0x000fe400078e0010 */
[----:B------:R-:W-:Y:S02]  /*e7f0*/  IMAD R30, R36, 0x5f, RZ ;  /* 0x0000005f241e7824 */ /* 0x000fe400078e02ff */
[----:B------:R-:W-:Y:S01]  /*e800*/  @!P4 IMAD.MOV.U32 R29, RZ, RZ, R17 ;  /* 0x000000ffff1dc224 */ /* 0x000fe200078e0011 */
[----:B------:R1:W-:Y:S01]  /*e810*/  STL [R1+0x2a4], R15 ;  /* 0x0002a40f01007387 */ /* 0x0003e20000100800 */
[----:B0-----:R-:W-:-:S03]  /*e820*/  IADD3 R14, P6, PT, R32, R38, RZ ;  /* 0x00000026200e7210 */ /* 0x001fc60007fde0ff */
[----:B------:R0:W-:Y:S04]  /*e830*/  STL [R1+0xf8], R16 ;  /* 0x0000f81001007387 */ /* 0x0001e80000100800 */
[----:B------:R2:W3:Y:S01]  /*e840*/  @!P4 LDG.E.U8 R92, desc[UR18][R28.64] ;  /* 0x000000121c5cc981 */ /* 0x0004e2000c1e1100 */
[----:B-1----:R-:W-:Y:S02]  /*e850*/  LEA.HI.X.SX32 R15, R32, R35, 0x1, P6 ;  /* 0x00000023200f7211 */ /* 0x002fe400030f0eff */
[C---:B0-----:R-:W-:Y:S01]  /*e860*/  IADD3 R16, P4, PT, R30.reuse, R2, RZ ;  /* 0x000000021e107210 */ /* 0x041fe20007f9e0ff */
[----:B------:R0:W-:Y:S01]  /*e870*/  STL [R1+0xf4], R17 ;  /* 0x0000f41101007387 */ /* 0x0001e20000100800 */
[----:B--2---:R-:W-:Y:S02]  /*e880*/  @P0 IMAD.MOV.U32 R28, RZ, RZ, R14 ;  /* 0x000000ffff1c0224 */ /* 0x004fe400078e000e */
[----:B------:R-:W-:Y:S01]  /*e890*/  @P0 IMAD.MOV.U32 R29, RZ, RZ, R15 ;  /* 0x000000ffff1d0224 */ /* 0x000fe200078e000f */
[----:B------:R1:W-:Y:S01]  /*e8a0*/  STL [R1+0x2e8], R14 ;  /* 0x0002e80e01007387 */ /* 0x0003e20000100800 */
[----:B0-----:R-:W-:-:S03]  /*e8b0*/  LEA.HI.X.SX32 R17, R30, R3, 0x1, P4 ;  /* 0x000000031e117211 */ /* 0x001fc600020f0eff */
[----:B------:R0:W2:Y:S01]  /*e8c0*/  @P0 LDG.E.U8 R93, desc[UR18][R28.64] ;  /* 0x000000121c5d0981 */ /* 0x0000a2000c1e1100 */
[----:B-1----:R-:W-:-:S03]  /*e8d0*/  IADD3 R14, P6, PT, R31, R2, RZ ;  /* 0x000000021f0e7210 */ /* 0x002fc60007fde0ff */
[----:B------:R1:W-:Y:S01]  /*e8e0*/  STL [R1+0x2e4], R15 ;  /* 0x0002e40f01007387 */ /* 0x0003e20000100800 */
[----:B0-----:R-:W-:Y:S02]  /*e8f0*/  @!P5 IMAD.MOV.U32 R28, RZ, RZ, R16 ;  /* 0x000000ffff1cd224 */ /* 0x001fe400078e0010 */
[----:B------:R-:W-:Y:S01]  /*e900*/  @!P5 IMAD.MOV.U32 R29, RZ, RZ, R17 ;  /* 0x000000ffff1dd224 */ /* 0x000fe200078e0011 */
[----:B-1----:R-:W-:-:S04]  /*e910*/  LEA.HI.X.SX32 R15, R31, R3, 0x1, P6 ;  /* 0x000000031f0f7211 */ /* 0x002fc800030f0eff */
[----:B------:R0:W2:Y:S02]  /*e920*/  @!P5 LDG.E.U8 R91, desc[UR18][R28.64] ;  /* 0x000000121c5bd981 */ /* 0x0000a4000c1e1100 */
[----:B0-----:R-:W-:Y:S02]  /*e930*/  @!P2 IMAD.MOV.U32 R28, RZ, RZ, R14 ;  /* 0x000000ffff1ca224 */ /* 0x001fe400078e000e */
[----:B------:R-:W-:-:S05]  /*e940*/  @!P2 IMAD.MOV.U32 R29, RZ, RZ, R15 ;  /* 0x000000ffff1da224 */ /* 0x000fca00078e000f */
[----:B------:R0:W2:Y:S02]  /*e950*/  @!P2 LDG.E.U8 R90, desc[UR18][R28.64] ;  /* 0x000000121c5aa981 */ /* 0x0000a4000c1e1100 */
[----:B0-----:R-:W-:Y:S02]  /*e960*/  VIADD R28, R12, 0xffffff90 ;  /* 0xffffff900c1c7836 */ /* 0x001fe40000000000 */
[----:B------:R-:W-:Y:S03]  /*e970*/  STL [R1+0x100], R16 ;  /* 0x0001001001007387 */ /* 0x000fe60000100800 */
[----:B------:R-:W-:Y:S01]  /*e980*/  ISETP.GE.U32.AND P2, PT, R28, 0x7fffff11, PT ;  /* 0x7fffff111c00780c */ /* 0x000fe20003f46070 */
[----:B------:R-:W-:Y:S01]  /*e990*/  IMAD R28, R36, 0x6f, RZ ;  /* 0x0000006f241c7824 */ /* 0x000fe200078e02ff */
[----:B------:R0:W-:Y:S04]  /*e9a0*/  STL [R1+0x108], R14 ;  /* 0x0001080e01007387 */ /* 0x0001e80000100800 */
[----:B------:R-:W-:Y:S01]  /*e9b0*/  STL [R1+0xfc], R17 ;  /* 0x0000fc1101007387 */ /* 0x000fe20000100800 */
[----:B0-----:R-:W-:-:S03]  /*e9c0*/  IADD3 R14, P4, PT, R28, R2, RZ ;  /* 0x000000021c0e7210 */ /* 0x001fc60007f9e0ff */
[----:B------:R0:W-:Y:S02]  /*e9d0*/  STL [R1+0x104], R15 ;  /* 0x0001040f01007387 */ /* 0x0001e40000100800 */
[----:B0-----:R-:W-:Y:S01]  /*e9e0*/  LEA.HI.X.SX32 R15, R28, R3, 0x1, P4 ;  /* 0x000000031c0f7211 */ /* 0x001fe200020f0eff */
[----:B------:R-:W-:-:S04]  /*e9f0*/  @!P2 IMAD.MOV.U32 R28, RZ, RZ, R14 ;  /* 0x000000ffff1ca224 */ /* 0x000fc800078e000e */
[----:B------:R-:W-:-:S05]  /*ea00*/  @!P2 IMAD.MOV.U32 R29, RZ, RZ, R15 ;  /* 0x000000ffff1da224 */ /* 0x000fca00078e000f */
[----:B------:R0:W2:Y:S02]  /*ea10*/  @!P2 LDG.E.U8 R89, desc[UR18][R28.64] ;  /* 0x000000121c59a981 */ /* 0x0000a4000c1e1100 */
[----:B0-----:R-:W-:-:S05]  /*ea20*/  VIADD R28, R12, 0xffffff88 ;  /* 0xffffff880c1c7836 */ /* 0x001fca0000000000 */
[----:B------:R-:W-:Y:S01]  /*ea30*/  ISETP.GE.U32.AND P2, PT, R28, 0x7fffff09, PT ;  /* 0x7fffff091c00780c */ /* 0x000fe20003f46070 */
[----:B------:R-:W-:Y:S01]  /*ea40*/  IMAD R28, R36, 0x77, RZ ;  /* 0x00000077241c7824 */ /* 0x000fe200078e02ff */
[----:B------:R0:W-:Y:S04]  /*ea50*/  STL [R1+0x110], R14 ;  /* 0x0001100e01007387 */ /* 0x0001e80000100800 */
[----:B------:R1:W-:Y:S01]  /*ea60*/  STL [R1+0x10c], R15 ;  /* 0x00010c0f01007387 */ /* 0x0003e20000100800 */
[----:B0-----:R-:W-:-:S04]  /*ea70*/  IADD3 R14, P4, PT, R28, R2, RZ ;  /* 0x000000021c0e7210 */ /* 0x001fc80007f9e0ff */
[----:B-1----:R-:W-:Y:S02]  /*ea80*/  LEA.HI.X.SX32 R15, R28, R3, 0x1, P4 ;  /* 0x000000031c0f7211 */ /* 0x002fe400020f0eff */
[----:B------:R-:W-:-:S03]  /*ea90*/  @!P2 IMAD.MOV.U32 R28, RZ, RZ, R14 ;  /* 0x000000ffff1ca224 */ /* 0x000fc600078e000e */
[----:B------:R-:W-:-:S05]  /*eaa0*/  @!P2 IMAD.MOV.U32 R29, RZ, RZ, R15 ;  /* 0x000000ffff1da224 */ /* 0x000fca00078e000f */
[----:B------:R0:W2:Y:S02]  /*eab0*/  @!P2 LDG.E.U8 R88, desc[UR18][R28.64] ;  /* 0x000000121c58a981 */ /* 0x0000a4000c1e1100 */
[----:B0-----:R-:W-:-:S05]  /*eac0*/  VIADD R28, R12, 0xffffff80 ;  /* 0xffffff800c1c7836 */ /* 0x001fca0000000000 */
[----:B------:R-:W-:Y:S01]  /*ead0*/  ISETP.GE.U32.AND P2, PT, R28, 0x7fffff01, PT ;  /* 0x7fffff011c00780c */ /* 0x000fe20003f46070 */
[----:B------:R-:W-:Y:S01]  /*eae0*/  IMAD R28, R36, 0x7f, RZ ;  /* 0x0000007f241c7824 */ /* 0x000fe200078e02ff */
[----:B------:R0:W-:Y:S04]  /*eaf0*/  STL [R1+0x118], R14 ;  /* 0x0001180e01007387 */ /* 0x0001e80000100800 */
[C---:B------:R-:W-:Y:S01]  /*eb00*/  IADD3 R12, P4, PT, R28.reuse, R2, RZ ;  /* 0x000000021c0c7210 */ /* 0x040fe20007f9e0ff */
[----:B------:R-:W-:Y:S03]  /*eb10*/  STL [R1+0x114], R15 ;  /* 0x0001140f01007387 */ /* 0x000fe60000100800 */
[----:B0-----:R-:W-:Y:S01]  /*eb20*/  LEA.HI.X.SX32 R14, R28, R3, 0x1, P4 ;  /* 0x000000031c0e7211 */ /* 0x001fe200020f0eff */
[----:B------:R0:W-:Y:S02]  /*eb30*/  STL [R1+0x120], R12 ;  /* 0x0001200c01007387 */ /* 0x0001e40000100800 */
[----:B------:R-:W-:-:S02]  /*eb40*/  @!P2 IMAD.MOV.U32 R28, RZ, RZ, R12 ;  /* 0x000000ffff1ca224 */ /* 0x000fc400078e000c */
[----:B------:R1:W-:Y:S04]  /*eb50*/  STL [R1+0x11c], R14 ;  /* 0x00011c0e01007387 */ /* 0x0003e80000100800 */
[----:B0-----:R-:W2:Y:S04]  /*eb60*/  LDL.LU R12, [R1+0x2f0] ;  /* 0x0002f000010c7983 */ /* 0x001ea80000300800 */
[----:B------:R-:W3:Y:S04]  /*eb70*/  LDL.LU R16, [R1+0x2f4] ;  /* 0x0002f40001107983 */ /* 0x000ee80000300800 */
[----:B------:R-:W3:Y:S01]  /*eb80*/  LDL.LU R138, [R1+0x2fc] ;  /* 0x0002fc00018a7983 */ /* 0x000ee20000300800 */
[----:B------:R-:W-:-:S03]  /*eb90*/  @!P2 IMAD.MOV.U32 R29, RZ, RZ, R14 ;  /* 0x000000ffff1da224 */ /* 0x000fc600078e000e */
[----:B-1----:R-:W3:Y:S01]  /*eba0*/  LDL.LU R14, [R1+0x328] ;  /* 0x00032800010e7983 */ /* 0x002ee20000300800 */
[----:B------:R-:W-:-:S03]  /*ebb0*/  VIADD R96, R0, 0x5 ;  /* 0x0000000500607836 */ /* 0x000fc60000000000 */
[----:B------:R-:W3:Y:S04]  /*ebc0*/  LDL.LU R135, [R1+0x330] ;  /* 0x0003300001877983 */ /* 0x000ee80000300800 */
[----:B------:R-:W4:Y:S04]  /*ebd0*/  LDL.LU R15, [R1+0x364] ;  /* 0x00036400010f7983 */ /* 0x000f280000300800 */
[----:B------:R-:W-:Y:S01]  /*ebe0*/  STL [R1+0x81c], R96 ;  /* 0x00081c6001007387 */ /* 0x000fe20000100800 */
[----:B------:R-:W-:-:S03]  /*ebf0*/  VIADD R118, R0, 0x1e ;  /* 0x0000001e00767836 */ /* 0x000fc60000000000 */
        /* <DEDUP_REMOVED lines=15> */
[----:B------:R-:W-:-:S03]  /*ecf0*/  VOTEU.ALL UP1, P1 ;  /* 0x0000000000ff7886 */ /* 0x000fc60000820000 */
[----:B------:R-:W-:Y:S01]  /*ed00*/  STL [R1+0x8b0], R118 ;  /* 0x0008b07601007387 */ /* 0x000fe20000100800 */
[C---:B------:R-:W-:Y:S01]  /*ed10*/  VIADD R22, R0.reuse, 0x35 ;  /* 0x0000003500167836 */ /* 0x040fe20000000000 */
[----:B------:R-:W-:Y:S01]  /*ed20*/  LOP3.LUT R149, R149, 0x7f, RZ, 0xc0, !PT ;  /* 0x0000007f95957812 */ /* 0x000fe200078ec0ff */
[----:B------:R0:W1:Y:S01]  /*ed30*/  @!UP1 SYNCS.EXCH.64 URZ, [UR9+0x10008], UR4 ;  /* 0x0100080409ff95b2 */ /* 0x0000620008000100 */
[----:B------:R-:W-:Y:S04]  /*ed40*/  STL [R1+0x894], R112 ;  /* 0x0008947001007387 */ /* 0x000fe80000100800 */
[----:B------:R-:W-:Y:S04]  /*ed50*/  STL [R1+0x8ac], R24 ;  /* 0x0008ac1801007387 */ /* 0x000fe80000100800 */
[----:B------:R-:W-:Y:S01]  /*ed60*/  STL [R1+0x890], R25 ;  /* 0x0008901901007387 */ /* 0x000fe20000100800 */
[----:B------:R-:W-:-:S02]  /*ed70*/  VIADD R23, R0, 0x36 ;  /* 0x0000003600177836 */ /* 0x000fc40000000000 */
[C---:B------:R-:W-:Y:S01]  /*ed80*/  VIADD R156, R0.reuse, 0x37 ;  /* 0x00000037009c7836 */ /* 0x040fe20000000000 */
[----:B------:R-:W-:Y:S01]  /*ed90*/  STL [R1+0x884], R158 ;  /* 0x0008849e01007387 */ /* 0x000fe20000100800 */
[C---:B------:R-:W-:Y:S02]  /*eda0*/  VIADD R150, R0.reuse, 0x3c ;  /* 0x0000003c00967836 */ /* 0x040fe40000000000 */
[C---:B------:R-:W-:Y:S01]  /*edb0*/  VIADD R20, R0.reuse, 0x3d ;  /* 0x0000003d00147836 */ /* 0x040fe20000000000 */
[----:B------:R-:W-:Y:S01]  /*edc0*/  STL [R1+0x8bc], R157 ;  /* 0x0008bc9d01007387 */ /* 0x000fe20000100800 */
[C---:B------:R-:W-:Y:S02]  /*edd0*/  VIADD R21, R0.reuse, 0x3e ;  /* 0x0000003e00157836 */ /* 0x040fe40000000000 */
[C---:B------:R-:W-:Y:S01]  /*ede0*/  VIADD R18, R0.reuse, 0x3f ;  /* 0x0000003f00127836 */ /* 0x040fe20000000000 */
[----:B------:R-:W-:Y:S01]  /*edf0*/  STL [R1+0x8a0], R111 ;  /* 0x0008a06f01007387 */ /* 0x000fe20000100800 */
[----:B------:R-:W-:Y:S01]  /*ee00*/  IABS R43, R96 ;  /* 0x00000060002b7213 */ /* 0x000fe20000000000 */
[----:B------:R-:W-:-:S02]  /*ee10*/  VIADD R19, R0, 0x44 ;  /* 0x0000004400137836 */ /* 0x000fc40000000000 */
[----:B------:R0:W4:Y:S01]  /*ee20*/  @!P2 LDG.E.U8 R87, desc[UR18][R28.64] ;  /* 0x000000121c57a981 */ /* 0x000122000c1e1100 */
[----:B------:R-:W-:Y:S01]  /*ee30*/  IABS R42, R37 ;  /* 0x00000025002a7213 */ /* 0x000fe20000000000 */
[C---:B------:R-:W-:Y:S01]  /*ee40*/  VIADD R146, R0.reuse, 0x45 ;  /* 0x0000004500927836 */ /* 0x040fe20000000000 */
[----:B------:R-:W-:Y:S01]  /*ee50*/  IABS R41, R165 ;  /* 0x000000a500297213 */ /* 0x000fe20000000000 */
[----:B------:R-:W-:Y:S01]  /*ee60*/  STL [R1+0x89c], R110 ;  /* 0x00089c6e01007387 */ /* 0x000fe20000100800 */
[----:B------:R-:W-:Y:S01]  /*ee70*/  IABS R44, R123 ;  /* 0x0000007b002c7213 */ /* 0x000fe20000000000 */
[----:B------:R-:W-:Y:S01]  /*ee80*/  VIADD R139, R0, 0x46 ;  /* 0x00000046008b7836 */ /* 0x000fe20000000000 */
[----:B------:R-:W-:Y:S01]  /*ee90*/  IABS R45, R119 ;  /* 0x00000077002d7213 */ /* 0x000fe20000000000 */
[----:B------:R-:W-:Y:S01]  /*eea0*/  STL [R1+0x880], R22 ;  /* 0x0008801601007387 */ /* 0x000fe20000100800 */
[----:B------:R-:W-:Y:S01]  /*eeb0*/  IABS R46, R26 ;  /* 0x0000001a002e7213 */ /* 0x000fe20000000000 */
[----:B0-----:R-:W0:Y:S01]  /*eec0*/  LDCU UR4, c[0x0][0x3b0] ;  /* 0x00007600ff0477ac */ /* 0x001e220008000800 */
[----:B------:R-:W-:-:S02]  /*eed0*/  IABS R47, R27 ;  /* 0x0000001b002f7213 */ /* 0x000fc40000000000 */
[----:B------:R-:W-:Y:S01]  /*eee0*/  IABS R48, R164 ;  /* 0x000000a400307213 */ /* 0x000fe20000000000 */
[----:B------:R-:W0:Y:S01]  /*eef0*/  LDCU UR5, c[0x0][0x3b0] ;  /* 0x00007600ff0577ac */ /* 0x000e220008000800 */
[----:B--2---:R2:W-:Y:S04]  /*ef00*/  STS.U8 [R149+UR9], R12 ;  /* 0x0000000c95007988 */ /* 0x0045e80008000009 */
[----:B--2---:R-:W2:Y:S04]  /*ef10*/  LDL.LU R12, [R1+0x338] ;  /* 0x00033800010c7983 */ /* 0x004ea80000300800 */
[----:B------:R-:W-:Y:S04]  /*ef20*/  STL [R1+0x87c], R23 ;  /* 0x00087c1701007387 */ /* 0x000fe80000100800 */
[----:B---3--:R3:W-:Y:S04]  /*ef30*/  STS.U8 [R149+UR9+0x400], R16 ;  /* 0x0004001095007988 */ /* 0x0087e80008000009 */
[----:B------:R0:W-:Y:S04]  /*ef40*/  STS.U8 [R149+UR9+0x800], R138 ;  /* 0x0008008a95007988 */ /* 0x0001e80008000009 */
[----:B---3--:R-:W3:Y:S04]  /*ef50*/  LDL.LU R16, [R1+0x334] ;  /* 0x0003340001107983 */ /* 0x008ee80000300800 */
[----:B0-----:R-:W3:Y:S04]  /*ef60*/  LDL.LU R138, [R1+0x3a8] ;  /* 0x0003a800018a7983 */ /* 0x001ee80000300800 */
[----:B------:R-:W-:Y:S04]  /*ef70*/  STL [R1+0x878], R156 ;  /* 0x0008789c01007387 */ /* 0x000fe80000100800 */
[----:B------:R0:W-:Y:S04]  /*ef80*/  STS.U8 [R149+UR9+0xc00], R14 ;  /* 0x000c000e95007988 */ /* 0x0001e80008000009 */
[----:B------:R1:W-:Y:S04]  /*ef90*/  STS.U8 [R149+UR9+0x1000], R135 ;  /* 0x0010008795007988 */ /* 0x0003e80008000009 */
[----:B0-----:R-:W3:Y:S04]  /*efa0*/  LDL.LU R14, [R1+0x340] ;  /* 0x00034000010e7983 */ /* 0x001ee80000300800 */
[----:B-1----:R-:W3:Y:S04]  /*efb0*/  LDL.LU R135, [R1+0x374] ;  /* 0x0003740001877983 */ /* 0x002ee80000300800 */
[----:B------:R-:W-:Y:S04]  /*efc0*/  STL [R1+0x874], R150 ;  /* 0x0008749601007387 */ /* 0x000fe80000100800 */
[----:B----4-:R0:W-:Y:S04]  /*efd0*/  STS.U8 [R149+UR9+0x1400], R15 ;  /* 0x0014000f95007988 */ /* 0x0101e80008000009 */
[----:B0-----:R-:W4:Y:S04]  /*efe0*/  LDL.LU R15, [R1+0x36c] ;  /* 0x00036c00010f7983 */ /* 0x001f280000300800 */
[----:B--2---:R0:W-:Y:S04]  /*eff0*/  STS.U8 [R149+UR9+0x1800], R12 ;  /* 0x0018000c95007988 */ /* 0x0041e80008000009 */
[----:B0-----:R-:W2:Y:S04]  /*f000*/  LDL.LU R12, [R1+0x3f4] ;  /* 0x0003f400010c7983 */ /* 0x001ea80000300800 */
[----:B------:R-:W-:Y:S04]  /*f010*/  STL [R1+0x870], R20 ;  /* 0x0008701401007387 */ /* 0x000fe80000100800 */
[----:B---3--:R0:W-:Y:S04]  /*f020*/  STS.U8 [R149+UR9+0x1c00], R16 ;  /* 0x001c001095007988 */ /* 0x0081e80008000009 */
[----:B------:R-:W3:Y:S04]  /*f030*/  LDL.LU R17, [R1+0x380] ;  /* 0x0003800001117983 */ /* 0x000ee80000300800 */
[----:B------:R1:W-:Y:S04]  /*f040*/  STS.U8 [R149+UR9+0x2000], R138 ;  /* 0x0020008a95007988 */ /* 0x0003e80008000009 */
[----:B0-----:R-:W3:Y:S04]  /*f050*/  LDL.LU R16, [R1+0x3b8] ;  /* 0x0003b80001107983 */ /* 0x001ee80000300800 */
[----:B-1----:R-:W3:Y:S04]  /*f060*/  LDL.LU R138, [R1+0x368] ;  /* 0x00036800018a7983 */ /* 0x002ee80000300800 */
[----:B------:R-:W-:Y:S04]  /*f070*/  STL [R1+0x864], R21 ;  /* 0x0008641501007387 */ /* 0x000fe80000100800 */
[----:B------:R0:W-:Y:S04]  /*f080*/  STS.U8 [R149+UR9+0x2400], R14 ;  /* 0x0024000e95007988 */ /* 0x0001e80008000009 */
[----:B------:R1:W-:Y:S04]  /*f090*/  STS.U8 [R149+UR9+0x2800], R135 ;  /* 0x0028008795007988 */ /* 0x0003e80008000009 */
[----:B0-----:R-:W3:Y:S04]  /*f0a0*/  LDL.LU R14, [R1+0x428] ;  /* 0x00042800010e7983 */ /* 0x001ee80000300800 */
[----:B-1----:R-:W3:Y:S04]  /*f0b0*/  LDL.LU R135, [R1+0x3f0] ;  /* 0x0003f00001877983 */ /* 0x002ee80000300800 */
[----:B------:R-:W-:Y:S04]  /*f0c0*/  STL [R1+0x860], R18 ;  /* 0x0008601201007387 */ /* 0x000fe80000100800 */
[----:B----4-:R0:W-:Y:S04]  /*f0d0*/  STS.U8 [R149+UR9+0x2c00], R15 ;  /* 0x002c000f95007988 */ /* 0x0101e80008000009 */
[----:B0-----:R-:W4:Y:S01]  /*f0e0*/  LDL.LU R15, [R1+0x3ec] ;  /* 0x0003ec00010f7983 */ /* 0x001f220000300800 */
[----:B------:R-:W-:-:S04]  /*f0f0*/  IMAD.HI.U32 R28, R40, R43, RZ ;  /* 0x0000002b281c7227 */ /* 0x000fc800078e00ff */
[----:B------:R-:W-:-:S04]  /*f100*/  IMAD.MOV R28, RZ, RZ, -R28 ;  /* 0x000000ffff1c7224 */ /* 0x000fc800078e0a1c */
[----:B------:R-:W-:Y:S02]  /*f110*/  IMAD R43, R39, R28, R43 ;  /* 0x0000001c272b7224 */ /* 0x000fe400078e022b */
        /* <DEDUP_REMOVED lines=18> */
[----:B------:R-:W-:Y:S01]  /*f240*/  IMAD.HI.U32 R28, R40, R48, RZ ;  /* 0x00000030281c7227 */ /* 0x000fe200078e00ff */
[----:B------:R-:W-:-:S03]  /*f250*/  IABS R49, R163 ;  /* 0x000000a300317213 */ /* 0x000fc60000000000 */
        /* <DEDUP_REMOVED lines=9> */
[----:B------:R-:W-:Y:S01]  /*f2f0*/  IMAD R50, R39, R28, R50 ;  /* 0x0000001c27327224 */ /* 0x000fe200078e0232 */
[----:B--2---:R0:W-:Y:S04]  /*f300*/  STS.U8 [R149+UR9+0x3000], R12 ;  /* 0x0030000c95007988 */ /* 0x0041e80008000009 */
[----:B0-----:R-:W2:Y:S01]  /*f310*/  LDL.LU R12, [R1+0x3f8] ;  /* 0x0003f800010c7983 */ /* 0x001ea20000300800 */
        /* <DEDUP_REMOVED lines=55> */
[C---:B------:R-:W-:Y:S02]  /*f690*/  IMAD R64, R39.reuse, R28, R64 ;  /* 0x0000001c27407224 */ /* 0x040fe400078e0240 */
[----:B------:R-:W-:Y:S01]  /*f6a0*/  IMAD.HI.U32 R28, R40, R66, RZ ;  /* 0x00000042281c7227 */ /* 0x000fe200078e00ff */
[----:B---3--:R0:W-:Y:S03]  /*f6b0*/  STS.U8 [R149+UR9+0x3400], R17 ;  /* 0x0034001195007988 */ /* 0x0081e60008000009 */
[----:B------:R-:W-:Y:S01]  /*f6c0*/  IMAD.MOV R28, RZ, RZ, -R28 ;  /* 0x000000ffff1c7224 */ /* 0x000fe200078e0a1c */
[----:B------:R-:W-:Y:S04]  /*f6d0*/  STL [R1+0x85c], R19 ;  /* 0x00085c1301007387 */ /* 0x000fe80000100800 */
[----:B------:R-:W-:Y:S01]  /*f6e0*/  STS.U8 [R149+UR9+0x3800], R16 ;  /* 0x0038001095007988 */ /* 0x000fe20008000009 */
[----:B------:R-:W-:-:S03]  /*f6f0*/  IMAD R66, R39, R28, R66 ;  /* 0x0000001c27427224 */ /* 0x000fc600078e0242 */
[----:B0-----:R-:W3:Y:S01]  /*f700*/  LDL.LU R17, [R1+0x478] ;  /* 0x0004780001117983 */ /* 0x001ee20000300800 */
[----:B------:R-:W-:-:S03]  /*f710*/  LOP3.LUT R28, R149, 0x10, RZ, 0x3c, !PT ;  /* 0x00000010951c7812 */ /* 0x000fc600078e3cff */
[----:B------:R0:W-:Y:S04]  /*f720*/  STS.U8 [R149+UR9+0x3c00], R138 ;  /* 0x003c008a95007988 */ /* 0x0001e80008000009 */
        /* <DEDUP_REMOVED lines=10> */
[----:B0-----:R-:W2:Y:S01]  /*f7d0*/  LDL.LU R12, [R1+0x4a4] ;  /* 0x0004a400010c7983 */ /* 0x001ea20000300800 */
[----:B------:R-:W-:-:S05]  /*f7e0*/  VIADD R16, R0, 0x47 ;  /* 0x0000004700107836 */ /* 0x000fca0000000000 */
[----:B------:R-:W-:Y:S04]  /*f7f0*/  STL [R1+0x850], R16 ;  /* 0x0008501001007387 */ /* 0x000fe80000100800 */
[----:B------:R-:W4:Y:S04]  /*f800*/  LDL.LU R72, [R1+0x480] ;  /* 0x0004800001487983 */ /* 0x000f280000300800 */
[----:B---3--:R0:W-:Y:S02]  /*f810*/  STS.U8 [R28+UR9+0x1480], R17 ;  /* 0x001480111c007988 */ /* 0x0081e40008000009 */
[----:B0-----:R-:W-:-:S02]  /*f820*/  VIADD R17, R0, 0x4c ;  /* 0x0000004c00117836 */ /* 0x001fc40000000000 */
[----:B------:R0:W-:Y:S04]  /*f830*/  STS.U8 [R28+UR9+0x1880], R138 ;  /* 0x0018808a1c007988 */ /* 0x0001e80008000009 */
[----:B0-----:R-:W3:Y:S04]  /*f840*/  LDL.LU R138, [R1+0x4b0] ;  /* 0x0004b000018a7983 */ /* 0x001ee80000300800 */
[----:B------:R-:W-:Y:S04]  /*f850*/  STL [R1+0x84c], R17 ;  /* 0x00084c1101007387 */ /* 0x000fe80000100800 */
[----:B------:R-:W3:Y:S04]  /*f860*/  LDL.LU R78, [R1+0x4ec] ;  /* 0x0004ec00014e7983 */ /* 0x000ee80000300800 */
[----:B------:R0:W-:Y:S04]  /*f870*/  STS.U8 [R28+UR9+0x2080], R135 ;  /* 0x002080871c007988 */ /* 0x0001e80008000009 */
[----:B0-----:R-:W3:Y:S04]  /*f880*/  LDL.LU R135, [R1+0x4e4] ;  /* 0x0004e40001877983 */ /* 0x001ee80000300800 */
[----:B------:R0:W-:Y:S02]  /*f890*/  STS.U8 [R28+UR9+0x1c80], R14 ;  /* 0x001c800e1c007988 */ /* 0x0001e40008000009 */
[----:B0-----:R-:W-:-:S05]  /*f8a0*/  VIADD R14, R0, 0x4d ;  /* 0x0000004d000e7836 */ /* 0x001fca0000000000 */
[----:B------:R-:W-:Y:S04]  /*f8b0*/  STL [R1+0x848], R14 ;  /* 0x0008480e01007387 */ /* 0x000fe80000100800 */
[----:B------:R-:W3:Y:S04]  /*f8c0*/  LDL.LU R82, [R1+0x4c0] ;  /* 0x0004c00001527983 */ /* 0x000ee80000300800 */
[----:B------:R-:W3:Y:S04]  /*f8d0*/  LDL.LU R86, [R1+0x4f0] ;  /* 0x0004f00001567983 */ /* 0x000ee80000300800 */
[----:B--2---:R0:W-:Y:S04]  /*f8e0*/  STS.U8 [R28+UR9+0x2880], R12 ;  /* 0x0028800c1c007988 */ /* 0x0041e80008000009 */
[----:B0-----:R-:W2:Y:S01]  /*f8f0*/  LDL.LU R12, [R1+0x4bc] ;  /* 0x0004bc00010c7983 */ /* 0x001ea20000300800 */
[----:B------:R-:W-:-:S05]  /*f900*/  IABS R65, R146 ;  /* 0x0000009200417213 */ /* 0x000fca0000000000 */
        /* <DEDUP_REMOVED lines=14> */
[----:B------:R-:W-:Y:S01]  /*f9f0*/  IMAD.MOV R29, RZ, RZ, -R29 ;  /* 0x000000ffff1d7224 */ /* 0x000fe200078e0a1d */
[----:B----4-:R0:W-:Y:S03]  /*fa00*/  STS.U8 [R28+UR9+0x2480], R15 ;  /* 0x0024800f1c007988 */ /* 0x0101e60008000009 */
[----:B------:R-:W-:Y:S02]  /*fa10*/  IMAD R67, R39, R29, R67 ;  /* 0x0000001d27437224 */ /* 0x000fe400078e0243 */
[----:B------:R-:W-:-:S04]  /*fa20*/  IMAD.HI.U32 R29, R40, R70, RZ ;  /* 0x00000046281d7227 */ /* 0x000fc800078e00ff */
[----:B0-----:R-:W-:Y:S02]  /*fa30*/  VIADD R15, R0, 0x4e ;  /* 0x0000004e000f7836 */ /* 0x001fe40000000000 */
[----:B------:R-:W-:-:S03]  /*fa40*/  IMAD.MOV R29, RZ, RZ, -R29 ;  /* 0x000000ffff1d7224 */ /* 0x000fc600078e0a1d */
[----:B------:R-:W-:Y:S01]  /*fa50*/  IABS R71, R15 ;  /* 0x0000000f00477213 */ /* 0x000fe20000000000 */
[----:B------:R-:W-:Y:S01]  /*fa60*/  IMAD R70, R39, R29, R70 ;  /* 0x0000001d27467224 */ /* 0x000fe200078e0246 */
[----:B------:R-:W-:Y:S03]  /*fa70*/  STS.U8 [R28+UR9+0x2c80], R72 ;  /* 0x002c80481c007988 */ /* 0x000fe60008000009 */
[----:B------:R-:W-:-:S04]  /*fa80*/  IMAD.HI.U32 R29, R40, R71, RZ ;  /* 0x00000047281d7227 */ /* 0x000fc800078e00ff */
[----:B------:R-:W-:-:S04]  /*fa90*/  IMAD.MOV R29, RZ, RZ, -R29 ;  /* 0x000000ffff1d7224 */ /* 0x000fc800078e0a1d */
[----:B------:R-:W-:Y:S01]  /*faa0*/  IMAD R71, R39, R29, R71 ;  /* 0x0000001d27477224 */ /* 0x000fe200078e0247 */
[----:B------:R-:W-:Y:S04]  /*fab0*/  STL [R1+0x844], R15 ;  /* 0x0008440f01007387 */ /* 0x000fe80000100800 */
[----:B------:R-:W4:Y:S04]  /*fac0*/  LDL.LU R76, [R1+0x4ac] ;  /* 0x0004ac00014c7983 */ /* 0x000f280000300800 */
[----:B---3--:R0:W-:Y:S02]  /*fad0*/  STS.U8 [R28+UR9+0x3080], R138 ;  /* 0x0030808a1c007988 */ /* 0x0081e40008000009 */
[----:B0-----:R-:W-:-:S05]  /*fae0*/  VIADD R138, R0, 0x4f ;  /* 0x0000004f008a7836 */ /* 0x001fca0000000000 */
[----:B------:R-:W-:-:S05]  /*faf0*/  IABS R72, R138 ;  /* 0x0000008a00487213 */ /* 0x000fca0000000000 */
[----:B------:R-:W-:Y:S01]  /*fb00*/  IMAD.HI.U32 R29, R40, R72, RZ ;  /* 0x00000048281d7227 */ /* 0x000fe200078e00ff */
[----:B------:R0:W-:Y:S03]  /*fb10*/  STS.U8 [R28+UR9+0x3880], R135 ;  /* 0x003880871c007988 */ /* 0x0001e60008000009 */
[----:B------:R-:W-:Y:S02]  /*fb20*/  IMAD.MOV R29, RZ, RZ, -R29 ;  /* 0x000000ffff1d7224 */ /* 0x000fe400078e0a1d */
[----:B0-----:R-:W-:-:S05]  /*fb30*/  VIADD R135, R0, 0x54 ;  /* 0x0000005400877836 */ /* 0x001fca0000000000 */
[----:B------:R-:W-:Y:S01]  /*fb40*/  IABS R73, R135 ;  /* 0x0000008700497213 */ /* 0x000fe20000000000 */
[----:B------:R-:W-:-:S04]  /*fb50*/  IMAD R72, R39, R29, R72 ;  /* 0x0000001d27487224 */ /* 0x000fc800078e0248 */
[----:B------:R-:W-:-:S04]  /*fb60*/  IMAD.HI.U32 R29, R40, R73, RZ ;  /* 0x00000049281d7227 */ /* 0x000fc800078e00ff */
[----:B------:R-:W-:-:S04]  /*fb70*/  IMAD.MOV R29, RZ, RZ, -R29 ;  /* 0x000000ffff1d7224 */ /* 0x000fc800078e0a1d */
[----:B------:R-:W-:Y:S01]  /*fb80*/  IMAD R73, R39, R29, R73 ;  /* 0x0000001d27497224 */ /* 0x000fe200078e0249 */
[----:B------:R-:W-:Y:S01]  /*fb90*/  LOP3.LUT R29, R149, 0x20, RZ, 0x3c, !PT ;  /* 0x00000020951d7812 */ /* 0x000fe200078e3cff */
[----:B------:R-:W-:Y:S04]  /*fba0*/  STL [R1+0x840], R138 ;  /* 0x0008408a01007387 */ /* 0x000fe80000100800 */
[----:B------:R0:W-:Y:S04]  /*fbb0*/  STS.U8 [R28+UR9+0x3480], R78 ;  /* 0x0034804e1c007988 */ /* 0x0001e80008000009 */
[----:B------:R-:W3:Y:S04]  /*fbc0*/  LDL.LU R83, [R1+0x4e8] ;  /* 0x0004e80001537983 */ /* 0x000ee80000300800 */
[----:B------:R1:W-:Y:S04]  /*fbd0*/  STS.U8 [R28+UR9+0x3c80], R82 ;  /* 0x003c80521c007988 */ /* 0x0003e80008000009 */
[----:B------:R-:W-:Y:S04]  /*fbe0*/  STS.U8 [R28+UR9+0x80], R86 ;  /* 0x000080561c007988 */ /* 0x000fe80008000009 */
[----:B------:R-:W-:Y:S04]  /*fbf0*/  STL [R1+0x83c], R135 ;  /* 0x00083c8701007387 */ /* 0x000fe80000100800 */
[----:B0-----:R-:W4:Y:S04]  /*fc00*/  LDL.LU R78, [R1+0x470] ;  /* 0x00047000014e7983 */ /* 0x001f280000300800 */
[----:B-1----:R-:W4:Y:S04]  /*fc10*/  LDL.LU R82, [R1+0x4a8] ;  /* 0x0004a80001527983 */ /* 0x002f280000300800 */
[----:B--2---:R0:W-:Y:S02]  /*fc20*/  STS.U8 [R29+UR9+0x100], R12 ;  /* 0x0001000c1d007988 */ /* 0x0041e40008000009 */
[----:B0-----:R-:W-:-:S05]  /*fc30*/  VIADD R12, R0, 0x55 ;  /* 0x00000055000c7836 */ /* 0x001fca0000000000 */
[----:B------:R-:W-:Y:S04]  /*fc40*/  STL [R1+0x838], R12 ;  /* 0x0008380c01007387 */ /* 0x000fe80000100800 */
[----:B------:R-:W2:Y:S04]  /*fc50*/  LDL.LU R86, [R1+0x438] ;  /* 0x0004380001567983 */ /* 0x000ea80000300800 */
[----:B------:R0:W-:Y:S02]  /*fc60*/  STS.U8 [R29+UR9+0x900], R13 ;  /* 0x0009000d1d007988 */ /* 0x0001e40008000009 */
[----:B0-----:R-:W-:-:S05]  /*fc70*/  VIADD R13, R0, 0x56 ;  /* 0x00000056000d7836 */ /* 0x001fca0000000000 */
[----:B------:R-:W-:Y:S04]  /*fc80*/  STL [R1+0x834], R13 ;  /* 0x0008340d01007387 */ /* 0x000fe80000100800 */
[----:B------:R-:W2:Y:S04]  /*fc90*/  LDL.LU R80, [R1+0x46c] ;  /* 0x00046c0001507983 */ /* 0x000ea80000300800 */
[----:B------:R0:W-:Y:S04]  /*fca0*/  STS.U8 [R29+UR9+0x1100], R10 ;  /* 0x0011000a1d007988 */ /* 0x0001e80008000009 */
[----:B------:R1:W-:Y:S01]  /*fcb0*/  STS.U8 [R29+UR9+0x1900], R11 ;  /* 0x0019000b1d007988 */ /* 0x0003e20008000009 */
[----:B0-----:R-:W-:-:S02]  /*fcc0*/  VIADD R10, R0, 0x57 ;  /* 0x00000057000a7836 */ /* 0x001fc40000000000 */
[----:B-1----:R-:W-:-:S03]  /*fcd0*/  VIADD R11, R0, 0x5c ;  /* 0x0000005c000b7836 */ /* 0x002fc60000000000 */
[----:B------:R-:W-:Y:S04]  /*fce0*/  STL [R1+0x830], R10 ;  /* 0x0008300a01007387 */ /* 0x000fe80000100800 */
[----:B------:R0:W-:Y:S02]  /*fcf0*/  STS.U8 [R29+UR9+0x2100], R8 ;  /* 0x002100081d007988 */ /* 0x0001e40008000009 */
[----:B0-----:R-:W-:Y:S02]  /*fd00*/  VIADD R8, R0, 0x5d ;  /* 0x0000005d00087836 */ /* 0x001fe40000000000 */
[----:B---3--:R0:W-:Y:S04]  /*fd10*/  STS.U8 [R29+UR9+0xd00], R83 ;  /* 0x000d00531d007988 */ /* 0x0081e80008000009 */
[----:B0-----:R-:W3:Y:S04]  /*fd20*/  LDL.LU R83, [R1+0x424] ;  /* 0x0004240001537983 */ /* 0x001ee80000300800 */
[----:B------:R-:W-:Y:S04]  /*fd30*/  STL [R1+0x82c], R11 ;  /* 0x00082c0b01007387 */ /* 0x000fe80000100800 */
[----:B----4-:R0:W-:Y:S04]  /*fd40*/  STS.U8 [R29+UR9+0x1d00], R82 ;  /* 0x001d00521d007988 */ /* 0x0101e80008000009 */
[----:B0-----:R-:W4:Y:S04]  /*fd50*/  LDL.LU R82, [R1+0x42c] ;  /* 0x00042c0001527983 */ /* 0x001f280000300800 */
[----:B------:R-:W-:Y:S04]  /*fd60*/  STL [R1+0x828], R8 ;  /* 0x0008280801007387 */ /* 0x000fe80000100800 */
[----:B--2---:R0:W-:Y:S04]  /*fd70*/  STS.U8 [R29+UR9+0x2500], R86 ;  /* 0x002500561d007988 */ /* 0x0041e80008000009 */
[----:B0-----:R-:W2:Y:S01]  /*fd80*/  LDL.LU R86, [R1+0x3e8] ;  /* 0x0003e80001567983 */ /* 0x001ea20000300800 */
[----:B------:R-:W-:-:S05]  /*fd90*/  IABS R74, R12 ;  /* 0x0000000c004a7213 */ /* 0x000fca0000000000 */
[----:B------:R-:W-:Y:S01]  /*fda0*/  IMAD.HI.U32 R30, R40, R74, RZ ;  /* 0x0000004a281e7227 */ /* 0x000fe200078e00ff */
[----:B------:R0:W-:Y:S03]  /*fdb0*/  STS.U8 [R29+UR9+0x500], R76 ;  /* 0x0005004c1d007988 */ /* 0x0001e60008000009 */
[----:B------:R-:W-:Y:S01]  /*fdc0*/  IMAD.MOV R30, RZ, RZ, -R30 ;  /* 0x000000ffff1e7224 */ /* 0x000fe200078e0a1e */
[----:B0-----:R-:W-:-:S03]  /*fdd0*/  IABS R76, R13 ;  /* 0x0000000d004c7213 */ /* 0x001fc60000000000 */
        /* <DEDUP_REMOVED lines=10> */
[----:B------:R0:W-:Y:S03]  /*fe80*/  STS.U8 [R29+UR9+0x1500], R78 ;  /* 0x0015004e1d007988 */ /* 0x0001e60008000009 */
[----:B------:R-:W-:Y:S01]  /*fe90*/  IMAD.MOV R30, RZ, RZ, -R30 ;  /* 0x000000ffff1e7224 */ /* 0x000fe200078e0a1e */
[----:B------:R1:W-:Y:S01]  /*fea0*/  STS.U8 [R29+UR9+0x2900], R9 ;  /* 0x002900091d007988 */ /* 0x0003e20008000009 */
[----:B0-----:R-:W-:Y:S02]  /*feb0*/  IABS R78, R8 ;  /* 0x00000008004e7213 */ /* 0x001fe40000000000 */
[----:B------:R-:W-:-:S02]  /*fec0*/  IMAD R79, R39, R30, R79 ;  /* 0x0000001e274f7224 */ /* 0x000fc400078e024f */
[----:B-1----:R-:W-:Y:S02]  /*fed0*/  VIADD R9, R0, 0x5e ;  /* 0x0000005e00097836 */ /* 0x002fe40000000000 */
[----:B------:R-:W-:-:S03]  /*fee0*/  IMAD.HI.U32 R30, R40, R78, RZ ;  /* 0x0000004e281e7227 */ /* 0x000fc600078e00ff */
[----:B------:R-:W-:Y:S01]  /*fef0*/  IABS R77, R9 ;  /* 0x00000009004d7213 */ /* 0x000fe20000000000 */
[----:B------:R-:W-:Y:S01]  /*ff00*/  IMAD.MOV R30, RZ, RZ, -R30 ;  /* 0x000000ffff1e7224 */ /* 0x000fe200078e0a1e */
[----:B------:R0:W-:Y:S03]  /*ff10*/  STS.U8 [R29+UR9+0x3100], R132 ;  /* 0x003100841d007988 */ /* 0x0001e60008000009 */
[----:B------:R-:W-:Y:S02]  /*ff20*/  IMAD R78, R39, R30, R78 ;  /* 0x0000001e274e7224 */ /* 0x000fe400078e024e */
[----:B------:R-:W-:Y:S01]  /*ff30*/  IMAD.HI.U32 R30, R40, R77, RZ ;  /* 0x0000004d281e7227 */ /* 0x000fe200078e00ff */
[----:B------:R1:W-:Y:S03]  /*ff40*/  STS.U8 [R29+UR9+0x2d00], R80 ;  /* 0x002d00501d007988 */ /* 0x0003e60008000009 */
[----:B0-----:R-:W-:-:S02]  /*ff50*/  VIADD R132, R0, 0x5f ;  /* 0x0000005f00847836 */ /* 0x001fc40000000000 */
[----:B------:R-:W-:-:S03]  /*ff60*/  IMAD.MOV R30, RZ, RZ, -R30 ;  /* 0x000000ffff1e7224 */ /* 0x000fc600078e0a1e */
[----:B-1----:R-:W-:Y:S01]  /*ff70*/  IABS R80, R132 ;  /* 0x0000008400507213 */ /* 0x002fe20000000000 */
[----:B------:R-:W-:-:S04]  /*ff80*/  IMAD R77, R39, R30, R77 ;  /* 0x0000001e274d7224 */ /* 0x000fc800078e024d */
[----:B------:R-:W-:-:S04]  /*ff90*/  IMAD.HI.U32 R30, R40, R80, RZ ;  /* 0x00000050281e7227 */ /* 0x000fc800078e00ff */
[----:B------:R-:W-:-:S04]  /*ffa0*/  IMAD.MOV R30, RZ, RZ, -R30 ;  /* 0x000000ffff1e7224 */ /* 0x000fc800078e0a1e */
[----:B------:R-:W-:Y:S01]  /*ffb0*/  IMAD R80, R39, R30, R80 ;  /* 0x0000001e27507224 */ /* 0x000fe200078e0250 */
[----:B------:R-:W-:Y:S01]  /*ffc0*/  LOP3.LUT R30, R149, 0x30, RZ, 0x3c, !PT ;  /* 0x00000030951e7812 */ /* 0x000fe200078e3cff */
[----:B------:R0:W-:Y:S04]  /*ffd0*/  STS.U8 [R29+UR9+0x3d00], R130 ;  /* 0x003d00821d007988 */ /* 0x0001e80008000009 */
[----:B------:R-:W-:Y:S04]  /*ffe0*/  STL [R1+0x824], R9 ;  /* 0x0008240901007387 */ /* 0x000fe80000100800 */
[----:B------:R-:W2:Y:S01]  /*fff0*/  LDL.LU R84, [R1+0x3c0] ;  /* 0x0003c00001547983 */ /* 0x000ea20000300800 */
[----:B0-----:R-:W-:-:S03]  /*10000*/  VIADD R130, R0, 0x64 ;  /* 0x0000006400827836 */ /* 0x001fc60000000000 */
[----:B------:R-:W-:Y:S04]  /*10010*/  STL [R1+0x820], R132 ;  /* 0x0008208401007387 */ /* 0x000fe80000100800 */
[----:B---3--:R0:W-:Y:S04]  /*10020*/  STS.U8 [R29+UR9+0x3500], R83 ;  /* 0x003500531d007988 */ /* 0x0081e80008000009 */
[----:B0-----:R-:W3:Y:S04]  /*10030*/  LDL.LU R83, [R1+0x3b4] ;  /* 0x0003b40001537983 */ /* 0x001ee80000300800 */
[----:B------:R-:W3:Y:S04]  /*10040*/  LDL.LU R85, [R1+0x3ac] ;  /* 0x0003ac0001557983 */ /* 0x000ee80000300800 */
[----:B----4-:R-:W-:Y:S04]  /*10050*/  STS.U8 [R29+UR9+0x3900], R82 ;  /* 0x003900521d007988 */ /* 0x010fe80008000009 */
[----:B------:R0:W-:Y:S04]  /*10060*/  STS.U8 [R30+UR9+0x580], R6 ;  /* 0x000580061e007988 */ /* 0x0001e80008000009 */
[----:B------:R1:W-:Y:S01]  /*10070*/  STS.U8 [R30+UR9+0xd80], R7 ;  /* 0x000d80071e007988 */ /* 0x0003e20008000009 */
[----:B0-----:R-:W-:-:S03]  /*10080*/  VIADD R6, R0, 0x65 ;  /* 0x0000006500067836 */ /* 0x001fc60000000000 */
[----:B------:R-:W-:Y:S01]  /*10090*/  STL [R1+0x818], R130 ;  /* 0x0008188201007387 */ /* 0x000fe20000100800 */
[----:B-1----:R-:W-:-:S03]  /*100a0*/  VIADD R7, R0, 0x66 ;  /* 0x0000006600077836 */ /* 0x002fc60000000000 */
[----:B--2---:R0:W-:Y:S04]  /*100b0*/  STS.U8 [R30+UR9+0x180], R86 ;  /* 0x000180561e007988 */ /* 0x0041e80008000009 */
[----:B0-----:R-:W2:Y:S04]  /*100c0*/  LDL.LU R86, [R1+0x37c] ;  /* 0x00037c0001567983 */ /* 0x001ea80000300800 */
[----:B------:R-:W-:Y:S04]  /*100d0*/  STL [R1+0x814], R6 ;  /* 0x0008140601007387 */ /* 0x000fe80000100800 */
[----:B------:R-:W-:Y:S04]  /*100e0*/  STL [R1+0x810], R7 ;  /* 0x0008100701007387 */ /* 0x000fe80000100800 */
[----:B------:R-:W4:Y:S04]  /*100f0*/  LDL.LU R162, [R1+0x370] ;  /* 0x0003700001a27983 */ /* 0x000f280000300800 */
[----:B------:R0:W-:Y:S04]  /*10100*/  STS.U8 [R30+UR9+0x1580], R126 ;  /* 0x0015807e1e007988 */ /* 0x0001e80008000009 */
[----:B------:R1:W-:Y:S01]  /*10110*/  STS.U8 [R30+UR9+0x1d80], R125 ;  /* 0x001d807d1e007988 */ /* 0x0003e20008000009 */
[----:B0-----:R-:W-:-:S02]  /*10120*/  VIADD R126, R0, 0x67 ;  /* 0x00000067007e7836 */ /* 0x001fc40000000000 */
[----:B-1----:R-:W-:-:S03]  /*10130*/  VIADD R125, R0, 0x6c ;  /* 0x0000006c007d7836 */ /* 0x002fc60000000000 */
[----:B------:R-:W-:Y:S04]  /*10140*/  STL [R1+0x80c], R126 ;  /* 0x00080c7e01007387 */ /* 0x000fe80000100800 */
[----:B------:R-:W-:Y:S04]  /*10150*/  STL [R1+0x808], R125 ;  /* 0x0008087d01007387 */ /* 0x000fe80000100800 */
[----:B------:R-:W2:Y:S04]  /*10160*/  LDL.LU R34, [R1+0x3a4] ;  /* 0x0003a40001227983 */ /* 0x000ea80000300800 */
[----:B------:R-:W2:Y:S04]  /*10170*/  LDL.LU R134, [R1+0x33c] ;  /* 0x00033c0001867983 */ /* 0x000ea80000300800 */
[----:B------:R-:W2:Y:S04]  /*10180*/  LDL.LU R145, [R1+0x32c] ;  /* 0x00032c0001917983 */ /* 0x000ea80000300800 */
[----:B------:R-:W2:Y:S04]  /*10190*/  LDL.LU R147, [R1+0x324] ;  /* 0x0003240001937983 */ /* 0x000ea80000300800 */
[----:B------:R0:W-:Y:S04]  /*101a0*/  STS.U8 [R30+UR9+0x2580], R4 ;  /* 0x002580041e007988 */ /* 0x0001e80008000009 */
[----:B------:R-:W2:Y:S04]  /*101b0*/  LDL.LU R148, [R1+0x300] ;  /* 0x0003000001947983 */ /* 0x000ea80000300800 */
[----:B------:R-:W2:Y:S01]  /*101c0*/  LDL.LU R151, [R1+0x2f8] ;  /* 0x0002f80001977983 */ /* 0x000ea20000300800 */
[----:B0-----:R-:W-:-:S03]  /*101d0*/  VIADD R4, R0, 0x6d ;  /* 0x0000006d00047836 */ /* 0x001fc60000000000 */
[----:B------:R-:W2:Y:S04]  /*101e0*/  LDL.LU R136, [R1+0x2ec] ;  /* 0x0002ec0001887983 */ /* 0x000ea80000300800 */
[----:B------:R-:W2:Y:S04]  /*101f0*/  LDL.LU R137, [R1+0x2c0] ;  /* 0x0002c00001897983 */ /* 0x000ea80000300800 */
[----:B------:R-:W2:Y:S04]  /*10200*/  LDL.LU R152, [R1+0x2bc] ;  /* 0x0002bc0001987983 */ /* 0x000ea80000300800 */
[----:B------:R-:W-:Y:S04]  /*10210*/  STL [R1+0x804], R4 ;  /* 0x0008040401007387 */ /* 0x000fe80000100800 */
[----:B------:R-:W2:Y:S04]  /*10220*/  LDL.LU R140, [R1+0x2b8] ;  /* 0x0002b800018c7983 */ /* 0x000ea80000300800 */
        /* <DEDUP_REMOVED lines=10> */
[----:B----4-:R0:W-:Y:S04]  /*102d0*/  STS.U8 [R30+UR9+0x2980], R162 ;  /* 0x002980a21e007988 */ /* 0x0101e80008000009 */
[----:B0-----:R-:W4:Y:S01]  /*102e0*/  LDL.LU R162, [R1+0x244] ;  /* 0x0002440001a27983 */ /* 0x001f220000300800 */
[----:B------:R-:W-:-:S05]  /*102f0*/  IABS R81, R130 ;  /* 0x0000008200517213 */ /* 0x000fca0000000000 */
[----:B------:R-:W-:Y:S01]  /*10300*/  IMAD.HI.U32 R31, R40, R81, RZ ;  /* 0x00000051281f7227 */ /* 0x000fe200078e00ff */
[----:B------:R-:W-:-:S03]  /*10310*/  IABS R82, R6 ;  /* 0x0000000600527213 */ /* 0x000fc60000000000 */
[----:B------:R-:W-:-:S04]  /*10320*/  IMAD.MOV R31, RZ, RZ, -R31 ;  /* 0x000000ffff1f7224 */ /* 0x000fc800078e0a1f */
[----:B------:R-:W-:Y:S02]  /*10330*/  IMAD R81, R39, R31, R81 ;  /* 0x0000001f27517224 */ /* 0x000fe400078e0251 */
[----:B------:R-:W-:Y:S01]  /*10340*/  IMAD.HI.U32 R31, R40, R82, RZ ;  /* 0x00000052281f7227 */ /* 0x000fe200078e00ff */
[----:B------:R0:W-:Y:S03]  /*10350*/  STS.U8 [R30+UR9+0x980], R84 ;  /* 0x000980541e007988 */ /* 0x0001e60008000009 */
[----:B------:R-:W-:Y:S01]  /*10360*/  IMAD.MOV R31, RZ, RZ, -R31 ;  /* 0x000000ffff1f7224 */ /* 0x000fe200078e0a1f */
[----:B0-----:R-:W-:-:S03]  /*10370*/  IABS R84, R7 ;  /* 0x0000000700547213 */ /* 0x001fc60000000000 */
[----:B------:R-:W-:Y:S01]  /*10380*/  IMAD R82, R39, R31, R82 ;  /* 0x0000001f27527224 */ /* 0x000fe200078e0252 */
[----:B---3--:R0:W-:Y:S01]  /*10390*/  STS.U8 [R30+UR9+0x1180], R83 ;  /* 0x001180531e007988 */ /* 0x0081e20008000009 */
[----:B------:R-:W-:-:S04]  /*103a0*/  IMAD.HI.U32 R31, R40, R84, RZ ;  /* 0x00000054281f7227 */ /* 0x000fc800078e00ff */
[----:B------:R-:W-:Y:S01]  /*103b0*/  IMAD.MOV R31, RZ, RZ, -R31 ;  /* 0x000000ffff1f7224 */ /* 0x000fe200078e0a1f */
[----:B0-----:R-:W-:-:S03]  /*103c0*/  IABS R83, R126 ;  /* 0x0000007e00537213 */ /* 0x001fc60000000000 */
[----:B------:R-:W-:Y:S01]  /*103d0*/  IMAD R84, R39, R31, R84 ;  /* 0x0000001f27547224 */ /* 0x000fe200078e0254 */
[----:B------:R0:W-:Y:S01]  /*103e0*/  STS.U8 [R30+UR9+0x1980], R85 ;  /* 0x001980551e007988 */ /* 0x0001e20008000009 */
[----:B------:R-:W-:-:S04]  /*103f0*/  IMAD.HI.U32 R31, R40, R83, RZ ;  /* 0x00000053281f7227 */ /* 0x000fc800078e00ff */
[----:B------:R-:W-:Y:S01]  /*10400*/  IMAD.MOV R31, RZ, RZ, -R31 ;  /* 0x000000ffff1f7224 */ /* 0x000fe200078e0a1f */
[----:B0-----:R-:W-:-:S03]  /*10410*/  IABS R85, R125 ;  /* 0x0000007d00557213 */ /* 0x001fc60000000000 */
[----:B------:R-:W-:Y:S01]  /*10420*/  IMAD R83, R39, R31, R83 ;  /* 0x0000001f27537224 */ /* 0x000fe200078e0253 */
[----:B--2---:R0:W-:Y:S01]  /*10430*/  STS.U8 [R30+UR9+0x2180], R86 ;  /* 0x002180561e007988 */ /* 0x0041e20008000009 */
[----:B------:R-:W-:-:S04]  /*10440*/  IMAD.HI.U32 R31, R40, R85, RZ ;  /* 0x00000055281f7227 */ /* 0x000fc800078e00ff */
[----:B------:R-:W-:Y:S01]  /*10450*/  IMAD.MOV R31, RZ, RZ, -R31 ;  /* 0x000000ffff1f7224 */ /* 0x000fe200078e0a1f */
[----:B0-----:R-:W-:-:S03]  /*10460*/  IABS R86, R4 ;  /* 0x0000000400567213 */ /* 0x001fc60000000000 */
[----:B------:R-:W-:Y:S02]  /*10470*/  IMAD R85, R39, R31, R85 ;  /* 0x0000001f27557224 */ /* 0x000fe400078e0255 */
[----:B------:R-:W-:-:S04]  /*10480*/  IMAD.HI.U32 R31, R40, R86, RZ ;  /* 0x00000056281f7227 */ /* 0x000fc800078e00ff */
[----:B------:R-:W-:Y:S01]  /*10490*/  IMAD.MOV R31, RZ, RZ, -R31 ;  /* 0x000000ffff1f7224 */ /* 0x000fe200078e0a1f */
[----:B------:R0:W-:Y:S03]  /*104a0*/  STS.U8 [R30+UR9+0x3580], R145 ;  /* 0x003580911e007988 */ /* 0x0001e60008000009 */
[----:B------:R-:W-:Y:S01]  /*104b0*/  IMAD R86, R39, R31, R86 ;  /* 0x0000001f27567224 */ /* 0x000fe200078e0256 */
[----:B------:R-:W-:Y:S01]  /*104c0*/  LOP3.LUT R31, R149, 0x40, RZ, 0x3c, !PT ;  /* 0x00000040951f7812 */ /* 0x000fe200078e3cff */
[----:B------:R1:W-:Y:S04]  /*104d0*/  STS.U8 [R30+UR9+0x3980], R147 ;  /* 0x003980931e007988 */ /* 0x0003e80008000009 */
[----:B------:R2:W-:Y:S04]  /*104e0*/  STS.U8 [R30+UR9+0x3d80], R148 ;  /* 0x003d80941e007988 */ /* 0x0005e80008000009 */
[----:B0-----:R-:W3:Y:S04]  /*104f0*/  LDL.LU R145, [R1+0x23c] ;  /* 0x00023c0001917983 */ /* 0x001ee80000300800 */
[----:B-1----:R-:W3:Y:S04]  /*10500*/  LDL.LU R147, [R1+0x238] ;  /* 0x0002380001937983 */ /* 0x002ee80000300800 */
[----:B------:R-:W-:Y:S04]  /*10510*/  STS.U8 [R30+UR9+0x2d80], R34 ;  /* 0x002d80221e007988 */ /* 0x000fe80008000009 */
[----:B------:R-:W-:Y:S04]  /*10520*/  STS.U8 [R30+UR9+0x3180], R134 ;  /* 0x003180861e007988 */ /* 0x000fe80008000009 */
[----:B--2---:R-:W2:Y:S04]  /*10530*/  LDL.LU R148, [R1+0x234] ;  /* 0x0002340001947983 */ /* 0x004ea80000300800 */
[----:B------:R0:W-:Y:S04]  /*10540*/  STS.U8 [R31+UR9+0x200], R151 ;  /* 0x000200971f007988 */ /* 0x0001e80008000009 */
[----:B------:R-:W2:Y:S04]  /*10550*/  LDL.LU R149, [R1+0x230] ;  /* 0x0002300001957983 */ /* 0x000ea80000300800 */
[----:B------:R1:W-:Y:S04]  /*10560*/  STS.U8 [R31+UR9+0xe00], R152 ;  /* 0x000e00981f007988 */ /* 0x0003e80008000009 */
[----:B0-----:R-:W2:Y:S04]  /*10570*/  LDL.LU R151, [R1+0x22c] ;  /* 0x00022c0001977983 */ /* 0x001ea80000300800 */
[----:B------:R0:W-:Y:S04]  /*10580*/  STS.U8 [R31+UR9+0x2600], R153 ;  /* 0x002600991f007988 */ /* 0x0001e80008000009 */
[----:B-1----:R-:W2:Y:S04]  /*10590*/  LDL.LU R152, [R1+0x228] ;  /* 0x0002280001987983 */ /* 0x002ea80000300800 */
        /* <DEDUP_REMOVED lines=10> */
[----:B-1----:R-:W2:Y:S04]  /*10640*/  LDL.LU R161, [R1+0x20c] ;  /* 0x00020c0001a17983 */ /* 0x002ea80000300800 */
[----:B----4-:R0:W-:Y:S04]  /*10650*/  STS.U8 [R31+UR9+0x3e00], R162 ;  /* 0x003e00a21f007988 */ /* 0x0101e80008000009 */
[----:B0-----:R-:W4:Y:S04]  /*10660*/  LDL.LU R162, [R1+0x1e0] ;  /* 0x0001e00001a27983 */ /* 0x001f280000300800 */
[----:B------:R-:W-:Y:S04]  /*10670*/  STS.U8 [R31+UR9+0x600], R136 ;  /* 0x000600881f007988 */ /* 0x000fe80008000009 */
[----:B------:R-:W-:Y:S04]  /*10680*/  STS.U8 [R31+UR9+0xa00], R137 ;  /* 0x000a00891f007988 */ /* 0x000fe80008000009 */
[----:B------:R-:W-:Y:S04]  /*10690*/  STS.U8 [R31+UR9+0x1200], R140 ;  /* 0x0012008c1f007988 */ /* 0x000fe80008000009 */
[----:B------:R-:W-:Y:S04]  /*106a0*/  STS.U8 [R31+UR9+0x1600], R141 ;  /* 0x0016008d1f007988 */ /* 0x000fe80008000009 */
[----:B------:R-:W-:Y:S04]  /*106b0*/  STS.U8 [R31+UR9+0x1a00], R142 ;  /* 0x001a008e1f007988 */ /* 0x000fe80008000009 */
[----:B------:R-:W-:Y:S04]  /*106c0*/  STS.U8 [R31+UR9+0x1e00], R143 ;  /* 0x001e008f1f007988 */ /* 0x000fe80008000009 */
[----:B------:R0:W-:Y:S04]  /*106d0*/  STS.U8 [R31+UR9+0x2200], R144 ;  /* 0x002200901f007988 */ /* 0x0001e80008000009 */
[----:B------:R-:W4:Y:S04]  /*106e0*/  LDL.LU R33, [R1+0x1dc] ;  /* 0x0001dc0001217983 */ /* 0x000f280000300800 */
[----:B------:R-:W4:Y:S01]  /*106f0*/  LDL.LU R34, [R1+0x1d8] ;  /* 0x0001d80001227983 */ /* 0x000f220000300800 */
[----:B0-----:R-:W0:Y:S03]  /*10700*/  S2R R31, SR_TID.X ;  /* 0x00000000001f7919 */ /* 0x001e260000002100 */
[----:B------:R-:W4:Y:S04]  /*10710*/  LDL.LU R134, [R1+0x1d4] ;  /* 0x0001d40001867983 */ /* 0x000f280000300800 */
[----:B------:R-:W4:Y:S04]  /*10720*/  LDL.LU R136, [R1+0x1d0] ;  /* 0x0001d00001887983 */ /* 0x000f280000300800 */
[----:B------:R-:W4:Y:S04]  /*10730*/  LDL.LU R137, [R1+0x1cc] ;  /* 0x0001cc0001897983 */ /* 0x000f280000300800 */
[----:B------:R-:W4:Y:S04]  /*10740*/  LDL.LU R140, [R1+0x1a0] ;  /* 0x0001a000018c7983 */ /* 0x000f280000300800 */
[----:B------:R-:W4:Y:S04]  /*10750*/  LDL.LU R141, [R1+0x19c] ;  /* 0x00019c00018d7983 */ /* 0x000f280000300800 */
[----:B------:R-:W4:Y:S04]  /*10760*/  LDL.LU R142, [R1+0x198] ;  /* 0x00019800018e7983 */ /* 0x000f280000300800 */
[----:B------:R-:W4:Y:S01]  /*10770*/  LDL.LU R143, [R1+0x194] ;  /* 0x00019400018f7983 */ /* 0x000f220000300800 */
[----:B0-----:R-:W-:-:S03]  /*10780*/  LOP3.LUT R31, R31, 0x7f, RZ, 0xc0, !PT ;  /* 0x0000007f1f1f7812 */ /* 0x001fc600078ec0ff */
[----:B------:R-:W4:Y:S01]  /*10790*/  LDL.LU R144, [R1+0x190] ;  /* 0x0001900001907983 */ /* 0x000f220000300800 */
[----:B------:R-:W-:-:S05]  /*107a0*/  LOP3.LUT R32, R31, 0x50, RZ, 0x3c, !PT ;  /* 0x000000501f207812 */ /* 0x000fca00078e3cff */
[----:B---3--:R0:W-:Y:S04]  /*107b0*/  STS.U8 [R32+UR9+0x280], R145 ;  /* 0x0002809120007988 */ /* 0x0081e80008000009 */
[----:B------:R1:W-:Y:S04]  /*107c0*/  STS.U8 [R32+UR9+0x680], R147 ;  /* 0x0006809320007988 */ /* 0x0003e80008000009 */
[----:B0-----:R-:W3:Y:S04]  /*107d0*/  LDL.LU R145, [R1+0x18c] ;  /* 0x00018c0001917983 */ /* 0x001ee80000300800 */
[----:B--2---:R0:W-:Y:S04]  /*107e0*/  STS.U8 [R32+UR9+0xa80], R148 ;  /* 0x000a809420007988 */ /* 0x0041e80008000009 */
        /* <DEDUP_REMOVED lines=22> */
[----:B------:R0:W-:Y:S04]  /*10950*/  STS.U8 [R32+UR9+0x3680], R33 ;  /* 0x0036802120007988 */ /* 0x0001e80008000009 */
[----:B------:R-:W-:Y:S01]  /*10960*/  STS.U8 [R32+UR9+0x3a80], R34 ;  /* 0x003a802220007988 */ /* 0x000fe20008000009 */
[----:B0-----:R-:W-:-:S03]  /*10970*/  LOP3.LUT R33, R31, 0x60, RZ, 0x3c, !PT ;  /* 0x000000601f217812 */ /* 0x001fc600078e3cff */
[----:B------:R0:W-:Y:S04]  /*10980*/  STS.U8 [R32+UR9+0x3e80], R134 ;  /* 0x003e808620007988 */ /* 0x0001e80008000009 */
[----:B------:R1:W-:Y:S04]  /*10990*/  STS.U8 [R33+UR9+0x300], R136 ;  /* 0x0003008821007988 */ /* 0x0003e80008000009 */
[----:B------:R1:W-:Y:S04]  /*109a0*/  STS.U8 [R33+UR9+0x700], R137 ;  /* 0x0007008921007988 */ /* 0x0003e80008000009 */
[----:B0-----:R-:W4:Y:S04]  /*109b0*/  LDL.LU R134, [R1+0x78] ;  /* 0x0000780001867983 */ /* 0x001f280000300800 */
[----:B-1----:R-:W4:Y:S04]  /*109c0*/  LDL.LU R136, [R1+0x74] ;  /* 0x0000740001887983 */ /* 0x002f280000300800 */
[----:B------:R0:W-:Y:S04]  /*109d0*/  STS.U8 [R33+UR9+0xb00], R140 ;  /* 0x000b008c21007988 */ /* 0x0001e80008000009 */
[----:B------:R-:W4:Y:S04]  /*109e0*/  LDL.LU R137, [R1+0x70] ;  /* 0x0000700001897983 */ /* 0x000f280000300800 */
[----:B------:R1:W-:Y:S04]  /*109f0*/  STS.U8 [R33+UR9+0xf00], R141 ;  /* 0x000f008d21007988 */ /* 0x0003e80008000009 */
[----:B0-----:R-:W4:Y:S04]  /*10a00*/  LDL.LU R140, [R1+0x6c] ;  /* 0x00006c00018c7983 */ /* 0x001f280000300800 */
[----:B------:R0:W-:Y:S04]  /*10a10*/  STS.U8 [R33+UR9+0x1300], R142 ;  /* 0x0013008e21007988 */ /* 0x0001e80008000009 */
[----:B-1----:R-:W4:Y:S04]  /*10a20*/  LDL.LU R141, [R1+0x68] ;  /* 0x00006800018d7983 */ /* 0x002f280000300800 */
[----:B------:R1:W-:Y:S04]  /*10a30*/  STS.U8 [R33+UR9+0x1700], R143 ;  /* 0x0017008f21007988 */ /* 0x0003e80008000009 */
[----:B0-----:R-:W4:Y:S04]  /*10a40*/  LDL.LU R142, [R1+0x64] ;  /* 0x00006400018e7983 */ /* 0x001f280000300800 */
[----:B------:R0:W-:Y:S04]  /*10a50*/  STS.U8 [R33+UR9+0x1b00], R144 ;  /* 0x001b009021007988 */ /* 0x0001e80008000009 */
[----:B-1----:R-:W4:Y:S04]  /*10a60*/  LDL.LU R143, [R1+0x60] ;  /* 0x00006000018f7983 */ /* 0x002f280000300800 */
[----:B---3--:R1:W-:Y:S04]  /*10a70*/  STS.U8 [R33+UR9+0x1f00], R145 ;  /* 0x001f009121007988 */ /* 0x0083e80008000009 */
[----:B0-----:R-:W3:Y:S01]  /*10a80*/  LDL.LU R144, [R1+0x5c] ;  /* 0x00005c0001907983 */ /* 0x001ee20000300800 */
[----:B------:R-:W-:-:S03]  /*10a90*/  LOP3.LUT R34, R31, 0x70, RZ, 0x3c, !PT ;  /* 0x000000701f227812 */ /* 0x000fc600078e3cff */
        /* <DEDUP_REMOVED lines=22> */
[----:B0-----:R-:W2:Y:S04]  /*10c00*/  LDL.LU R161, [R1+0x24] ;  /* 0x0000240001a17983 */ /* 0x001ea80000300800 */
[----:B----4-:R0:W-:Y:S04]  /*10c10*/  STS.U8 [R34+UR9+0xf80], R162 ;  /* 0x000f80a222007988 */ /* 0x0101e80008000009 */
[----:B0-----:R-:W4:Y:S04]  /*10c20*/  LDL.LU R162, [R1+0x1c] ;  /* 0x00001c0001a27983 */ /* 0x001f280000300800 */
[----:B------:R-:W4:Y:S04]  /*10c30*/  LDL.LU R28, [R1+0x8] ;  /* 0x00000800011c7983 */ /* 0x000f280000300800 */
[----:B------:R-:W4:Y:S04]  /*10c40*/  LDL.LU R30, [R1+0xc] ;  /* 0x00000c00011e7983 */ /* 0x000f280000300800 */
[----:B------:R-:W4:Y:S04]  /*10c50*/  LDL.LU R29, [R1+0x4] ;  /* 0x00000400011d7983 */ /* 0x000f280000300800 */
[----:B------:R-:W-:Y:S04]  /*10c60*/  STS.U8 [R34+UR9+0x2b80], R92 ;  /* 0x002b805c22007988 */ /* 0x000fe80008000009 */
[----:B------:R-:W-:Y:S04]  /*10c70*/  STS.U8 [R34+UR9+0x2f80], R91 ;  /* 0x002f805b22007988 */ /* 0x000fe80008000009 */
[----:B------:R-:W-:Y:S04]  /*10c80*/  STS.U8 [R34+UR9+0x3380], R90 ;  /* 0x0033805a22007988 */ /* 0x000fe80008000009 */
[----:B------:R-:W-:Y:S04]  /*10c90*/  STS.U8 [R34+UR9+0x3780], R89 ;  /* 0x0037805922007988 */ /* 0x000fe80008000009 */
[----:B------:R0:W-:Y:S04]  /*10ca0*/  STS.U8 [R34+UR9+0x1380], R134 ;  /* 0x0013808622007988 */ /* 0x0001e80008000009 */
[----:B------:R1:W-:Y:S04]  /*10cb0*/  STS.U8 [R34+UR9+0x1780], R136 ;  /* 0x0017808822007988 */ /* 0x0003e80008000009 */
[----:B0-----:R-:W4:Y:S04]  /*10cc0*/  LDL.LU R134, [R1+0xae4] ;  /* 0x000ae40001867983 */ /* 0x001f280000300800 */
[----:B-1----:R-:W4:Y:S04]  /*10cd0*/  LDL.LU R136, [R1+0xae0] ;  /* 0x000ae00001887983 */ /* 0x002f280000300800 */
[----:B------:R0:W-:Y:S04]  /*10ce0*/  STS.U8 [R34+UR9+0x1b80], R137 ;  /* 0x001b808922007988 */ /* 0x0001e80008000009 */
[----:B------:R1:W-:Y:S04]  /*10cf0*/  STS.U8 [R34+UR9+0x1f80], R140 ;  /* 0x001f808c22007988 */ /* 0x0003e80008000009 */
[----:B0-----:R-:W4:Y:S04]  /*10d00*/  LDL.LU R137, [R1+0xadc] ;  /* 0x000adc0001897983 */ /* 0x001f280000300800 */
[----:B-1----:R-:W4:Y:S04]  /*10d10*/  LDL.LU R140, [R1+0xad8] ;  /* 0x000ad800018c7983 */ /* 0x002f280000300800 */
[----:B------:R0:W-:Y:S04]  /*10d20*/  STS.U8 [R34+UR9+0x2380], R141 ;  /* 0x0023808d22007988 */ /* 0x0001e80008000009 */
[----:B------:R1:W-:Y:S04]  /*10d30*/  STS.U8 [R34+UR9+0x2780], R142 ;  /* 0x0027808e22007988 */ /* 0x0003e80008000009 */
[----:B------:R-:W-:Y:S04]  /*10d40*/  STS.U8 [R34+UR9+0x3b80], R88 ;  /* 0x003b805822007988 */ /* 0x000fe80008000009 */
[----:B0-----:R-:W4:Y:S04]  /*10d50*/  LDL.LU R141, [R1+0xad4] ;  /* 0x000ad400018d7983 */ /* 0x001f280000300800 */
[----:B-1----:R-:W4:Y:S04]  /*10d60*/  LDL.LU R142, [R1+0xad0] ;  /* 0x000ad000018e7983 */ /* 0x002f280000300800 */
[----:B------:R0:W-:Y:S04]  /*10d70*/  STS.U8 [R34+UR9+0x3f80], R87 ;  /* 0x003f805722007988 */ /* 0x0001e80008000009 */
[----:B------:R1:W-:Y:S04]  /*10d80*/  STS.U8 [R31+UR9+0x4000], R143 ;  /* 0x0040008f1f007988 */ /* 0x0003e80008000009 */
[----:B---3--:R3:W-:Y:S04]  /*10d90*/  STS.U8 [R31+UR9+0x4400], R144 ;  /* 0x004400901f007988 */ /* 0x0087e80008000009 */
[----:B0-----:R-:W4:Y:S04]  /*10da0*/  LDL.LU R87, [R1] ;  /* 0x0000000001577983 */ /* 0x001f280000300800 */
[----:B-1----:R-:W4:Y:S04]  /*10db0*/  LDL.LU R143, [R1+0xacc] ;  /* 0x000acc00018f7983 */ /* 0x002f280000300800 */
[----:B---3--:R-:W3:Y:S04]  /*10dc0*/  LDL.LU R144, [R1+0xac8] ;  /* 0x000ac80001907983 */ /* 0x008ee80000300800 */
[----:B--2---:R0:W-:Y:S04]  /*10dd0*/  STS.U8 [R31+UR9+0x4800], R145 ;  /* 0x004800911f007988 */ /* 0x0041e80008000009 */
[----:B------:R1:W-:Y:S04]  /*10de0*/  STS.U8 [R31+UR9+0x4c00], R147 ;  /* 0x004c00931f007988 */ /* 0x0003e80008000009 */
[----:B------:R2:W-:Y:S04]  /*10df0*/  STS.U8 [R31+UR9+0x5000], R148 ;  /* 0x005000941f007988 */ /* 0x0005e80008000009 */
[----:B0-----:R-:W3:Y:S04]  /*10e00*/  LDL.LU R145, [R1+0xac4] ;  /* 0x000ac40001917983 */ /* 0x001ee80000300800 */
[----:B-1----:R-:W3:Y:S04]  /*10e10*/  LDL.LU R147, [R1+0xac0] ;  /* 0x000ac00001937983 */ /* 0x002ee80000300800 */
[----:B--2---:R-:W2:Y:S04]  /*10e20*/  LDL.LU R148, [R1+0xabc] ;  /* 0x000abc0001947983 */ /* 0x004ea80000300800 */
[----:B------:R0:W-:Y:S04]  /*10e30*/  STS.U8 [R31+UR9+0x5400], R149 ;  /* 0x005400951f007988 */ /* 0x0001e80008000009 */
[----:B------:R1:W-:Y:S04]  /*10e40*/  STS.U8 [R31+UR9+0x5800], R151 ;  /* 0x005800971f007988 */ /* 0x0003e80008000009 */
[----:B------:R1:W-:Y:S04]  /*10e50*/  STS.U8 [R31+UR9+0x5c00], R152 ;  /* 0x005c00981f007988 */ /* 0x0003e80008000009 */
[----:B0-----:R-:W2:Y:S04]  /*10e60*/  LDL.LU R149, [R1+0xab8] ;  /* 0x000ab80001957983 */ /* 0x001ea80000300800 */
[----:B-1----:R-:W2:Y:S04]  /*10e70*/  LDL.LU R151, [R1+0xab4] ;  /* 0x000ab40001977983 */ /* 0x002ea80000300800 */
[----:B------:R-:W2:Y:S04]  /*10e80*/  LDL.LU R152, [R1+0xab0] ;  /* 0x000ab00001987983 */ /* 0x000ea80000300800 */
        /* <DEDUP_REMOVED lines=12> */
[----:B----4-:R0:W-:Y:S04]  /*10f50*/  STS.U8 [R31+UR9+0x7800], R162 ;  /* 0x007800a21f007988 */ /* 0x0101e80008000009 */
[----:B0-----:R-:W4:Y:S04]  /*10f60*/  LDL.LU R162, [R1+0xa94] ;  /* 0x000a940001a27983 */ /* 0x001f280000300800 */
[----:B------:R0:W-:Y:S02]  /*10f70*/  STS.U8 [R31+UR9+0x7c00], R28 ;  /* 0x007c001c1f007988 */ /* 0x0001e40008000009 */
[----:B0-----:R-:W0:Y:S01]  /*10f80*/  S2R R28, SR_TID.X ;  /* 0x00000000001c7919 */ /* 0x001e220000002100 */
[----:B------:R-:W-:-:S02]  /*10f90*/  ISETP.GT.U32.AND P2, PT, R39, R43, PT ;  /* 0x0000002b2700720c */ /* 0x000fc40003f44070 */
[----:B------:R-:W-:Y:S02]  /*10fa0*/  ISETP.GT.U32.AND P5, PT, R39, R42, PT ;  /* 0x0000002a2700720c */ /* 0x000fe40003fa4070 */
[----:B------:R-:W-:Y:S02]  /*10fb0*/  ISETP.GE.AND P6, PT, R96, RZ, PT ;  /* 0x000000ff6000720c */ /* 0x000fe40003fc6270 */
[----:B------:R-:W4:Y:S07]  /*10fc0*/  LDL.LU R96, [R1+0xa90] ;  /* 0x000a900001607983 */ /* 0x000f2e0000300800 */
[----:B------:R-:W-:-:S02]  /*10fd0*/  @!P2 IMAD.IADD R43, R43, 0x1, -R39 ;  /* 0x000000012b2ba824 */ /* 0x000fc400078e0a27 */
[----:B------:R-:W-:Y:S01]  /*10fe0*/  @!P5 IMAD.IADD R42, R42, 0x1, -R39 ;  /* 0x000000012a2ad824 */ /* 0x000fe200078e0a27 */
[----:B0-----:R-:W-:-:S04]  /*10ff0*/  LOP3.LUT R28, R28, 0x7f, RZ, 0xc0, !PT ;  /* 0x0000007f1c1c7812 */ /* 0x001fc800078ec0ff */
[C---:B------:R-:W-:Y:S02]  /*11000*/  LOP3.LUT R31, R28.reuse, 0x40, RZ, 0x3c, !PT ;  /* 0x000000401c1f7812 */ /* 0x040fe400078e3cff */
[----:B------:R-:W-:-:S05]  /*11010*/  LOP3.LUT R28, R28, 0x10, RZ, 0x3c, !PT ;  /* 0x000000101c1c7812 */ /* 0x000fca00078e3cff */
[----:B------:R0:W-:Y:S04]  /*11020*/  STS.U8 [R28+UR9+0x4480], R29 ;  /* 0x0044801d1c007988 */ /* 0x0001e80008000009 */
[----:B------:R1:W-:Y:S01]  /*11030*/  STS.U8 [R28+UR9+0x4080], R30 ;  /* 0x0040801e1c007988 */ /* 0x0003e20008000009 */
[----:B0-----:R-:W0:Y:S01]  /*11040*/  S2R R29, SR_TID.X ;  /* 0x00000000001d7919 */ /* 0x001e220000002100 */
[----:B-1----:R-:W1:Y:S01]  /*11050*/  S2R R30, SR_TID.X ;  /* 0x00000000001e7919 */ /* 0x002e620000002100 */
[C---:B------:R-:W-:Y:S02]  /*11060*/  ISETP.GT.U32.AND P2, PT, R39.reuse, R43, PT ;  /* 0x0000002b2700720c */ /* 0x040fe40003f44070 */
[C---:B------:R-:W-:Y:S02]  /*11070*/  ISETP.GT.U32.AND P5, PT, R39.reuse, R42, PT ;  /* 0x0000002a2700720c */ /* 0x040fe40003fa4070 */
[----:B------:R-:W-:-:S09]  /*11080*/  ISETP.GT.U32.AND P4, PT, R39, R41, PT ;  /* 0x000000292700720c */ /* 0x000fd20003f84070 */
[--C-:B------:R-:W-:Y:S01]  /*11090*/  @!P2 IMAD.IADD R43, R43, 0x1, -R39.reuse ;  /* 0x000000012b2ba824 */ /* 0x100fe200078e0a27 */
[----:B------:R-:W-:Y:S01]  /*110a0*/  ISETP.GE.AND P2, PT, R37, RZ, PT ;  /* 0x000000ff2500720c */ /* 0x000fe20003f46270 */
[--C-:B------:R-:W-:Y:S01]  /*110b0*/  @!P5 IMAD.IADD R42, R42, 0x1, -R39.reuse ;  /* 0x000000012a2ad824 */ /* 0x100fe200078e0a27 */
[----:B------:R-:W-:Y:S01]  /*110c0*/  ISETP.GT.U32.AND P5, PT, R39, R44, PT ;  /* 0x0000002c2700720c */ /* 0x000fe20003fa4070 */
[----:B------:R-:W-:Y:S01]  /*110d0*/  @!P4 IMAD.IADD R41, R41, 0x1, -R39 ;  /* 0x000000012929c824 */ /* 0x000fe200078e0a27 */
[----:B------:R-:W5:Y:S01]  /*110e0*/  LDL.LU R37, [R1+0xa8c] ;  /* 0x000a8c0001257983 */ /* 0x000f620000300800 */
[----:B------:R-:W-:Y:S01]  /*110f0*/  @!P6 IMAD.MOV R43, RZ, RZ, -R43 ;  /* 0x000000ffff2be224 */ /* 0x000fe200078e0a2b */
[C---:B------:R-:W-:Y:S02]  /*11100*/  ISETP.GT.U32.AND P6, PT, R39.reuse, R45, PT ;  /* 0x0000002d2700720c */ /* 0x040fe40003fc4070 */
[----:B------:R-:W-:Y:S02]  /*11110*/  ISETP.GT.U32.AND P4, PT, R39, R41, PT ;  /* 0x000000292700720c */ /* 0x000fe40003f84070 */
[----:B------:R-:W-:-:S02]  /*11120*/  SEL R43, R5, R43, !P3 ;  /* 0x0000002b052b7207 */ /* 0x000fc40005800000 */
[----:B0-----:R-:W-:Y:S01]  /*11130*/  LOP3.LUT R29, R29, 0x7f, RZ, 0xc0, !PT ;  /* 0x0000007f1d1d7812 */ /* 0x001fe200078ec0ff */
[----:B------:R-:W-:Y:S01]  /*11140*/  @!P2 IMAD.MOV R42, RZ, RZ, -R42 ;  /* 0x000000ffff2aa224 */ /* 0x000fe200078e0a2a */
[----:B------:R-:W-:Y:S01]  /*11150*/  ISETP.GE.AND P2, PT, R165, RZ, PT ;  /* 0x000000ffa500720c */ /* 0x000fe20003f46270 */
[--C-:B------:R-:W-:Y:S01]  /*11160*/  @!P5 IMAD.IADD R44, R44, 0x1, -R39.reuse ;  /* 0x000000012c2cd824 */ /* 0x100fe200078e0a27 */
[----:B-1----:R-:W-:Y:S01]  /*11170*/  LOP3.LUT R30, R30, 0x7f, RZ, 0xc0, !PT ;  /* 0x0000007f1e1e7812 */ /* 0x002fe200078ec0ff */
[----:B------:R-:W-:Y:S01]  /*11180*/  IMAD R43, R43, UR11, RZ ;  /* 0x0000000b2b2b7c24 */ /* 0x000fe2000f8e02ff */
[----:B------:R-:W-:Y:S01]  /*11190*/  LOP3.LUT R29, R29, 0x20, RZ, 0x3c, !PT ;  /* 0x000000201d1d7812 */ /* 0x000fe200078e3cff */
[----:B------:R0:W-:Y:S01]  /*111a0*/  STS.U8 [R28+UR9+0x4880], R87 ;  /* 0x004880571c007988 */ /* 0x0001e20008000009 */
[----:B------:R-:W-:Y:S02]  /*111b0*/  LOP3.LUT R30, R30, 0x30, RZ, 0x3c, !PT ;  /* 0x000000301e1e7812 */ /* 0x000fe400078e3cff */
[----:B------:R-:W-:Y:S01]  /*111c0*/  SEL R42, R5, R42, !P3 ;  /* 0x0000002a052a7207 */ /* 0x000fe20005800000 */
[--C-:B------:R-:W-:Y:S01]  /*111d0*/  @!P4 IMAD.IADD R41, R41, 0x1, -R39.reuse ;  /* 0x000000012929c824 */ /* 0x100fe200078e0a27 */
[----:B------:R-:W-:Y:S01]  /*111e0*/  ISETP.GT.U32.AND P5, PT, R39, R44, PT ;  /* 0x0000002c2700720c */ /* 0x000fe20003fa4070 */
[----:B------:R-:W-:Y:S01]  /*111f0*/  @!P6 IMAD.IADD R45, R45, 0x1, -R39 ;  /* 0x000000012d2de824 */ /* 0x000fe200078e0a27 */
[----:B------:R-:W5:Y:S04]  /*11200*/  LDL.LU R165, [R1+0xa88] ;  /* 0x000a880001a57983 */ /* 0x000f680000300800 */
[----:B---3--:R-:W-:Y:S01]  /*11210*/  STS.U8 [R28+UR9+0x7c80], R145 ;  /* 0x007c80911c007988 */ /* 0x008fe20008000009 */
[----:B0-----:R-:W-:-:S03]  /*11220*/  IMAD R87, R42, UR11, RZ ;  /* 0x0000000b2a577c24 */ /* 0x001fc6000f8e02ff */
[----:B------:R-:W-:Y:S04]  /*11230*/  STS.U8 [R28+UR9+0x7880], R147 ;  /* 0x007880931c007988 */ /* 0x000fe80008000009 */
[----:B--2---:R-:W-:Y:S01]  /*11240*/  STS.U8 [R28+UR9+0x7480], R148 ;  /* 0x007480941c007988 */ /* 0x004fe20008000009 */
[----:B------:R-:W-:Y:S01]  /*11250*/  @!P2 IMAD.MOV R41, RZ, RZ, -R41 ;  /* 0x000000ffff29a224 */ /* 0x000fe200078e0a29 */
[----:B------:R-:W-:Y:S01]  /*11260*/  ISETP.GT.U32.AND P6, PT, R39, R46, PT ;  /* 0x0000002e2700720c */ /* 0x000fe20003fc4070 */
[----:B------:R-:W-:Y:S01]  /*11270*/  @!P5 IMAD.IADD R44, R44, 0x1, -R39 ;  /* 0x000000012c2cd824 */ /* 0x000fe200078e0a27 */
[----:B------:R-:W-:Y:S04]  /*11280*/  STS.U8 [R28+UR9+0x7080], R149 ;  /* 0x007080951c007988 */ /* 0x000fe80008000009 */
[----:B------:R-:W-:Y:S04]  /*11290*/  STS.U8 [R28+UR9+0x6c80], R151 ;  /* 0x006c80971c007988 */ /* 0x000fe80008000009 */
[----:B------:R-:W-:Y:S01]  /*112a0*/  STS.U8 [R28+UR9+0x6880], R152 ;  /* 0x006880981c007988 */ /* 0x000fe20008000009 */
[----:B------:R-:W-:-:S02]  /*112b0*/  SEL R41, R5, R41, !P3 ;  /* 0x0000002905297207 */ /* 0x000fc40005800000 */
[----:B------:R-:W-:Y:S01]  /*112c0*/  ISETP.GE.AND P5, PT, R119, RZ, PT ;  /* 0x000000ff7700720c */ /* 0x000fe20003fa6270 */
[----:B------:R-:W-:Y:S04]  /*112d0*/  STS.U8 [R28+UR9+0x6480], R153 ;  /* 0x006480991c007988 */ /* 0x000fe80008000009 */
[----:B------:R-:W-:Y:S04]  /*112e0*/  STS.U8 [R28+UR9+0x6080], R154 ;  /* 0x0060809a1c007988 */ /* 0x000fe80008000009 */
[----:B------:R-:W-:Y:S04]  /*112f0*/  STS.U8 [R28+UR9+0x5c80], R155 ;  /* 0x005c809b1c007988 */ /* 0x000fe80008000009 */
[----:B------:R-:W-:Y:S04]  /*11300*/  STS.U8 [R28+UR9+0x5880], R159 ;  /* 0x0058809f1c007988 */ /* 0x000fe80008000009 */
[----:B------:R-:W-:Y:S04]  /*11310*/  STS.U8 [R28+UR9+0x5480], R160 ;  /* 0x005480a01c007988 */ /* 0x000fe80008000009 */
[----:B------:R-:W-:Y:S01]  /*11320*/  STS.U8 [R28+UR9+0x5080], R161 ;  /* 0x005080a11c007988 */ /* 0x000fe20008000009 */
[----:B------:R-:W-:-:S02]  /*11330*/  IMAD R41, R41, UR11, RZ ;  /* 0x0000000b29297c24 */ /* 0x000fc4000f8e02ff */
[----:B------:R-:W-:-:S05]  /*11340*/  @!P6 IMAD.IADD R46, R46, 0x1, -R39 ;  /* 0x000000012e2ee824 */ /* 0x000fca00078e0a27 */
[----:B------:R-:W-:-:S13]  /*11350*/  ISETP.GT.U32.AND P6, PT, R39, R46, PT ;  /* 0x0000002e2700720c */ /* 0x000fda0003fc4070 */
[----:B------:R-:W-:Y:S01]  /*11360*/  @!P6 IMAD.IADD R46, R46, 0x1, -R39 ;  /* 0x000000012e2ee824 */ /* 0x000fe200078e0a27 */
[----:B----4-:R0:W-:Y:S04]  /*11370*/  STS.U8 [R28+UR9+0x4c80], R162 ;  /* 0x004c80a21c007988 */ /* 0x0101e80008000009 */
[----:B------:R-:W-:Y:S04]  /*11380*/  STS.U8 [R29+UR9+0x4100], R144 ;  /* 0x004100901d007988 */ /* 0x000fe80008000009 */
[----:B------:R-:W-:Y:S01]  /*11390*/  STS.U8 [R29+UR9+0x4500], R143 ;  /* 0x0045008f1d007988 */ /* 0x000fe20008000009 */
[----:B------:R-:W-:Y:S01]  /*113a0*/  PRMT R92, RZ, 0x7610, R92 ;  /* 0x00007610ff5c7816 */ /* 0x000fe2000000005c */
[----:B0-----:R-:W0:Y:S02]  /*113b0*/  LDC R162, c[0x0][0x3a0] ;  /* 0x0000e800ffa27b82 */ /* 0x001e240000000800 */
[----:B------:R-:W-:Y:S04]  /*113c0*/  STS.U8 [R29+UR9+0x4900], R142 ;  /* 0x0049008e1d007988 */ /* 0x000fe80008000009 */
        /* <DEDUP_REMOVED lines=11> */
[----:B------:R1:W-:Y:S04]  /*11480*/  STS.U8 [R29+UR9+0x7900], R122 ;  /* 0x0079007a1d007988 */ /* 0x0003e80008000009 */
[----:B------:R-:W-:Y:S04]  /*11490*/  STS.U8 [R29+UR9+0x7d00], R121 ;  /* 0x007d00791d007988 */ /* 0x000fe80008000009 */
[----:B------:R2:W-:Y:S01]  /*114a0*/  STS.U8 [R30+UR9+0x4180], R120 ;  /* 0x004180781e007988 */ /* 0x0005e20008000009 */
[----:B-1----:R-:W-:-:S02]  /*114b0*/  IADD3 R122, P2, PT, R87, R38, RZ ;  /* 0x00000026577a7210 */ /* 0x002fc40007f5e0ff */
[----:B--2---:R-:W-:-:S04]  /*114c0*/  IADD3 R120, P4, PT, R43, R38, RZ ;  /* 0x000000262b787210 */ /* 0x004fc80007f9e0ff */
[----:B------:R-:W-:Y:S02]  /*114d0*/  LEA.HI.X.SX32 R121, R43, R35, 0x1, P4 ;  /* 0x000000232b797211 */ /* 0x000fe400020f0eff */
[----:B------:R-:W-:Y:S02]  /*114e0*/  ISETP.GT.U32.AND P4, PT, R39, R45, PT ;  /* 0x0000002d2700720c */ /* 0x000fe40003f84070 */
[-C--:B------:R-:W-:Y:S02]  /*114f0*/  LEA.HI.X.SX32 R124, R87, R35.reuse, 0x1, P2 ;  /* 0x00000023577c7211 */ /* 0x080fe400010f0eff */
[----:B------:R-:W-:Y:S01]  /*11500*/  ISETP.GE.AND P2, PT, R123, RZ, PT ;  /* 0x000000ff7b00720c */ /* 0x000fe20003f46270 */
[----:B------:R1:W-:Y:S01]  /*11510*/  STL [R1+0x150], R120 ;  /* 0x0001507801007387 */ /* 0x0003e20000100800 */
[----:B------:R-:W-:Y:S02]  /*11520*/  @P0 IMAD.MOV.U32 R42, RZ, RZ, R120 ;  /* 0x000000ffff2a0224 */ /* 0x000fe400078e0078 */
[----:B------:R-:W-:Y:S01]  /*11530*/  @P0 IMAD.MOV.U32 R43, RZ, RZ, R121 ;  /* 0x000000ffff2b0224 */ /* 0x000fe200078e0079 */
[----:B------:R2:W-:Y:S04]  /*11540*/  STL [R1+0x14c], R121 ;  /* 0x00014c7901007387 */ /* 0x0005e80000100800 */
[----:B------:R-:W-:Y:S01]  /*11550*/  @!P4 IMAD.IADD R45, R45, 0x1, -R39 ;  /* 0x000000012d2dc824 */ /* 0x000fe200078e0a27 */
[----:B-1----:R-:W-:Y:S01]  /*11560*/  IADD3 R120, P4, PT, R41, R38, RZ ;  /* 0x0000002629787210 */ /* 0x002fe20007f9e0ff */
[----:B------:R1:W-:Y:S02]  /*11570*/  STS.U8 [R30+UR9+0x4580], R117 ;  /* 0x004580751e007988 */ /* 0x0003e40008000009 */
[----:B------:R-:W-:Y:S01]  /*11580*/  @!P2 IMAD.MOV R44, RZ, RZ, -R44 ;  /* 0x000000ffff2ca224 */ /* 0x000fe200078e0a2c */
[----:B------:R-:W-:Y:S01]  /*11590*/  ISETP.GT.U32.AND P2, PT, R39, R48, PT ;  /* 0x000000302700720c */ /* 0x000fe20003f44070 */
[----:B------:R-:W-:Y:S01]  /*115a0*/  @!P5 IMAD.MOV R45, RZ, RZ, -R45 ;  /* 0x000000ffff2dd224 */ /* 0x000fe200078e0a2d */
[----:B--2---:R-:W-:-:S02]  /*115b0*/  LEA.HI.X.SX32 R121, R41, R35, 0x1, P4 ;  /* 0x0000002329797211 */ /* 0x004fc400020f0eff */
[----:B------:R-:W-:Y:S02]  /*115c0*/  ISETP.GT.U32.AND P4, PT, R39, R47, PT ;  /* 0x0000002f2700720c */ /* 0x000fe40003f84070 */
[----:B-1----:R-:W-:Y:S01]  /*115d0*/  PRMT R117, RZ, 0x7610, R117 ;  /* 0x00007610ff757816 */ /* 0x002fe20000000075 */
[----:B------:R1:W-:Y:S01]  /*115e0*/  STS.U8 [R30+UR9+0x4980], R116 ;  /* 0x004980741e007988 */ /* 0x0003e20008000009 */
[C---:B------:R-:W-:Y:S02]  /*115f0*/  SEL R44, R5.reuse, R44, !P3 ;  /* 0x0000002c052c7207 */ /* 0x040fe40005800000 */
[----:B------:R-:W-:Y:S02]  /*11600*/  SEL R45, R5, R45, !P3 ;  /* 0x0000002d052d7207 */ /* 0x000fe40005800000 */
[----:B------:R-:W-:Y:S01]  /*11610*/  ISETP.GE.AND P5, PT, R26, RZ, PT ;  /* 0x000000ff1a00720c */ /* 0x000fe20003fa6270 */
[----:B------:R2:W3:Y:S01]  /*11620*/  @P0 LDG.E.U8 R117, desc[UR18][R42.64] ;  /* 0x000000122a750981 */ /* 0x0004e2000c1e1100 */
[----:B------:R-:W-:Y:S01]  /*11630*/  IMAD R44, R44, UR4, RZ ;  /* 0x000000042c2c7c24 */ /* 0x000fe2000f8e02ff */
[----:B------:R-:W4:Y:S01]  /*11640*/  LDCU UR4, c[0x0][0x3b0] ;  /* 0x00007600ff0477ac */ /* 0x000f220008000800 */
[----:B-1----:R-:W-:Y:S01]  /*11650*/  PRMT R116, RZ, 0x7610, R116 ;  /* 0x00007610ff747816 */ /* 0x002fe20000000074 */
[----:B------:R-:W-:Y:S01]  /*11660*/  STL [R1+0x158], R122 ;  /* 0x0001587a01007387 */ /* 0x000fe20000100800 */
[----:B------:R-:W-:-:S02]  /*11670*/  IMAD R45, R45, UR5, RZ ;  /* 0x000000052d2d7c24 */ /* 0x000fc4000f8e02ff */
[----:B--2---:R-:W-:Y:S01]  /*11680*/  @P0 IMAD.MOV.U32 R42, RZ, RZ, R122 ;  /* 0x000000ffff2a0224 */ /* 0x004fe200078e007a */
[----:B------:R-:W5:Y:S01]  /*11690*/  LDL.LU R123, [R1+0xa84] ;  /* 0x000a8400017b7983 */ /* 0x000f620000300800 */
[----:B------:R-:W-:-:S03]  /*116a0*/  @P0 IMAD.MOV.U32 R43, RZ, RZ, R124 ;  /* 0x000000ffff2b0224 */ /* 0x000fc600078e007c */
[----:B------:R1:W-:Y:S01]  /*116b0*/  STS.U8 [R30+UR9+0x4d80], R115 ;  /* 0x004d80731e007988 */ /* 0x0003e20008000009 */
[--C-:B------:R-:W-:Y:S02]  /*116c0*/  @!P4 IMAD.IADD R47, R47, 0x1, -R39.reuse ;  /* 0x000000012f2fc824 */ /* 0x100fe400078e0a27 */
[----:B------:R-:W-:Y:S01]  /*116d0*/  @!P2 IMAD.IADD R48, R48, 0x1, -R39 ;  /* 0x000000013030a824 */ /* 0x000fe200078e0a27 */
[----:B------:R-:W-:Y:S01]  /*116e0*/  STL [R1+0x154], R124 ;  /* 0x0001547c01007387 */ /* 0x000fe20000100800 */
[----:B------:R-:W-:Y:S01]  /*116f0*/  IADD3 R41, P6, PT, R44, R38, RZ ;  /* 0x000000262c297210 */ /* 0x000fe20007fde0ff */
[----:B------:R-:W-:Y:S01]  /*11700*/  @!P5 IMAD.MOV R46, RZ, RZ, -R46 ;  /* 0x000000ffff2ed224 */ /* 0x000fe200078e0a2e */
[----:B------:R-:W2:Y:S01]  /*11710*/  LDCU UR5, c[0x0][0x3b0] ;  /* 0x00007600ff0577ac */ /* 0x000ea20008000800 */
[----:B------:R-:W5:Y:S01]  /*11720*/  LDL.LU R119, [R1+0xa80] ;  /* 0x000a800001777983 */ /* 0x000f620000300800 */
[----:B-1----:R-:W-:-:S03]  /*11730*/  PRMT R115, RZ, 0x7610, R115 ;  /* 0x00007610ff737816 */ /* 0x002fc60000000073 */
[----:B------:R1:W3:Y:S04]  /*11740*/  @P0 LDG.E.U8 R116, desc[UR18][R42.64] ;  /* 0x000000122a740981 */ /* 0x0002e8000c1e1100 */
[----:B------:R0:W-:Y:S01]  /*11750*/  STL [R1+0x160], R120 ;  /* 0x0001607801007387 */ /* 0x0001e20000100800 */
[----:B------:R-:W-:Y:S01]  /*11760*/  ISETP.GT.U32.AND P4, PT, R39, R47, PT ;  /* 0x0000002f2700720c */ /* 0x000fe20003f84070 */
[----:B-1----:R-:W-:Y:S02]  /*11770*/  @P0 IMAD.MOV.U32 R42, RZ, RZ, R120 ;  /* 0x000000ffff2a0224 */ /* 0x002fe400078e0078 */
[----:B------:R-:W-:Y:S01]  /*11780*/  @P0 IMAD.MOV.U32 R43, RZ, RZ, R121 ;  /* 0x000000ffff2b0224 */ /* 0x000fe200078e0079 */
[----:B0-----:R-:W-:Y:S01]  /*11790*/  IADD3 R120, P2, PT, R45, R38, RZ ;  /* 0x000000262d787210 */ /* 0x001fe20007f5e0ff */
[----:B------:R0:W-:Y:S04]  /*117a0*/  STL [R1+0x15c], R121 ;  /* 0x00015c7901007387 */ /* 0x0001e80000100800 */
[----:B------:R1:W3:Y:S01]  /*117b0*/  @P0 LDG.E.U8 R115, desc[UR18][R42.64] ;  /* 0x000000122a730981 */ /* 0x0002e2000c1e1100 */
[----:B------:R-:W-:-:S02]  /*117c0*/  ISETP.GE.AND P5, PT, R27, RZ, PT ;  /* 0x000000ff1b00720c */ /* 0x000fc40003fa6270 */
[----:B------:R-:W-:Y:S01]  /*117d0*/  SEL R46, R5, R46, !P3 ;  /* 0x0000002e052e7207 */ /* 0x000fe20005800000 */
[----:B------:R-:W5:Y:S01]  /*117e0*/  LDL.LU R26, [R1+0xa7c] ;  /* 0x000a7c00011a7983 */ /* 0x000f620000300800 */
[----:B0-----:R-:W-:Y:S02]  /*117f0*/  LEA.HI.X.SX32 R121, R45, R35, 0x1, P2 ;  /* 0x000000232d797211 */ /* 0x001fe400010f0eff */
[C---:B------:R-:W-:Y:S02]  /*11800*/  ISETP.GT.U32.AND P2, PT, R39.reuse, R49, PT ;  /* 0x000000312700720c */ /* 0x040fe40003f44070 */
[----:B-1----:R-:W-:Y:S02]  /*11810*/  LEA.HI.X.SX32 R42, R44, R35, 0x1, P6 ;  /* 0x000000232c2a7211 */ /* 0x002fe400030f0eff */
[----:B------:R-:W-:Y:S01]  /*11820*/  ISETP.GT.U32.AND P6, PT, R39, R48, PT ;  /* 0x000000302700720c */ /* 0x000fe20003fc4070 */
[----:B----4-:R-:W-:Y:S01]  /*11830*/  IMAD R46, R46, UR4, RZ ;  /* 0x000000042e2e7c24 */ /* 0x010fe2000f8e02ff */
[----:B------:R-:W-:Y:S01]  /*11840*/  STL [R1+0x198], R41 ;  /* 0x0001982901007387 */ /* 0x000fe20000100800 */
[----:B------:R-:W-:Y:S01]  /*11850*/  @P0 IMAD.MOV.U32 R43, RZ, RZ, R42 ;  /* 0x000000ffff2b0224 */ /* 0x000fe200078e002a */
[----:B------:R-:W0:Y:S01]  /*11860*/  LDCU UR4, c[0x0][0x3b0] ;  /* 0x00007600ff0477ac */ /* 0x000e220008000800 */
[--C-:B------:R-:W-:Y:S01]  /*11870*/  @!P4 IMAD.IADD R47, R47, 0x1, -R39.reuse ;  /* 0x000000012f2fc824 */ /* 0x100fe200078e0a27 */
[----:B------:R1:W-:Y:S03]  /*11880*/  STL [R1+0x194], R42 ;  /* 0x0001942a01007387 */ /* 0x0003e60000100800 */
[----:B------:R-:W-:Y:S01]  /*11890*/  @!P2 IMAD.IADD R49, R49, 0x1, -R39 ;  /* 0x000000013131a824 */ /* 0x000fe200078e0a27 */
[----:B------:R4:W-:Y:S01]  /*118a0*/  STS.U8 [R30+UR9+0x5180], R114 ;  /* 0x005180721e007988 */ /* 0x0009e20008000009 */
[----:B------:R-:W-:-:S02]  /*118b0*/  @!P5 IMAD.MOV R47, RZ, RZ, -R47 ;  /* 0x000000ffff2fd224 */ /* 0x000fc400078e0a2f */
[----:B------:R-:W-:Y:S01]  /*118c0*/  @!P6 IMAD.IADD R48, R48, 0x1, -R39 ;  /* 0x000000013030e824 */ /* 0x000fe200078e0a27 */
[C---:B------:R-:W-:Y:S01]  /*118d0*/  ISETP.GT.U32.AND P6, PT, R39.reuse, R50, PT ;  /* 0x000000322700720c */ /* 0x040fe20003fc4070 */
[----:B-1----:R-:W-:Y:S01]  /*118e0*/  @P0 IMAD.MOV.U32 R42, RZ, RZ, R41 ;  /* 0x000000ffff2a0224 */ /* 0x002fe200078e0029 */
[----:B------:R-:W-:Y:S02]  /*118f0*/  IADD3 R41, P2, PT, R46, R38, RZ ;  /* 0x000000262e297210 */ /* 0x000fe40007f5e0ff */
[----:B------:R-:W-:Y:S02]  /*11900*/  ISETP.GE.AND P4, PT, R164, RZ, PT ;  /* 0x000000ffa400720c */ /* 0x000fe40003f86270 */
[----:B----4-:R-:W-:Y:S02]  /*11910*/  PRMT R114, RZ, 0x7610, R114 ;  /* 0x00007610ff727816 */ /* 0x010fe40000000072 */
[----:B------:R-:W-:Y:S02]  /*11920*/  LEA.HI.X.SX32 R44, R46, R35, 0x1, P2 ;  /* 0x000000232e2c7211 */ /* 0x000fe400010f0eff */
[----:B------:R-:W-:Y:S01]  /*11930*/  ISETP.GT.U32.AND P2, PT, R39, R49, PT ;  /* 0x000000312700720c */ /* 0x000fe20003f44070 */
[----:B------:R1:W-:Y:S01]  /*11940*/  STS.U8 [R30+UR9+0x5580], R113 ;  /* 0x005580711e007988 */ /* 0x0003e20008000009 */
[----:B------:R-:W-:-:S03]  /*11950*/  SEL R47, R5, R47, !P3 ;  /* 0x0000002f052f7207 */ /* 0x000fc60005800000 */
[----:B------:R4:W3:Y:S01]  /*11960*/  @P0 LDG.E.U8 R114, desc[UR18][R42.64] ;  /* 0x000000122a720981 */ /* 0x0008e2000c1e1100 */
[----:B------:R-:W-:Y:S01]  /*11970*/  ISETP.GE.AND P5, PT, R163, RZ, PT ;  /* 0x000000ffa300720c */ /* 0x000fe20003fa6270 */
[----:B--2---:R-:W-:Y:S01]  /*11980*/  IMAD R47, R47, UR5, RZ ;  /* 0x000000052f2f7c24 */ /* 0x004fe2000f8e02ff */
[----:B------:R-:W2:Y:S01]  /*11990*/  LDCU UR5, c[0x0][0x3b0] ;  /* 0x00007600ff0577ac */ /* 0x000ea20008000800 */
[----:B-1----:R-:W-:Y:S01]  /*119a0*/  PRMT R113, RZ, 0x7610, R113 ;  /* 0x00007610ff717816 */ /* 0x002fe20000000071 */
[----:B------:R-:W-:Y:S01]  /*119b0*/  STL [R1+0x1a0], R120 ;  /* 0x0001a07801007387 */ /* 0x000fe20000100800 */
[----:B----4-:R-:W-:-:S03]  /*119c0*/  @P0 IMAD.MOV.U32 R42, RZ, RZ, R120 ;  /* 0x000000ffff2a0224 */ /* 0x010fc600078e0078 */
[----:B------:R1:W-:Y:S01]  /*119d0*/  STS.U8 [R30+UR9+0x5980], R109 ;  /* 0x0059806d1e007988 */ /* 0x0003e20008000009 */
[----:B------:R-:W-:Y:S02]  /*119e0*/  @P0 IMAD.MOV.U32 R43, RZ, RZ, R121 ;  /* 0x000000ffff2b0224 */ /* 0x000fe400078e0079 */
[----:B------:R-:W-:Y:S01]  /*119f0*/  @!P6 IMAD.IADD R50, R50, 0x1, -R39 ;  /* 0x000000013232e824 */ /* 0x000fe200078e0a27 */
[----:B------:R-:W5:Y:S01]  /*11a00*/  LDL.LU R27, [R1+0xa78] ;  /* 0x000a7800011b7983 */ /* 0x000f620000300800 */
[----:B------:R-:W-:-:S03]  /*11a10*/  @!P4 IMAD.MOV R48, RZ, RZ, -R48 ;  /* 0x000000ffff30c224 */ /* 0x000fc600078e0a30 */
[----:B------:R-:W-:Y:S01]  /*11a20*/  STL [R1+0x19c], R121 ;  /* 0x00019c7901007387 */ /* 0x000fe20000100800 */
[----:B-1----:R-:W-:-:S03]  /*11a30*/  PRMT R109, RZ, 0x7610, R109 ;  /* 0x00007610ff6d7816 */ /* 0x002fc6000000006d */
[----:B------:R1:W4:Y:S01]  /*11a40*/  @P0 LDG.E.U8 R113, desc[UR18][R42.64] ;  /* 0x000000122a710981 */ /* 0x000322000c1e1100 */
[----:B------:R-:W-:-:S03]  /*11a50*/  @!P2 IMAD.IADD R49, R49, 0x1, -R39 ;  /* 0x000000013131a824 */ /* 0x000fc600078e0a27 */
[----:B------:R-:W5:Y:S01]  /*11a60*/  LDL.LU R164, [R1+0xa74] ;  /* 0x000a740001a47983 */ /* 0x000f620000300800 */
[----:B------:R-:W-:-:S03]  /*11a70*/  ISETP.GT.U32.AND P6, PT, R39, R50, PT ;  /* 0x000000322700720c */ /* 0x000fc60003fc4070 */
[----:B------:R0:W-:Y:S01]  /*11a80*/  STL [R1+0x1d0], R41 ;  /* 0x0001d02901007387 */ /* 0x0001e20000100800 */
[----:B-1----:R-:W-:Y:S02]  /*11a90*/  @P0 IMAD.MOV.U32 R42, RZ, RZ, R41 ;  /* 0x000000ffff2a0224 */ /* 0x002fe400078e0029 */
[----:B------:R-:W-:Y:S01]  /*11aa0*/  @P0 IMAD.MOV.U32 R43, RZ, RZ, R44 ;  /* 0x000000ffff2b0224 */ /* 0x000fe200078e002c */
[----:B------:R-:W-:Y:S01]  /*11ab0*/  ISETP.GT.U32.AND P2, PT, R39, R51, PT ;  /* 0x000000332700720c */ /* 0x000fe20003f44070 */
[----:B------:R-:W-:Y:S01]  /*11ac0*/  STL [R1+0x1cc], R44 ;  /* 0x0001cc2c01007387 */ /* 0x000fe20000100800 */
[----:B0-----:R-:W-:-:S03]  /*11ad0*/  IADD3 R41, P4, PT, R47, R38, RZ ;  /* 0x000000262f297210 */ /* 0x001fc60007f9e0ff */
[----:B------:R0:W3:Y:S01]  /*11ae0*/  @P0 LDG.E.U8 R109, desc[UR18][R42.64] ;  /* 0x000000122a6d0981 */ /* 0x0000e2000c1e1100 */
[----:B------:R-:W-:Y:S01]  /*11af0*/  SEL R48, R5, R48, !P3 ;  /* 0x0000003005307207 */ /* 0x000fe20005800000 */
[----:B------:R-:W-:Y:S02]  /*11b00*/  @!P5 IMAD.MOV R49, RZ, RZ, -R49 ;  /* 0x000000ffff31d224 */ /* 0x000fe400078e0a31 */
[----:B------:R-:W5:Y:S01]  /*11b10*/  LDL.LU R163, [R1+0xa70] ;  /* 0x000a700001a37983 */ /* 0x000f620000300800 */
[----:B0-----:R-:W-:Y:S02]  /*11b20*/  LEA.HI.X.SX32 R42, R47, R35, 0x1, P4 ;  /* 0x000000232f2a7211 */ /* 0x001fe400020f0eff */
[----:B------:R-:W-:Y:S01]  /*11b30*/  ISETP.GE.AND P4, PT, R118, RZ, PT ;  /* 0x000000ff7600720c */ /* 0x000fe20003f86270 */
[----:B------:R0:W-:Y:S01]  /*11b40*/  STS.U8 [R30+UR9+0x5d80], R108 ;  /* 0x005d806c1e007988 */ /* 0x0001e20008000009 */
[----:B------:R-:W-:Y:S01]  /*11b50*/  IMAD R48, R48, UR4, RZ ;  /* 0x0000000430307c24 */ /* 0x000fe2000f8e02ff */
[----:B------:R-:W1:Y:S01]  /*11b60*/  LDCU UR4, c[0x0][0x3b0] ;  /* 0x00007600ff0477ac */ /* 0x000e620008000800 */
[----:B------:R-:W-:Y:S01]  /*11b70*/  @P0 IMAD.MOV.U32 R43, RZ, RZ, R42 ;  /* 0x000000ffff2b0224 */ /* 0x000fe200078e002a */
[----:B------:R-:W-:Y:S01]  /*11b80*/  STL [R1+0x1d8], R41 ;  /* 0x0001d82901007387 */ /* 0x000fe20000100800 */
[----:B------:R-:W-:-:S03]  /*11b90*/  SEL R49, R5, R49, !P3 ;  /* 0x0000003105317207 */ /* 0x000fc60005800000 */
[----:B------:R2:W-:Y:S01]  /*11ba0*/  STL [R1+0x1d4], R42 ;  /* 0x0001d42a01007387 */ /* 0x0005e20000100800 */
[----:B0-----:R-:W-:Y:S01]  /*11bb0*/  PRMT R108, RZ, 0x7610, R108 ;  /* 0x00007610ff6c7816 */ /* 0x001fe2000000006c */
[--C-:B------:R-:W-:Y:S01]  /*11bc0*/  @!P6 IMAD.IADD R50, R50, 0x1, -R39.reuse ;  /* 0x000000013232e824 */ /* 0x100fe200078e0a27 */
[----:B------:R-:W-:Y:S01]  /*11bd0*/  ISETP.GT.U32.AND P5, PT, R39, R52, PT ;  /* 0x000000342700720c */ /* 0x000fe20003fa4070 */
[----:B------:R-:W-:Y:S01]  /*11be0*/  @!P2 IMAD.IADD R51, R51, 0x1, -R39 ;  /* 0x000000013333a824 */ /* 0x000fe200078e0a27 */
[----:B------:R0:W-:Y:S01]  /*11bf0*/  STS.U8 [R30+UR9+0x6180], R107 ;  /* 0x0061806b1e007988 */ /* 0x0001e20008000009 */
[----:B--2---:R-:W-:-:S03]  /*11c00*/  @P0 IMAD.MOV.U32 R42, RZ, RZ, R41 ;  /* 0x000000ffff2a0224 */ /* 0x004fc600078e0029 */
[----:B------:R-:W5:Y:S01]  /*11c10*/  LDL.LU R118, [R1+0xa6c] ;  /* 0x000a6c0001767983 */ /* 0x000f620000300800 */
[----:B------:R-:W-:Y:S01]  /*11c20*/  IMAD R49, R49, UR5, RZ ;  /* 0x0000000531317c24 */ /* 0x000fe2000f8e02ff */
[C---:B------:R-:W-:Y:S01]  /*11c30*/  ISETP.GT.U32.AND P2, PT, R39.reuse, R51, PT ;  /* 0x000000332700720c */ /* 0x040fe20003f44070 */
[----:B------:R-:W-:Y:S01]  /*11c40*/  @!P4 IMAD.MOV R50, RZ, RZ, -R50 ;  /* 0x000000ffff32c224 */ /* 0x000fe200078e0a32 */
[----:B------:R2:W3:Y:S01]  /*11c50*/  @P0 LDG.E.U8 R108, desc[UR18][R42.64] ;  /* 0x000000122a6c0981 */ /* 0x0004e2000c1e1100 */
[----:B------:R-:W-:Y:S02]  /*11c60*/  ISETP.GT.U32.AND P4, PT, R39, R54, PT ;  /* 0x000000362700720c */ /* 0x000fe40003f84070 */
[----:B------:R-:W-:Y:S01]  /*11c70*/  @!P5 IMAD.IADD R52, R52, 0x1, -R39 ;  /* 0x000000013434d824 */ /* 0x000fe200078e0a27 */
[----:B0-----:R-:W-:Y:S01]  /*11c80*/  PRMT R107, RZ, 0x7610, R107 ;  /* 0x00007610ff6b7816 */ /* 0x001fe2000000006b */
[----:B------:R-:W-:Y:S01]  /*11c90*/  STS.U8 [R30+UR9+0x6580], R106 ;  /* 0x0065806a1e007988 */ /* 0x000fe20008000009 */
[----:B------:R-:W0:Y:S01]  /*11ca0*/  LDCU UR5, c[0x0][0x3b0] ;  /* 0x00007600ff0577ac */ /* 0x000e220008000800 */
[----:B--2---:R-:W-:-:S04]  /*11cb0*/  IADD3 R42, P6, PT, R48, R38, RZ ;  /* 0x00000026302a7210 */ /* 0x004fc80007fde0ff */
[-C--:B------:R-:W-:Y:S02]  /*11cc0*/  LEA.HI.X.SX32 R43, R48, R35.reuse, 0x1, P6 ;  /* 0x00000023302b7211 */ /* 0x080fe400030f0eff */
[----:B------:R-:W-:Y:S02]  /*11cd0*/  IADD3 R41, P6, PT, R49, R38, RZ ;  /* 0x0000002631297210 */ /* 0x000fe40007fde0ff */
[----:B------:R-:W-:Y:S01]  /*11ce0*/  SEL R50, R5, R50, !P3 ;  /* 0x0000003205327207 */ /* 0x000fe20005800000 */
[----:B------:R2:W-:Y:S01]  /*11cf0*/  STL [R1+0x1e0], R42 ;  /* 0x0001e02a01007387 */ /* 0x0005e20000100800 */
[----:B------:R-:W-:Y:S02]  /*11d00*/  LEA.HI.X.SX32 R44, R49, R35, 0x1, P6 ;  /* 0x00000023312c7211 */ /* 0x000fe400030f0eff */
[----:B------:R-:W-:Y:S01]  /*11d10*/  ISETP.GE.AND P6, PT, R112, RZ, PT ;  /* 0x000000ff7000720c */ /* 0x000fe20003fc6270 */
[----:B-1----:R-:W-:Y:S01]  /*11d20*/  IMAD R50, R50, UR4, RZ ;  /* 0x0000000432327c24 */ /* 0x002fe2000f8e02ff */
[----:B------:R-:W1:Y:S01]  /*11d30*/  LDCU UR4, c[0x0][0x3b0] ;  /* 0x00007600ff0477ac */ /* 0x000e620008000800 */
[----:B------:R-:W-:Y:S01]  /*11d40*/  STL [R1+0x1dc], R43 ;  /* 0x0001dc2b01007387 */ /* 0x000fe20000100800 */
[----:B------:R-:W-:Y:S01]  /*11d50*/  @!P2 IMAD.IADD R51, R51, 0x1, -R39 ;  /* 0x000000013333a824 */ /* 0x000fe200078e0a27 */
[----:B------:R-:W-:-:S02]  /*11d60*/  ISETP.GT.U32.AND P5, PT, R39, R52, PT ;  /* 0x000000342700720c */ /* 0x000fc40003fa4070 */
[----:B------:R2:W3:Y:S01]  /*11d70*/  @P0 LDG.E.U8 R107, desc[UR18][R42.64] ;  /* 0x000000122a6b0981 */ /* 0x0004e2000c1e1100 */
[----:B------:R-:W-:-:S03]  /*11d80*/  @!P4 IMAD.IADD R54, R54, 0x1, -R39 ;  /* 0x000000013636c824 */ /* 0x000fc600078e0a27 */
[----:B------:R0:W-:Y:S04]  /*11d90*/  STL [R1+0x210], R41 ;  /* 0x0002102901007387 */ /* 0x0001e80000100800 */
[----:B------:R-:W5:Y:S01]  /*11da0*/  LDL.LU R112, [R1+0xa68] ;  /* 0x000a680001707983 */ /* 0x000f620000300800 */
[----:B--2---:R-:W-:Y:S01]  /*11db0*/  @P0 IMAD.MOV.U32 R42, RZ, RZ, R41 ;  /* 0x000000ffff2a0224 */ /* 0x004fe200078e0029 */
[----:B0-----:R-:W-:Y:S02]  /*11dc0*/  IADD3 R41, P2, PT, R50, R38, RZ ;  /* 0x0000002632297210 */ /* 0x001fe40007f5e0ff */
[----:B------:R0:W-:Y:S01]  /*11dd0*/  STL [R1+0x20c], R44 ;  /* 0x00020c2c01007387 */ /* 0x0001e20000100800 */
[----:B------:R-:W-:Y:S01]  /*11de0*/  @P0 IMAD.MOV.U32 R43, RZ, RZ, R44 ;  /* 0x000000ffff2b0224 */ /* 0x000fe200078e002c */
[C---:B------:R-:W-:Y:S01]  /*11df0*/  ISETP.GT.U32.AND P4, PT, R39.reuse, R54, PT ;  /* 0x000000362700720c */ /* 0x040fe20003f84070 */
[----:B------:R-:W-:Y:S01]  /*11e00*/  @!P6 IMAD.MOV R51, RZ, RZ, -R51 ;  /* 0x000000ffff33e224 */ /* 0x000fe200078e0a33 */
[----:B------:R-:W-:-:S02]  /*11e10*/  ISETP.GT.U32.AND P6, PT, R39, R55, PT ;  /* 0x000000372700720c */ /* 0x000fc40003fc4070 */
[----:B0-----:R-:W-:Y:S02]  /*11e20*/  LEA.HI.X.SX32 R44, R50, R35, 0x1, P2 ;  /* 0x00000023322c7211 */ /* 0x001fe400010f0eff */
[----:B------:R-:W-:Y:S02]  /*11e30*/  ISETP.GT.U32.AND P2, PT, R39, R53, PT ;  /* 0x000000352700720c */ /* 0x000fe40003f44070 */
[----:B------:R-:W-:Y:S02]  /*11e40*/  SEL R51, R5, R51, !P3 ;  /* 0x0000003305337207 */ /* 0x000fe40005800000 */
[----:B------:R-:W-:Y:S01]  /*11e50*/  PRMT R106, RZ, 0x7610, R106 ;  /* 0x00007610ff6a7816 */ /* 0x000fe2000000006a */
[--C-:B------:R-:W-:Y:S01]  /*11e60*/  @!P5 IMAD.IADD R52, R52, 0x1, -R39.reuse ;  /* 0x000000013434d824 */ /* 0x100fe200078e0a27 */
[----:B------:R-:W-:Y:S01]  /*11e70*/  ISETP.GE.AND P5, PT, R24, RZ, PT ;  /* 0x000000ff1800720c */ /* 0x000fe20003fa6270 */
[----:B------:R-:W-:Y:S01]  /*11e80*/  STS.U8 [R30+UR9+0x6980], R103 ;  /* 0x006980671e007988 */ /* 0x000fe20008000009 */
[----:B-1----:R-:W-:Y:S01]  /*11e90*/  IMAD R51, R51, UR4, RZ ;  /* 0x0000000433337c24 */ /* 0x002fe2000f8e02ff */
[----:B------:R-:W0:Y:S02]  /*11ea0*/  LDCU UR4, c[0x0][0x3b0] ;  /* 0x00007600ff0477ac */ /* 0x000e240008000800 */
[----:B------:R-:W-:Y:S04]  /*11eb0*/  STS.U8 [R30+UR9+0x6d80], R102 ;  /* 0x006d80661e007988 */ /* 0x000fe80008000009 */
[----:B------:R-:W-:Y:S01]  /*11ec0*/  STS.U8 [R30+UR9+0x7180], R101 ;  /* 0x007180651e007988 */ /* 0x000fe20008000009 */
[----:B------:R-:W-:-:S03]  /*11ed0*/  @!P2 IMAD.IADD R53, R53, 0x1, -R39 ;  /* 0x000000013535a824 */ /* 0x000fc600078e0a27 */
[----:B------:R-:W-:Y:S04]  /*11ee0*/  STS.U8 [R30+UR9+0x7580], R100 ;  /* 0x007580641e007988 */ /* 0x000fe80008000009 */
[----:B------:R-:W-:Y:S04]  /*11ef0*/  STS.U8 [R30+UR9+0x7980], R99 ;  /* 0x007980631e007988 */ /* 0x000fe80008000009 */
[----:B------:R-:W-:Y:S01]  /*11f00*/  STS.U8 [R30+UR9+0x7d80], R98 ;  /* 0x007d80621e007988 */ /* 0x000fe20008000009 */
[----:B------:R-:W-:-:S03]  /*11f10*/  @!P4 IMAD.IADD R54, R54, 0x1, -R39 ;  /* 0x000000013636c824 */ /* 0x000fc600078e0a27 */
[----:B------:R1:W-:Y:S01]  /*11f20*/  STS.U8 [R31+UR9+0x4200], R105 ;  /* 0x004200691f007988 */ /* 0x0003e20008000009 */
[----:B------:R-:W-:-:S03]  /*11f30*/  ISETP.GE.AND P2, PT, R25, RZ, PT ;  /* 0x000000ff1900720c */ /* 0x000fc60003f46270 */
[----:B------:R2:W3:Y:S04]  /*11f40*/  @P0 LDG.E.U8 R106, desc[UR18][R42.64] ;  /* 0x000000122a6a0981 */ /* 0x0004e8000c1e1100 */
[----:B------:R0:W-:Y:S01]  /*11f50*/  STL [R1+0x218], R41 ;  /* 0x0002182901007387 */ /* 0x0001e20000100800 */
[----:B-1----:R-:W-:Y:S01]  /*11f60*/  PRMT R105, RZ, 0x7610, R105 ;  /* 0x00007610ff697816 */ /* 0x002fe20000000069 */
[----:B--2---:R-:W-:Y:S02]  /*11f70*/  @P0 IMAD.MOV.U32 R42, RZ, RZ, R41 ;  /* 0x000000ffff2a0224 */ /* 0x004fe400078e0029 */
[----:B------:R-:W-:Y:S01]  /*11f80*/  @P0 IMAD.MOV.U32 R43, RZ, RZ, R44 ;  /* 0x000000ffff2b0224 */ /* 0x000fe200078e002c */
[----:B0-----:R-:W-:Y:S01]  /*11f90*/  IADD3 R41, P4, PT, R51, R38, RZ ;  /* 0x0000002633297210 */ /* 0x001fe20007f9e0ff */
[----:B------:R-:W-:-:S03]  /*11fa0*/  @!P6 IMAD.IADD R55, R55, 0x1, -R39 ;  /* 0x000000013737e824 */ /* 0x000fc600078e0a27 */
[----:B------:R0:W2:Y:S01]  /*11fb0*/  @P0 LDG.E.U8 R105, desc[UR18][R42.64] ;  /* 0x000000122a690981 */ /* 0x0000a2000c1e1100 */
[----:B------:R-:W-:Y:S01]  /*11fc0*/  @!P5 IMAD.MOV R52, RZ, RZ, -R52 ;  /* 0x000000ffff34d224 */ /* 0x000fe200078e0a34 */
[----:B------:R-:W-:Y:S02]  /*11fd0*/  ISETP.GT.U32.AND P6, PT, R39, R55, PT ;  /* 0x000000372700720c */ /* 0x000fe40003fc4070 */
[----:B0-----:R-:W-:Y:S02]  /*11fe0*/  LEA.HI.X.SX32 R42, R51, R35, 0x1, P4 ;  /* 0x00000023332a7211 */ /* 0x001fe400020f0eff */
[C---:B------:R-:W-:Y:S01]  /*11ff0*/  ISETP.GT.U32.AND P4, PT, R39.reuse, R53, PT ;  /* 0x000000352700720c */ /* 0x040fe20003f84070 */
[----:B------:R-:W-:Y:S01]  /*12000*/  STL [R1+0x214], R44 ;  /* 0x0002142c01007387 */ /* 0x000fe20000100800 */
[----:B------:R-:W-:Y:S01]  /*12010*/  ISETP.GT.U32.AND P5, PT, R39, R56, PT ;  /* 0x000000382700720c */ /* 0x000fe20003fa4070 */
[----:B------:R-:W-:Y:S01]  /*12020*/  @!P2 IMAD.MOV R54, RZ, RZ, -R54 ;  /* 0x000000ffff36a224 */ /* 0x000fe200078e0a36 */
[----:B------:R-:W-:Y:S01]  /*12030*/  SEL R52, R5, R52, !P3 ;  /* 0x0000003405347207 */ /* 0x000fe20005800000 */
[----:B------:R-:W5:Y:S01]  /*12040*/  LDL.LU R24, [R1+0xa64] ;  /* 0x000a640001187983 */ /* 0x000f620000300800 */
[----:B------:R-:W-:Y:S01]  /*12050*/  ISETP.GE.AND P2, PT, R158, RZ, PT ;  /* 0x000000ff9e00720c */ /* 0x000fe20003f46270 */
[----:B------:R-:W-:-:S02]  /*12060*/  @P0 IMAD.MOV.U32 R43, RZ, RZ, R42 ;  /* 0x000000ffff2b0224 */ /* 0x000fc400078e002a */
[----:B------:R-:W5:Y:S01]  /*12070*/  LDL.LU R25, [R1+0xa60] ;  /* 0x000a600001197983 */ /* 0x000f620000300800 */
[----:B------:R-:W-:-:S03]  /*12080*/  SEL R54, R5, R54, !P3 ;  /* 0x0000003605367207 */ /* 0x000fc60005800000 */
[----:B------:R0:W-:Y:S01]  /*12090*/  STS.U8 [R31+UR9+0x4600], R104 ;  /* 0x004600681f007988 */ /* 0x0001e20008000009 */
[----:B------:R-:W-:Y:S01]  /*120a0*/  IMAD R52, R52, UR5, RZ ;  /* 0x0000000534347c24 */ /* 0x000fe2000f8e02ff */
[----:B------:R-:W-:Y:S02]  /*120b0*/  PRMT R103, RZ, 0x7610, R103 ;  /* 0x00007610ff677816 */ /* 0x000fe40000000067 */
[----:B------:R-:W-:Y:S01]  /*120c0*/  STL [R1+0x220], R41 ;  /* 0x0002202901007387 */ /* 0x000fe20000100800 */
[--C-:B------:R-:W-:Y:S01]  /*120d0*/  @!P4 IMAD.IADD R53, R53, 0x1, -R39.reuse ;  /* 0x000000013535c824 */ /* 0x100fe200078e0a27 */
[----:B------:R-:W-:Y:S01]  /*120e0*/  PRMT R102, RZ, 0x7610, R102 ;  /* 0x00007610ff667816 */ /* 0x000fe20000000066 */
[--C-:B------:R-:W-:Y:S01]  /*120f0*/  @!P6 IMAD.IADD R55, R55, 0x1, -R39.reuse ;  /* 0x000000013737e824 */ /* 0x100fe200078e0a27 */
[----:B------:R1:W-:Y:S01]  /*12100*/  STL [R1+0x21c], R42 ;  /* 0x00021c2a01007387 */ /* 0x0003e20000100800 */
[----:B0-----:R-:W-:Y:S01]  /*12110*/  PRMT R104, RZ, 0x7610, R104 ;  /* 0x00007610ff687816 */ /* 0x001fe20000000068 */
[----:B------:R-:W-:Y:S01]  /*12120*/  IMAD R54, R54, UR12, RZ ;  /* 0x0000000c36367c24 */ /* 0x000fe2000f8e02ff */
[----:B------:R-:W-:Y:S01]  /*12130*/  ISETP.GE.AND P4, PT, R157, RZ, PT ;  /* 0x000000ff9d00720c */ /* 0x000fe20003f86270 */
[----:B------:R-:W-:Y:S01]  /*12140*/  @!P5 IMAD.IADD R56, R56, 0x1, -R39 ;  /* 0x000000013838d824 */ /* 0x000fe200078e0a27 */
[----:B------:R-:W5:Y:S01]  /*12150*/  LDL.LU R158, [R1+0xa5c] ;  /* 0x000a5c00019e7983 */ /* 0x000f620000300800 */
[----:B------:R-:W-:Y:S01]  /*12160*/  @!P2 IMAD.MOV R53, RZ, RZ, -R53 ;  /* 0x000000ffff35a224 */ /* 0x000fe200078e0a35 */
[----:B------:R-:W-:Y:S01]  /*12170*/  PRMT R101, RZ, 0x7610, R101 ;  /* 0x00007610ff657816 */ /* 0x000fe20000000065 */
[----:B------:R-:W0:Y:S01]  /*12180*/  LDCU UR5, c[0x0][0x3b0] ;  /* 0x00007600ff0577ac */ /* 0x000e220008000800 */
[----:B-1----:R-:W-:Y:S01]  /*12190*/  @P0 IMAD.MOV.U32 R42, RZ, RZ, R41 ;  /* 0x000000ffff2a0224 */ /* 0x002fe200078e0029 */
[----:B------:R-:W-:Y:S01]  /*121a0*/  ISETP.GT.U32.AND P5, PT, R39, R56, PT ;  /* 0x000000382700720c */ /* 0x000fe20003fa4070 */
[----:B------:R-:W5:Y:S01]  /*121b0*/  LDL.LU R157, [R1+0xa58] ;  /* 0x000a5800019d7983 */ /* 0x000f620000300800 */
[----:B------:R-:W-:Y:S01]  /*121c0*/  PRMT R100, RZ, 0x7610, R100 ;  /* 0x00007610ff647816 */ /* 0x000fe20000000064 */
[----:B------:R-:W1:Y:S02]  /*121d0*/  LDCU UR12, c[0x0][0x3b0] ;  /* 0x00007600ff0c77ac */ /* 0x000e640008000800 */
[----:B------:R0:W2:Y:S02]  /*121e0*/  @P0 LDG.E.U8 R104, desc[UR18][R42.64] ;  /* 0x000000122a680981 */ /* 0x0000a4000c1e1100 */
[----:B0-----:R-:W-:-:S04]  /*121f0*/  IADD3 R42, P6, PT, R52, R38, RZ ;  /* 0x00000026342a7210 */ /* 0x001fc80007fde0ff */
[----:B------:R-:W-:Y:S02]  /*12200*/  LEA.HI.X.SX32 R43, R52, R35, 0x1, P6 ;  /* 0x00000023342b7211 */ /* 0x000fe400030f0eff */
[C---:B------:R-:W-:Y:S01]  /*12210*/  IADD3 R41, P6, PT, R54.reuse, R38, RZ ;  /* 0x0000002636297210 */ /* 0x040fe20007fde0ff */
[----:B------:R-:W-:Y:S01]  /*12220*/  @!P4 IMAD.MOV R55, RZ, RZ, -R55 ;  /* 0x000000ffff37c224 */ /* 0x000fe200078e0a37 */
[----:B------:R-:W-:Y:S01]  /*12230*/  SEL R53, R5, R53, !P3 ;  /* 0x0000003505357207 */ /* 0x000fe20005800000 */
[----:B------:R0:W-:Y:S01]  /*12240*/  STL [R1+0x270], R42 ;  /* 0x0002702a01007387 */ /* 0x0001e20000100800 */
[----:B------:R-:W-:Y:S02]  /*12250*/  LEA.HI.X.SX32 R44, R54, R35, 0x1, P6 ;  /* 0x00000023362c7211 */ /* 0x000fe400030f0eff */
[----:B------:R-:W-:Y:S01]  /*12260*/  ISETP.GT.U32.AND P2, PT, R39, R57, PT ;  /* 0x000000392700720c */ /* 0x000fe20003f44070 */
[----:B------:R0:W-:Y:S01]  /*12270*/  STL [R1+0x26c], R43 ;  /* 0x00026c2b01007387 */ /* 0x0001e20000100800 */
[----:B------:R-:W-:Y:S01]  /*12280*/  SEL R55, R5, R55, !P3 ;  /* 0x0000003705377207 */ /* 0x000fe20005800000 */
[----:B------:R-:W-:-:S02]  /*12290*/  IMAD R53, R53, UR4, RZ ;  /* 0x0000000435357c24 */ /* 0x000fc4000f8e02ff */
[----:B------:R0:W2:Y:S01]  /*122a0*/  @P0 LDG.E.U8 R103, desc[UR18][R42.64] ;  /* 0x000000122a670981 */ /* 0x0000a2000c1e1100 */
[----:B------:R-:W-:Y:S01]  /*122b0*/  ISETP.GE.AND P4, PT, R111, RZ, PT ;  /* 0x000000ff6f00720c */ /* 0x000fe20003f86270 */
[----:B------:R-:W-:Y:S01]  /*122c0*/  IMAD R55, R55, UR13, RZ ;  /* 0x0000000d37377c24 */ /* 0x000fe2000f8e02ff */
[----:B------:R-:W1:Y:S01]  /*122d0*/  LDCU UR4, c[0x0][0x3b0] ;  /* 0x00007600ff0477ac */ /* 0x000e620008000800 */
[----:B------:R-:W-:Y:S02]  /*122e0*/  @!P5 IMAD.IADD R56, R56, 0x1, -R39 ;  /* 0x000000013838d824 */ /* 0x000fe400078e0a27 */
[----:B0-----:R-:W-:Y:S02]  /*122f0*/  @P0 IMAD.MOV.U32 R42, RZ, RZ, R41 ;  /* 0x000000ffff2a0224 */ /* 0x001fe400078e0029 */
[----:B------:R-:W-:Y:S01]  /*12300*/  @P0 IMAD.MOV.U32 R43, RZ, RZ, R44 ;  /* 0x000000ffff2b0224 */ /* 0x000fe200078e002c */
[----:B------:R-:W-:Y:S01]  /*12310*/  ISETP.GT.U32.AND P5, PT, R39, R58, PT ;  /* 0x0000003a2700720c */ /* 0x000fe20003fa4070 */
[----:B------:R0:W-:Y:S01]  /*12320*/  STL [R1+0x278], R41 ;  /* 0x0002782901007387 */ /* 0x0001e20000100800 */
[----:B------:R-:W-:Y:S01]  /*12330*/  @!P2 IMAD.IADD R57, R57, 0x1, -R39 ;  /* 0x000000013939a824 */ /* 0x000fe200078e0a27 */
[----:B------:R-:W-:Y:S01]  /*12340*/  PRMT R99, RZ, 0x7610, R99 ;  /* 0x00007610ff637816 */ /* 0x000fe20000000063 */
[----:B------:R-:W1:Y:S01]  /*12350*/  LDCU UR13, c[0x0][0x3b0] ;  /* 0x00007600ff0d77ac */ /* 0x000e620008000800 */
[----:B------:R0:W2:Y:S01]  /*12360*/  @P0 LDG.E.U8 R102, desc[UR18][R42.64] ;  /* 0x000000122a660981 */ /* 0x0000a2000c1e1100 */
[----:B------:R-:W-:Y:S01]  /*12370*/  @!P4 IMAD.MOV R56, RZ, RZ, -R56 ;  /* 0x000000ffff38c224 */ /* 0x000fe200078e0a38 */
[----:B0-----:R-:W-:-:S04]  /*12380*/  IADD3 R42, P6, PT, R53, R38, RZ ;  /* 0x00000026352a7210 */ /* 0x001fc80007fde0ff */
[----:B------:R-:W-:Y:S02]  /*12390*/  LEA.HI.X.SX32 R43, R53, R35, 0x1, P6 ;  /* 0x00000023352b7211 */ /* 0x000fe400030f0eff */
[----:B------:R-:W-:Y:S01]  /*123a0*/  IADD3 R41, P6, PT, R55, R38, RZ ;  /* 0x0000002637297210 */ /* 0x000fe20007fde0ff */
[----:B------:R0:W-:Y:S01]  /*123b0*/  STL [R1+0x274], R44 ;  /* 0x0002742c01007387 */ /* 0x0001e20000100800 */
[----:B------:R-:W-:Y:S01]  /*123c0*/  ISETP.GT.U32.AND P2, PT, R39, R57, PT ;  /* 0x000000392700720c */ /* 0x000fe20003f44070 */
[----:B------:R-:W-:Y:S01]  /*123d0*/  @!P5 IMAD.IADD R58, R58, 0x1, -R39 ;  /* 0x000000013a3ad824 */ /* 0x000fe200078e0a27 */
[----:B------:R-:W-:Y:S01]  /*123e0*/  SEL R56, R5, R56, !P3 ;  /* 0x0000003805387207 */ /* 0x000fe20005800000 */
[----:B------:R-:W5:Y:S01]  /*123f0*/  LDL.LU R111, [R1+0xa54] ;  /* 0x000a5400016f7983 */ /* 0x000f620000300800 */
[----:B------:R-:W-:-:S03]  /*12400*/  ISETP.GE.AND P4, PT, R110, RZ, PT ;  /* 0x000000ff6e00720c */ /* 0x000fc60003f86270 */
[----:B------:R1:W2:Y:S01]  /*12410*/  @P0 LDG.E.U8 R101, desc[UR18][R42.64] ;  /* 0x000000122a650981 */ /* 0x0002a2000c1e1100 */
[----:B0-----:R-:W-:Y:S02]  /*12420*/  LEA.HI.X.SX32 R44, R55, R35, 0x1, P6 ;  /* 0x00000023372c7211 */ /* 0x001fe400030f0eff */
[C---:B------:R-:W-:Y:S01]  /*12430*/  ISETP.GT.U32.AND P6, PT, R39.reuse, R59, PT ;  /* 0x0000003b2700720c */ /* 0x040fe20003fc4070 */
[----:B-1----:R-:W-:Y:S01]  /*12440*/  IMAD R56, R56, UR4, RZ ;  /* 0x0000000438387c24 */ /* 0x002fe2000f8e02ff */
[----:B------:R-:W-:Y:S01]  /*12450*/  ISETP.GT.U32.AND P5, PT, R39, R58, PT ;  /* 0x0000003a2700720c */ /* 0x000fe20003fa4070 */
[----:B------:R0:W-:Y:S01]  /*12460*/  STL [R1+0x280], R42 ;  /* 0x0002802a01007387 */ /* 0x0001e20000100800 */
[----:B------:R-:W-:Y:S01]  /*12470*/  @!P2 IMAD.IADD R57, R57, 0x1, -R39 ;  /* 0x000000013939a824 */ /* 0x000fe200078e0a27 */
[----:B------:R-:W1:Y:S02]  /*12480*/  LDCU UR4, c[0x0][0x3b0] ;  /* 0x00007600ff0477ac */ /* 0x000e640008000800 */
[----:B------:R4:W-:Y:S04]  /*12490*/  STL [R1+0x27c], R43 ;  /* 0x00027c2b01007387 */ /* 0x0009e80000100800 */
[----:B------:R4:W-:Y:S01]  /*124a0*/  STL [R1+0x2b0], R41 ;  /* 0x0002b02901007387 */ /* 0x0009e20000100800 */
[----:B0-----:R-:W-:-:S02]  /*124b0*/  @P0 IMAD.MOV.U32 R42, RZ, RZ, R41 ;  /* 0x000000ffff2a0224 */ /* 0x001fc400078e0029 */
[----:B------:R-:W-:Y:S01]  /*124c0*/  @!P6 IMAD.IADD R59, R59, 0x1, -R39 ;  /* 0x000000013b3be824 */ /* 0x000fe200078e0a27 */
[----:B------:R0:W-:Y:S01]  /*124d0*/  STL [R1+0x2ac], R44 ;  /* 0x0002ac2c01007387 */ /* 0x0001e20000100800 */
[----:B----4-:R-:W-:Y:S01]  /*124e0*/  @P0 IMAD.MOV.U32 R43, RZ, RZ, R44 ;  /* 0x000000ffff2b0224 */ /* 0x010fe200078e002c */
[----:B------:R-:W-:Y:S01]  /*124f0*/  IADD3 R41, P6, PT, R56, R38, RZ ;  /* 0x0000002638297210 */ /* 0x000fe20007fde0ff */
[----:B------:R-:W-:Y:S01]  /*12500*/  @!P4 IMAD.MOV R57, RZ, RZ, -R57 ;  /* 0x000000ffff39c224 */ /* 0x000fe200078e0a39 */
[C---:B------:R-:W-:Y:S01]  /*12510*/  ISETP.GT.U32.AND P2, PT, R39.reuse, R59, PT ;  /* 0x0000003b2700720c */ /* 0x040fe20003f44070 */
[----:B------:R-:W-:Y:S01]  /*12520*/  @!P5 IMAD.IADD R58, R58, 0x1, -R39 ;  /* 0x000000013a3ad824 */ /* 0x000fe200078e0a27 */
[----:B------:R4:W2:Y:S01]  /*12530*/  @P0 LDG.E.U8 R100, desc[UR18][R42.64] ;  /* 0x000000122a640981 */ /* 0x0008a2000c1e1100 */
[----:B0-----:R-:W-:Y:S02]  /*12540*/  LEA.HI.X.SX32 R44, R56, R35, 0x1, P6 ;  /* 0x00000023382c7211 */ /* 0x001fe400030f0eff */
[----:B------:R-:W-:Y:S01]  /*12550*/  ISETP.GE.AND P6, PT, R22, RZ, PT ;  /* 0x000000ff1600720c */ /* 0x000fe20003fc6270 */
[----:B------:R-:W5:Y:S01]  /*12560*/  LDL.LU R110, [R1+0xa50] ;  /* 0x000a5000016e7983 */ /* 0x000f620000300800 */
[----:B------:R-:W-:-:S02]  /*12570*/  ISETP.GT.U32.AND P4, PT, R39, R60, PT ;  /* 0x0000003c2700720c */ /* 0x000fc40003f84070 */
[----:B------:R-:W-:Y:S02]  /*12580*/  SEL R57, R5, R57, !P3 ;  /* 0x0000003905397207 */ /* 0x000fe40005800000 */
[----:B------:R-:W-:-:S03]  /*12590*/  ISETP.GE.AND P5, PT, R23, RZ, PT ;  /* 0x000000ff1700720c */ /* 0x000fc60003fa6270 */
[----:B------:R-:W-:Y:S01]  /*125a0*/  IMAD R57, R57, UR5, RZ ;  /* 0x0000000539397c24 */ /* 0x000fe2000f8e02ff */
[----:B------:R-:W0:Y:S01]  /*125b0*/  LDCU UR5, c[0x0][0x3b0] ;  /* 0x00007600ff0577ac */ /* 0x000e220008000800 */
[----:B----4-:R-:W-:Y:S01]  /*125c0*/  @P0 IMAD.MOV.U32 R42, RZ, RZ, R41 ;  /* 0x000000ffff2a0224 */ /* 0x010fe200078e0029 */
[----:B------:R4:W-:Y:S01]  /*125d0*/  STL [R1+0x2b8], R41 ;  /* 0x0002b82901007387 */ /* 0x0009e20000100800 */
[----:B------:R-:W-:Y:S02]  /*125e0*/  @P0 IMAD.MOV.U32 R43, RZ, RZ, R44 ;  /* 0x000000ffff2b0224 */ /* 0x000fe400078e002c */
[----:B------:R-:W-:Y:S01]  /*125f0*/  @!P6 IMAD.MOV R58, RZ, RZ, -R58 ;  /* 0x000000ffff3ae224 */ /* 0x000fe200078e0a3a */
[----:B------:R-:W5:Y:S01]  /*12600*/  LDL.LU R22, [R1+0xa4c] ;  /* 0x000a4c0001167983 */ /* 0x000f620000300800 */
[--C-:B------:R-:W-:Y:S02]  /*12610*/  @!P2 IMAD.IADD R59, R59, 0x1, -R39.reuse ;  /* 0x000000013b3ba824 */ /* 0x100fe400078e0a27 */
[----:B------:R-:W-:Y:S01]  /*12620*/  @!P4 IMAD.IADD R60, R60, 0x1, -R39 ;  /* 0x000000013c3cc824 */ /* 0x000fe200078e0a27 */
[----:B------:R-:W-:Y:S01]  /*12630*/  ISETP.GT.U32.AND P2, PT, R39, R62, PT ;  /* 0x0000003e2700720c */ /* 0x000fe20003f44070 */
[----:B------:R0:W2:Y:S01]  /*12640*/  @P0 LDG.E.U8 R99, desc[UR18][R42.64] ;  /* 0x000000122a630981 */ /* 0x0000a2000c1e1100 */
[----:B----4-:R-:W-:Y:S01]  /*12650*/  IADD3 R41, P6, PT, R57, R38, RZ ;  /* 0x0000002639297210 */ /* 0x010fe20007fde0ff */
[----:B------:R-:W-:Y:S01]  /*12660*/  @!P5 IMAD.MOV R59, RZ, RZ, -R59 ;  /* 0x000000ffff3bd224 */ /* 0x000fe200078e0a3b */
[----:B------:R-:W-:-:S02]  /*12670*/  ISETP.GT.U32.AND P4, PT, R39, R61, PT ;  /* 0x0000003d2700720c */ /* 0x000fc40003f84070 */
[----:B0-----:R-:W-:Y:S02]  /*12680*/  LEA.HI.X.SX32 R42, R57, R35, 0x1, P6 ;  /* 0x00000023392a7211 */ /* 0x001fe400030f0eff */
[----:B------:R-:W-:Y:S02]  /*12690*/  ISETP.GT.U32.AND P6, PT, R39, R60, PT ;  /* 0x0000003c2700720c */ /* 0x000fe40003fc4070 */
[C---:B------:R-:W-:Y:S01]  /*126a0*/  SEL R59, R5.reuse, R59, !P3 ;  /* 0x0000003b053b7207 */ /* 0x040fe20005800000 */
[----:B------:R-:W-:Y:S01]  /*126b0*/  STL [R1+0x2b4], R44 ;  /* 0x0002b42c01007387 */ /* 0x000fe20000100800 */
[----:B------:R-:W-:Y:S02]  /*126c0*/  SEL R58, R5, R58, !P3 ;  /* 0x0000003a053a7207 */ /* 0x000fe40005800000 */
[----:B------:R-:W-:Y:S01]  /*126d0*/  ISETP.GE.AND P5, PT, R156, RZ, PT ;  /* 0x000000ff9c00720c */ /* 0x000fe20003fa6270 */
[----:B------:R-:W5:Y:S01]  /*126e0*/  LDL.LU R23, [R1+0xa48] ;  /* 0x000a480001177983 */ /* 0x000f620000300800 */
[----:B------:R-:W-:Y:S01]  /*126f0*/  IMAD R59, R59, UR5, RZ ;  /* 0x000000053b3b7c24 */ /* 0x000fe2000f8e02ff */
[----:B------:R-:W-:Y:S01]  /*12700*/  PRMT R98, RZ, 0x7610, R98 ;  /* 0x00007610ff627816 */ /* 0x000fe20000000062 */
[----:B------:R-:W-:Y:S01]  /*12710*/  @P0 IMAD.MOV.U32 R43, RZ, RZ, R42 ;  /* 0x000000ffff2b0224 */ /* 0x000fe200078e002a */
[----:B------:R-:W-:Y:S01]  /*12720*/  STL [R1+0x2c0], R41 ;  /* 0x0002c02901007387 */ /* 0x000fe20000100800 */
[--C-:B------:R-:W-:Y:S01]  /*12730*/  @!P2 IMAD.IADD R62, R62, 0x1, -R39.reuse ;  /* 0x000000013e3ea824 */ /* 0x100fe200078e0a27 */
[----:B------:R-:W0:Y:S02]  /*12740*/  LDCU UR5, c[0x0][0x3b0] ;  /* 0x00007600ff0577ac */ /* 0x000e240008000800 */
[----:B------:R4:W-:Y:S01]  /*12750*/  STL [R1+0x2bc], R42 ;  /* 0x0002bc2a01007387 */ /* 0x0009e20000100800 */
[----:B-1----:R-:W-:Y:S01]  /*12760*/  IMAD R58, R58, UR4, RZ ;  /* 0x000000043a3a7c24 */ /* 0x002fe2000f8e02ff */
[----:B------:R-:W1:Y:S01]  /*12770*/  LDCU UR4, c[0x0][0x3b0] ;  /* 0x00007600ff0477ac */ /* 0x000e620008000800 */
[--C-:B------:R-:W-:Y:S01]  /*12780*/  @!P6 IMAD.IADD R60, R60, 0x1, -R39.reuse ;  /* 0x000000013c3ce824 */ /* 0x100fe200078e0a27 */
[----:B------:R0:W-:Y:S01]  /*12790*/  STS.U8 [R31+UR9+0x4a00], R97 ;  /* 0x004a00611f007988 */ /* 0x0001e20008000009 */
[----:B------:R-:W-:Y:S01]  /*127a0*/  @!P4 IMAD.IADD R61, R61, 0x1, -R39 ;  /* 0x000000013d3dc824 */ /* 0x000fe200078e0a27 */
[----:B------:R-:W-:Y:S01]  /*127b0*/  ISETP.GT.U32.AND P4, PT, R39, R62, PT ;  /* 0x0000003e2700720c */ /* 0x000fe20003f84070 */
[----:B----4-:R-:W-:Y:S01]  /*127c0*/  @P0 IMAD.MOV.U32 R42, RZ, RZ, R41 ;  /* 0x000000ffff2a0224 */ /* 0x010fe200078e0029 */
[C---:B------:R-:W-:Y:S01]  /*127d0*/  IADD3 R41, P6, PT, R59.reuse, R38, RZ ;  /* 0x000000263b297210 */ /* 0x040fe20007fde0ff */
[----:B------:R-:W5:Y:S04]  /*127e0*/  LDL.LU R156, [R1+0xa44] ;  /* 0x000a4400019c7983 */ /* 0x000f680000300800 */
[----:B------:R4:W2:Y:S01]  /*127f0*/  @P0 LDG.E.U8 R98, desc[UR18][R42.64] ;  /* 0x000000122a620981 */ /* 0x0008a2000c1e1100 */
[----:B------:R-:W-:-:S02]  /*12800*/  LEA.HI.X.SX32 R44, R59, R35, 0x1, P6 ;  /* 0x000000233b2c7211 */ /* 0x000fc400030f0eff */
[----:B------:R-:W-:Y:S01]  /*12810*/  ISETP.GE.AND P6, PT, R150, RZ, PT ;  /* 0x000000ff9600720c */ /* 0x000fe20003fc6270 */
[----:B------:R-:W-:Y:S01]  /*12820*/  @!P5 IMAD.MOV R60, RZ, RZ, -R60 ;  /* 0x000000ffff3cd224 */ /* 0x000fe200078e0a3c */
[----:B----4-:R-:W-:-:S04]  /*12830*/  IADD3 R42, P2, PT, R58, R38, RZ ;  /* 0x000000263a2a7210 */ /* 0x010fc80007f5e0ff */
[----:B------:R-:W-:Y:S02]  /*12840*/  LEA.HI.X.SX32 R43, R58, R35, 0x1, P2 ;  /* 0x000000233a2b7211 */ /* 0x000fe400010f0eff */
[C---:B------:R-:W-:Y:S02]  /*12850*/  ISETP.GT.U32.AND P2, PT, R39.reuse, R61, PT ;  /* 0x0000003d2700720c */ /* 0x040fe40003f44070 */
[----:B------:R-:W-:Y:S02]  /*12860*/  ISETP.GT.U32.AND P5, PT, R39, R63, PT ;  /* 0x0000003f2700720c */ /* 0x000fe40003fa4070 */
[----:B------:R-:W-:Y:S01]  /*12870*/  SEL R60, R5, R60, !P3 ;  /* 0x0000003c053c7207 */ /* 0x000fe20005800000 */
[----:B------:R-:W-:Y:S01]  /*12880*/  @!P4 IMAD.IADD R62, R62, 0x1, -R39 ;  /* 0x000000013e3ec824 */ /* 0x000fe200078e0a27 */
[----:B0-----:R-:W-:Y:S02]  /*12890*/  PRMT R97, RZ, 0x7610, R97 ;  /* 0x00007610ff617816 */ /* 0x001fe40000000061 */
[----:B------:R-:W-:Y:S01]  /*128a0*/  ISETP.GE.AND P4, PT, R20, RZ, PT ;  /* 0x000000ff1400720c */ /* 0x000fe20003f86270 */
[----:B------:R-:W-:Y:S01]  /*128b0*/  IMAD R60, R60, UR12, RZ ;  /* 0x0000000c3c3c7c24 */ /* 0x000fe2000f8e02ff */
[----:B------:R0:W-:Y:S01]  /*128c0*/  STL [R1+0x2f0], R42 ;  /* 0x0002f02a01007387 */ /* 0x0001e20000100800 */
[----:B------:R-:W-:Y:S01]  /*128d0*/  @!P6 IMAD.MOV R62, RZ, RZ, -R62 ;  /* 0x000000ffff3ee224 */ /* 0x000fe200078e0a3e */
[----:B------:R-:W4:Y:S01]  /*128e0*/  LDCU UR12, c[0x0][0x3b0] ;  /* 0x00007600ff0c77ac */ /* 0x000f220008000800 */
[----:B------:R-:W-:Y:S01]  /*128f0*/  @!P2 IMAD.IADD R61, R61, 0x1, -R39 ;  /* 0x000000013d3da824 */ /* 0x000fe200078e0a27 */
[----:B------:R-:W-:Y:S04]  /*12900*/  STL [R1+0x2ec], R43 ;  /* 0x0002ec2b01007387 */ /* 0x000fe80000100800 */
[----:B------:R0:W2:Y:S01]  /*12910*/  @P0 LDG.E.U8 R97, desc[UR18][R42.64] ;  /* 0x000000122a610981 */ /* 0x0000a2000c1e1100 */
[----:B------:R-:W-:-:S03]  /*12920*/  SEL R62, R5, R62, !P3 ;  /* 0x0000003e053e7207 */ /* 0x000fc60005800000 */
[----:B------:R1:W-:Y:S01]  /*12930*/  STL [R1+0x2f8], R41 ;  /* 0x0002f82901007387 */ /* 0x0003e20000100800 */
[----:B------:R-:W-:-:S03]  /*12940*/  @!P5 IMAD.IADD R63, R63, 0x1, -R39 ;  /* 0x000000013f3fd824 */ /* 0x000fc600078e0a27 */
[----:B------:R4:W-:Y:S01]  /*12950*/  STS.U8 [R31+UR9+0x4e00], R96 ;  /* 0x004e00601f007988 */ /* 0x0009e20008000009 */
[----:B0-----:R-:W-:-:S03]  /*12960*/  @P0 IMAD.MOV.U32 R42, RZ, RZ, R41 ;  /* 0x000000ffff2a0224 */ /* 0x001fc600078e0029 */
[----:B------:R-:W5:Y:S01]  /*12970*/  LDL.LU R150, [R1+0xa40] ;  /* 0x000a400001967983 */ /* 0x000f620000300800 */
[----:B-1----:R-:W-:Y:S01]  /*12980*/  IADD3 R41, P2, PT, R60, R38, RZ ;  /* 0x000000263c297210 */ /* 0x002fe20007f5e0ff */
[----:B------:R-:W-:Y:S02]  /*12990*/  @P0 IMAD.MOV.U32 R43, RZ, RZ, R44 ;  /* 0x000000ffff2b0224 */ /* 0x000fe400078e002c */
[----:B------:R0:W-:Y:S01]  /*129a0*/  STL [R1+0x2f4], R44 ;  /* 0x0002f42c01007387 */ /* 0x0001e20000100800 */
[----:B----4-:R-:W-:Y:S01]  /*129b0*/  PRMT R96, RZ, 0x7610, R96 ;  /* 0x00007610ff607816 */ /* 0x010fe20000000060 */
[----:B------:R-:W-:Y:S02]  /*129c0*/  @!P4 IMAD.MOV R61, RZ, RZ, -R61 ;  /* 0x000000ffff3dc224 */ /* 0x000fe400078e0a3d */
[----:B------:R1:W-:Y:S01]  /*129d0*/  STS.U8 [R31+UR9+0x5200], R95 ;  /* 0x0052005f1f007988 */ /* 0x0003e20008000009 */
[----:B------:R-:W-:Y:S01]  /*129e0*/  IMAD R62, R62, UR4, RZ ;  /* 0x000000043e3e7c24 */ /* 0x000fe2000f8e02ff */
[----:B------:R-:W-:Y:S01]  /*129f0*/  ISETP.GT.U32.AND P5, PT, R39, R63, PT ;  /* 0x0000003f2700720c */ /* 0x000fe20003fa4070 */
[----:B------:R-:W4:Y:S01]  /*12a00*/  LDCU UR4, c[0x0][0x3b0] ;  /* 0x00007600ff0477ac */ /* 0x000f220008000800 */
[----:B------:R3:W2:Y:S01]  /*12a10*/  @P0 LDG.E.U8 R96, desc[UR18][R42.64] ;  /* 0x000000122a600981 */ /* 0x0006a2000c1e1100 */
[----:B0-----:R-:W-:-:S02]  /*12a20*/  LEA.HI.X.SX32 R44, R60, R35, 0x1, P2 ;  /* 0x000000233c2c7211 */ /* 0x001fc400010f0eff */
[----:B------:R-:W-:Y:S01]  /*12a30*/  ISETP.GT.U32.AND P6, PT, R39, R64, PT ;  /* 0x000000402700720c */ /* 0x000fe20003fc4070 */
[----:B------:R-:W5:Y:S01]  /*12a40*/  LDL.LU R20, [R1+0xa3c] ;  /* 0x000a3c0001147983 */ /* 0x000f620000300800 */
[----:B-1----:R-:W-:Y:S02]  /*12a50*/  PRMT R95, RZ, 0x7610, R95 ;  /* 0x00007610ff5f7816 */ /* 0x002fe4000000005f */
[----:B------:R-:W-:Y:S01]  /*12a60*/  SEL R61, R5, R61, !P3 ;  /* 0x0000003d053d7207 */ /* 0x000fe20005800000 */
[----:B---3--:R-:W-:Y:S02]  /*12a70*/  @P0 IMAD.MOV.U32 R42, RZ, RZ, R41 ;  /* 0x000000ffff2a0224 */ /* 0x008fe400078e0029 */
[----:B------:R-:W-:Y:S01]  /*12a80*/  @P0 IMAD.MOV.U32 R43, RZ, RZ, R44 ;  /* 0x000000ffff2b0224 */ /* 0x000fe200078e002c */
[----:B------:R-:W-:Y:S02]  /*12a90*/  IADD3 R45, P4, PT, R62, R38, RZ ;  /* 0x000000263e2d7210 */ /* 0x000fe40007f9e0ff */
[----:B------:R-:W-:-:S02]  /*12aa0*/  ISETP.GE.AND P2, PT, R21, RZ, PT ;  /* 0x000000ff1500720c */ /* 0x000fc40003f46270 */
[----:B------:R0:W3:Y:S01]  /*12ab0*/  @P0 LDG.E.U8 R95, desc[UR18][R42.64] ;  /* 0x000000122a5f0981 */ /* 0x0000e2000c1e1100 */
[----:B------:R-:W-:Y:S01]  /*12ac0*/  IMAD R61, R61, UR5, RZ ;  /* 0x000000053d3d7c24 */ /* 0x000fe2000f8e02ff */
[----:B------:R-:W1:Y:S01]  /*12ad0*/  LDCU UR5, c[0x0][0x3b0] ;  /* 0x00007600ff0577ac */ /* 0x000e620008000800 */
[--C-:B------:R-:W-:Y:S01]  /*12ae0*/  @!P5 IMAD.IADD R63, R63, 0x1, -R39.reuse ;  /* 0x000000013f3fd824 */ /* 0x100fe200078e0a27 */
[----:B------:R4:W-:Y:S01]  /*12af0*/  STL [R1+0x300], R41 ;  /* 0x0003002901007387 */ /* 0x0009e20000100800 */
[----:B0-----:R-:W-:Y:S02]  /*12b00*/  LEA.HI.X.SX32 R42, R62, R35, 0x1, P4 ;  /* 0x000000233e2a7211 */ /* 0x001fe400020f0eff */
[----:B------:R-:W-:Y:S01]  /*12b10*/  ISETP.GT.U32.AND P4, PT, R39, R66, PT ;  /* 0x000000422700720c */ /* 0x000fe20003f84070 */
[----:B------:R-:W-:Y:S01]  /*12b20*/  @!P6 IMAD.IADD R64, R64, 0x1, -R39 ;  /* 0x000000014040e824 */ /* 0x000fe200078e0a27 */
[----:B----4-:R-:W-:Y:S01]  /*12b30*/  IADD3 R41, P5, PT, R61, R38, RZ ;  /* 0x000000263d297210 */ /* 0x010fe20007fbe0ff */
[----:B------:R0:W-:Y:S01]  /*12b40*/  STL [R1+0x2fc], R44 ;  /* 0x0002fc2c01007387 */ /* 0x0001e20000100800 */
[----:B------:R-:W-:-:S02]  /*12b50*/  @!P2 IMAD.MOV R63, RZ, RZ, -R63 ;  /* 0x000000ffff3fa224 */ /* 0x000fc400078e0a3f */
[----:B------:R-:W-:Y:S01]  /*12b60*/  ISETP.GT.U32.AND P6, PT, R39, R64, PT ;  /* 0x000000402700720c */ /* 0x000fe20003fc4070 */
[----:B------:R-:W5:Y:S01]  /*12b70*/  LDL.LU R21, [R1+0xa38] ;  /* 0x000a380001157983 */ /* 0x000f620000300800 */
[----:B------:R-:W-:Y:S02]  /*12b80*/  ISETP.GE.AND P2, PT, R18, RZ, PT ;  /* 0x000000ff1200720c */ /* 0x000fe40003f46270 */
[----:B0-----:R-:W-:Y:S02]  /*12b90*/  LEA.HI.X.SX32 R44, R61, R35, 0x1, P5 ;  /* 0x000000233d2c7211 */ /* 0x001fe400028f0eff */
[----:B------:R-:W-:Y:S01]  /*12ba0*/  ISETP.GT.U32.AND P5, PT, R39, R65, PT ;  /* 0x000000412700720c */ /* 0x000fe20003fa4070 */
[----:B------:R-:W-:Y:S01]  /*12bb0*/  @!P4 IMAD.IADD R66, R66, 0x1, -R39 ;  /* 0x000000014242c824 */ /* 0x000fe200078e0a27 */
[----:B------:R-:W-:Y:S01]  /*12bc0*/  SEL R63, R5, R63, !P3 ;  /* 0x0000003f053f7207 */ /* 0x000fe20005800000 */
[----:B------:R0:W-:Y:S01]  /*12bd0*/  STS.U8 [R31+UR9+0x5600], R94 ;  /* 0x0056005e1f007988 */ /* 0x0001e20008000009 */
[----:B------:R-:W-:-:S02]  /*12be0*/  @P0 IMAD.MOV.U32 R43, RZ, RZ, R42 ;  /* 0x000000ffff2b0224 */ /* 0x000fc400078e002a */
[----:B------:R-:W-:Y:S01]  /*12bf0*/  ISETP.GT.U32.AND P4, PT, R39, R66, PT ;  /* 0x000000422700720c */ /* 0x000fe20003f84070 */
[----:B------:R-:W-:Y:S01]  /*12c00*/  STL [R1+0x328], R45 ;  /* 0x0003282d01007387 */ /* 0x000fe20000100800 */
[----:B------:R-:W-:Y:S01]  /*12c10*/  IMAD R63, R63, UR4, RZ ;  /* 0x000000043f3f7c24 */ /* 0x000fe2000f8e02ff */
[----:B------:R-:W4:Y:S02]  /*12c20*/  LDCU UR4, c[0x0][0x3b0] ;  /* 0x00007600ff0477ac */ /* 0x000f240008000800 */
[----:B------:R1:W-:Y:S01]  /*12c30*/  STL [R1+0x324], R42 ;  /* 0x0003242a01007387 */ /* 0x0003e20000100800 */
[----:B0-----:R-:W-:Y:S01]  /*12c40*/  PRMT R94, RZ, 0x7610, R94 ;  /* 0x00007610ff5e7816 */ /* 0x001fe2000000005e */
[--C-:B------:R-:W-:Y:S02]  /*12c50*/  @!P5 IMAD.IADD R65, R65, 0x1, -R39.reuse ;  /* 0x000000014141d824 */ /* 0x100fe400078e0a27 */
[----:B------:R0:W-:Y:S01]  /*12c60*/  STS.U8 [R31+UR9+0x5a00], R93 ;  /* 0x005a005d1f007988 */ /* 0x0001e20008000009 */
[----:B------:R-:W-:-:S02]  /*12c70*/  @!P6 IMAD.IADD R64, R64, 0x1, -R39 ;  /* 0x000000014040e824 */ /* 0x000fc400078e0a27 */
[----:B-1----:R-:W-:Y:S01]  /*12c80*/  @P0 IMAD.MOV.U32 R42, RZ, RZ, R45 ;  /* 0x000000ffff2a0224 */ /* 0x002fe200078e002d */
[----:B------:R1:W-:Y:S01]  /*12c90*/  STL [R1+0x330], R41 ;  /* 0x0003302901007387 */ /* 0x0003e20000100800 */
[----:B0-----:R-:W-:-:S03]  /*12ca0*/  PRMT R93, RZ, 0x7610, R93 ;  /* 0x00007610ff5d7816 */ /* 0x001fc6000000005d */
[----:B------:R0:W2:Y:S01]  /*12cb0*/  @P0 LDG.E.U8 R94, desc[UR18][R42.64] ;  /* 0x000000122a5e0981 */ /* 0x0000a2000c1e1100 */
[----:B------:R-:W-:Y:S01]  /*12cc0*/  @!P2 IMAD.MOV R64, RZ, RZ, -R64 ;  /* 0x000000ffff40a224 */ /* 0x000fe200078e0a40 */
[----:B------:R-:W-:Y:S01]  /*12cd0*/  ISETP.GT.U32.AND P5, PT, R39, R65, PT ;  /* 0x000000412700720c */ /* 0x000fe20003fa4070 */
[----:B------:R-:W-:Y:S02]  /*12ce0*/  @!P4 IMAD.IADD R66, R66, 0x1, -R39 ;  /* 0x000000014242c824 */ /* 0x000fe400078e0a27 */
[----:B0-----:R-:W-:Y:S02]  /*12cf0*/  @P0 IMAD.MOV.U32 R42, RZ, RZ, R41 ;  /* 0x000000ffff2a0224 */ /* 0x001fe400078e0029 */
[----:B------:R-:W-:Y:S01]  /*12d00*/  @P0 IMAD.MOV.U32 R43, RZ, RZ, R44 ;  /* 0x000000ffff2b0224 */ /* 0x000fe200078e002c */
[----:B-1----:R-:W-:Y:S02]  /*12d10*/  IADD3 R41, P6, PT, R63, R38, RZ ;  /* 0x000000263f297210 */ /* 0x002fe40007fde0ff */
[----:B------:R-:W-:-:S02]  /*12d20*/  ISETP.GE.AND P4, PT, R146, RZ, PT ;  /* 0x000000ff9200720c */ /* 0x000fc40003f86270 */
[----:B------:R0:W2:Y:S01]  /*12d30*/  @P0 LDG.E.U8 R93, desc[UR18][R42.64] ;  /* 0x000000122a5d0981 */ /* 0x0000a2000c1e1100 */
[----:B------:R-:W-:Y:S02]  /*12d40*/  SEL R64, R5, R64, !P3 ;  /* 0x0000004005407207 */ /* 0x000fe40005800000 */
[----:B------:R-:W-:Y:S01]  /*12d50*/  ISETP.GE.AND P2, PT, R19, RZ, PT ;  /* 0x000000ff1300720c */ /* 0x000fe20003f46270 */
[----:B------:R-:W-:Y:S01]  /*12d60*/  STL [R1+0x32c], R44 ;  /* 0x00032c2c01007387 */ /* 0x000fe20000100800 */
[----:B0-----:R-:W-:Y:S01]  /*12d70*/  LEA.HI.X.SX32 R42, R63, R35, 0x1, P6 ;  /* 0x000000233f2a7211 */ /* 0x001fe200030f0eff */
[----:B----4-:R-:W-:Y:S01]  /*12d80*/  IMAD R64, R64, UR4, RZ ;  /* 0x0000000440407c24 */ /* 0x010fe2000f8e02ff */
[----:B------:R-:W-:Y:S01]  /*12d90*/  ISETP.GT.U32.AND P6, PT, R39, R69, PT ;  /* 0x000000452700720c */ /* 0x000fe20003fc4070 */
[----:B------:R-:W5:Y:S01]  /*12da0*/  LDL.LU R18, [R1+0xa34] ;  /* 0x000a340001127983 */ /* 0x000f620000300800 */
[----:B------:R-:W-:Y:S01]  /*12db0*/  @!P5 IMAD.IADD R65, R65, 0x1, -R39 ;  /* 0x000000014141d824 */ /* 0x000fe200078e0a27 */
[----:B------:R-:W-:Y:S01]  /*12dc0*/  PRMT R91, RZ, 0x7610, R91 ;  /* 0x00007610ff5b7816 */ /* 0x000fe2000000005b */
[----:B------:R-:W-:Y:S01]  /*12dd0*/  @P0 IMAD.MOV.U32 R43, RZ, RZ, R42 ;  /* 0x000000ffff2b0224 */ /* 0x000fe200078e002a */
[----:B------:R-:W-:Y:S04]  /*12de0*/  STL [R1+0x338], R41 ;  /* 0x0003382901007387 */ /* 0x000fe80000100800 */
[----:B------:R-:W-:Y:S01]  /*12df0*/  @!P2 IMAD.MOV R66, RZ, RZ, -R66 ;  /* 0x000000ffff42a224 */ /* 0x000fe200078e0a42 */
[----:B------:R-:W0:Y:S01]  /*12e00*/  LDCU UR4, c[0x0][0x3b0] ;  /* 0x00007600ff0477ac */ /* 0x000e220008000800 */
[----:B------:R1:W-:Y:S01]  /*12e10*/  STL [R1+0x334], R42 ;  /* 0x0003342a01007387 */ /* 0x0003e20000100800 */
[----:B------:R-:W-:Y:S01]  /*12e20*/  @!P4 IMAD.MOV R65, RZ, RZ, -R65 ;  /* 0x000000ffff41c224 */ /* 0x000fe200078e0a41 */
[----:B------:R-:W-:Y:S01]  /*12e30*/  ISETP.GT.U32.AND P4, PT, R39, R68, PT ;  /* 0x000000442700720c */ /* 0x000fe20003f84070 */
[----:B------:R-:W-:Y:S01]  /*12e40*/  @!P6 IMAD.IADD R69, R69, 0x1, -R39 ;  /* 0x000000014545e824 */ /* 0x000fe200078e0a27 */
[----:B------:R-:W-:Y:S01]  /*12e50*/  SEL R66, R5, R66, !P3 ;  /* 0x0000004205427207 */ /* 0x000fe20005800000 */
[----:B------:R-:W5:Y:S01]  /*12e60*/  LDL.LU R19, [R1+0xa30] ;  /* 0x000a300001137983 */ /* 0x000f620000300800 */
[----:B-1----:R-:W-:Y:S01]  /*12e70*/  @P0 IMAD.MOV.U32 R42, RZ, RZ, R41 ;  /* 0x000000ffff2a0224 */ /* 0x002fe200078e0029 */
[----:B------:R-:W-:-:S02]  /*12e80*/  IADD3 R41, P5, PT, R64, R38, RZ ;  /* 0x0000002640297210 */ /* 0x000fc40007fbe0ff */
[----:B------:R-:W5:Y:S02]  /*12e90*/  LDL.LU R146, [R1+0xa2c] ;  /* 0x000a2c0001927983 */ /* 0x000f640000300800 */
[----:B------:R-:W-:Y:S02]  /*12ea0*/  LEA.HI.X.SX32 R44, R64, R35, 0x1, P5 ;  /* 0x00000023402c7211 */ /* 0x000fe400028f0eff */
[----:B------:R1:W4:Y:S01]  /*12eb0*/  @P0 LDG.E.U8 R92, desc[UR18][R42.64] ;  /* 0x000000122a5c0981 */ /* 0x000322000c1e1100 */
[C---:B------:R-:W-:Y:S02]  /*12ec0*/  ISETP.GT.U32.AND P5, PT, R39.reuse, R67, PT ;  /* 0x000000432700720c */ /* 0x040fe40003fa4070 */
[----:B------:R-:W-:Y:S02]  /*12ed0*/  ISETP.GT.U32.AND P6, PT, R39, R69, PT ;  /* 0x000000452700720c */ /* 0x000fe40003fc4070 */
[----:B------:R-:W-:Y:S01]  /*12ee0*/  SEL R65, R5, R65, !P3 ;  /* 0x0000004105417207 */ /* 0x000fe20005800000 */
[----:B------:R0:W-:Y:S04]  /*12ef0*/  STL [R1+0x340], R41 ;  /* 0x0003402901007387 */ /* 0x0001e80000100800 */
[----:B------:R-:W-:Y:S01]  /*12f00*/  IMAD R65, R65, UR12, RZ ;  /* 0x0000000c41417c24 */ /* 0x000fe2000f8e02ff */
[----:B------:R-:W-:Y:S01]  /*12f10*/  ISETP.GE.AND P2, PT, R139, RZ, PT ;  /* 0x000000ff8b00720c */ /* 0x000fe20003f46270 */
[----:B-1----:R-:W-:-:S02]  /*12f20*/  @P0 IMAD.MOV.U32 R42, RZ, RZ, R41 ;  /* 0x000000ffff2a0224 */ /* 0x002fc400078e0029 */
[----:B------:R-:W-:Y:S02]  /*12f30*/  @P0 IMAD.MOV.U32 R43, RZ, RZ, R44 ;  /* 0x000000ffff2b0224 */ /* 0x000fe400078e002c */
[----:B------:R-:W-:Y:S02]  /*12f40*/  IMAD R66, R66, UR5, RZ ;  /* 0x0000000542427c24 */ /* 0x000fe4000f8e02ff */
[--C-:B------:R-:W-:Y:S01]  /*12f50*/  @!P4 IMAD.IADD R68, R68, 0x1, -R39.reuse ;  /* 0x000000014444c824 */ /* 0x100fe200078e0a27 */
[----:B0-----:R-:W-:Y:S01]  /*12f60*/  IADD3 R41, P4, PT, R65, R38, RZ ;  /* 0x0000002641297210 */ /* 0x001fe20007f9e0ff */
[--C-:B------:R-:W-:Y:S01]  /*12f70*/  @!P5 IMAD.IADD R67, R67, 0x1, -R39.reuse ;  /* 0x000000014343d824 */ /* 0x100fe200078e0a27 */
[----:B------:R0:W-:Y:S01]  /*12f80*/  STL [R1+0x33c], R44 ;  /* 0x00033c2c01007387 */ /* 0x0001e20000100800 */
[----:B------:R-:W-:Y:S01]  /*12f90*/  @!P6 IMAD.IADD R69, R69, 0x1, -R39 ;  /* 0x000000014545e824 */ /* 0x000fe200078e0a27 */
[----:B------:R-:W-:Y:S01]  /*12fa0*/  ISETP.GT.U32.AND P5, PT, R39, R68, PT ;  /* 0x000000442700720c */ /* 0x000fe20003fa4070 */
[----:B------:R-:W1:Y:S01]  /*12fb0*/  LDCU UR5, c[0x0][0x3b0] ;  /* 0x00007600ff0577ac */ /* 0x000e620008000800 */
[----:B------:R0:W2:Y:S01]  /*12fc0*/  @P0 LDG.E.U8 R91, desc[UR18][R42.64] ;  /* 0x000000122a5b0981 */ /* 0x0000a2000c1e1100 */
[----:B------:R-:W1:Y:S01]  /*12fd0*/  LDCU UR12, c[0x0][0x3b0] ;  /* 0x00007600ff0c77ac */ /* 0x000e620008000800 */
[----:B------:R-:W-:-:S02]  /*12fe0*/  PRMT R90, RZ, 0x7610, R90 ;  /* 0x00007610ff5a7816 */ /* 0x000fc4000000005a */
[----:B------:R-:W5:Y:S01]  /*12ff0*/  LDL.LU R139, [R1+0xa28] ;  /* 0x000a2800018b7983 */ /* 0x000f620000300800 */
[----:B0-----:R-:W-:Y:S02]  /*13000*/  LEA.HI.X.SX32 R44, R65, R35, 0x1, P4 ;  /* 0x00000023412c7211 */ /* 0x001fe400020f0eff */
[----:B------:R-:W-:Y:S02]  /*13010*/  ISETP.GT.U32.AND P4, PT, R39, R67, PT ;  /* 0x000000432700720c */ /* 0x000fe40003f84070 */
[----:B------:R-:W-:-:S04]  /*13020*/  IADD3 R42, P6, PT, R66, R38, RZ ;  /* 0x00000026422a7210 */ /* 0x000fc80007fde0ff */
[----:B------:R-:W-:Y:S02]  /*13030*/  LEA.HI.X.SX32 R43, R66, R35, 0x1, P6 ;  /* 0x00000023422b7211 */ /* 0x000fe400030f0eff */
[----:B------:R-:W-:Y:S01]  /*13040*/  ISETP.GT.U32.AND P6, PT, R39, R70, PT ;  /* 0x000000462700720c */ /* 0x000fe20003fc4070 */
[----:B------:R-:W-:Y:S01]  /*13050*/  @!P2 IMAD.MOV R69, RZ, RZ, -R69 ;  /* 0x000000ffff45a224 */ /* 0x000fe200078e0a45 */
[----:B------:R-:W-:Y:S01]  /*13060*/  ISETP.GE.AND P2, PT, R16, RZ, PT ;  /* 0x000000ff1000720c */ /* 0x000fe20003f46270 */
[--C-:B------:R-:W-:Y:S01]  /*13070*/  @!P5 IMAD.IADD R68, R68, 0x1, -R39.reuse ;  /* 0x000000014444d824 */ /* 0x100fe200078e0a27 */
[----:B------:R-:W-:Y:S01]  /*13080*/  ISETP.GE.AND P5, PT, R17, RZ, PT ;  /* 0x000000ff1100720c */ /* 0x000fe20003fa6270 */
[----:B------:R-:W-:Y:S01]  /*13090*/  @!P4 IMAD.IADD R67, R67, 0x1, -R39 ;  /* 0x000000014343c824 */ /* 0x000fe200078e0a27 */
[----:B------:R-:W-:Y:S01]  /*130a0*/  ISETP.GT.U32.AND P4, PT, R39, R71, PT ;  /* 0x000000472700720c */ /* 0x000fe20003f84070 */
[----:B------:R0:W-:Y:S01]  /*130b0*/  STL [R1+0x368], R42 ;  /* 0x0003682a01007387 */ /* 0x0001e20000100800 */
[----:B------:R-:W-:-:S02]  /*130c0*/  SEL R69, R5, R69, !P3 ;  /* 0x0000004505457207 */ /* 0x000fc40005800000 */
[----:B------:R-:W-:Y:S01]  /*130d0*/  PRMT R89, RZ, 0x7610, R89 ;  /* 0x00007610ff597816 */ /* 0x000fe20000000059 */
[----:B------:R0:W2:Y:S02]  /*130e0*/  @P0 LDG.E.U8 R90, desc[UR18][R42.64] ;  /* 0x000000122a5a0981 */ /* 0x0000a4000c1e1100 */
[----:B------:R-:W-:Y:S02]  /*130f0*/  @!P6 IMAD.IADD R70, R70, 0x1, -R39 ;  /* 0x000000014646e824 */ /* 0x000fe400078e0a27 */
[----:B------:R-:W-:-:S03]  /*13100*/  @!P2 IMAD.MOV R68, RZ, RZ, -R68 ;  /* 0x000000ffff44a224 */ /* 0x000fc600078e0a44 */
[----:B------:R-:W-:Y:S01]  /*13110*/  ISETP.GT.U32.AND P6, PT, R39, R70, PT ;  /* 0x000000462700720c */ /* 0x000fe20003fc4070 */
[----:B------:R-:W-:Y:S01]  /*13120*/  IMAD R69, R69, UR4, RZ ;  /* 0x0000000445457c24 */ /* 0x000fe2000f8e02ff */
[----:B------:R1:W-:Y:S01]  /*13130*/  STL [R1+0x370], R41 ;  /* 0x0003702901007387 */ /* 0x0003e20000100800 */
[----:B------:R-:W-:Y:S01]  /*13140*/  @!P5 IMAD.MOV R67, RZ, RZ, -R67 ;  /* 0x000000ffff43d224 */ /* 0x000fe200078e0a43 */
[----:B------:R-:W-:Y:S01]  /*13150*/  SEL R68, R5, R68, !P3 ;  /* 0x0000004405447207 */ /* 0x000fe20005800000 */
[----:B------:R-:W-:Y:S01]  /*13160*/  @!P4 IMAD.IADD R71, R71, 0x1, -R39 ;  /* 0x000000014747c824 */ /* 0x000fe200078e0a27 */
[----:B------:R1:W-:Y:S01]  /*13170*/  STL [R1+0x364], R43 ;  /* 0x0003642b01007387 */ /* 0x0003e20000100800 */
[----:B0-----:R-:W-:Y:S01]  /*13180*/  @P0 IMAD.MOV.U32 R42, RZ, RZ, R41 ;  /* 0x000000ffff2a0224 */ /* 0x001fe200078e0029 */
[----:B------:R-:W-:Y:S01]  /*13190*/  ISETP.GE.AND P2, PT, R14, RZ, PT ;  /* 0x000000ff0e00720c */ /* 0x000fe20003f46270 */
[----:B------:R-:W0:Y:S01]  /*131a0*/  LDCU UR4, c[0x0][0x3b0] ;  /* 0x00007600ff0477ac */ /* 0x000e220008000800 */
[----:B------:R-:W-:Y:S01]  /*131b0*/  ISETP.GT.U32.AND P4, PT, R39, R72, PT ;  /* 0x000000482700720c */ /* 0x000fe20003f84070 */
[----:B-1----:R-:W-:Y:S01]  /*131c0*/  IMAD R68, R68, UR5, RZ ;  /* 0x0000000544447c24 */ /* 0x002fe2000f8e02ff */
[-C--:B------:R-:W-:Y:S01]  /*131d0*/  IADD3 R41, P5, PT, R69, R38.reuse, RZ ;  /* 0x0000002645297210 */ /* 0x080fe20007fbe0ff */
[----:B------:R-:W-:Y:S01]  /*131e0*/  @P0 IMAD.MOV.U32 R43, RZ, RZ, R44 ;  /* 0x000000ffff2b0224 */ /* 0x000fe200078e002c */
[----:B------:R-:W-:Y:S01]  /*131f0*/  SEL R67, R5, R67, !P3 ;  /* 0x0000004305437207 */ /* 0x000fe20005800000 */
[----:B------:R-:W-:Y:S01]  /*13200*/  STL [R1+0x36c], R44 ;  /* 0x00036c2c01007387 */ /* 0x000fe20000100800 */
[----:B------:R-:W-:Y:S01]  /*13210*/  @!P6 IMAD.IADD R70, R70, 0x1, -R39 ;  /* 0x000000014646e824 */ /* 0x000fe200078e0a27 */
[----:B------:R-:W-:Y:S01]  /*13220*/  PRMT R88, RZ, 0x7610, R88 ;  /* 0x00007610ff587816 */ /* 0x000fe20000000058 */
[----:B------:R-:W1:Y:S01]  /*13230*/  LDCU UR5, c[0x0][0x3b0] ;  /* 0x00007600ff0577ac */ /* 0x000e620008000800 */
[----:B------:R0:W2:Y:S01]  /*13240*/  @P0 LDG.E.U8 R89, desc[UR18][R42.64] ;  /* 0x000000122a590981 */ /* 0x0000a2000c1e1100 */
[----:B------:R-:W-:Y:S01]  /*13250*/  IMAD R67, R67, UR12, RZ ;  /* 0x0000000c43437c24 */ /* 0x000fe2000f8e02ff */
[----:B------:R-:W-:-:S02]  /*13260*/  IADD3 R45, P6, PT, R68, R38, RZ ;  /* 0x00000026442d7210 */ /* 0x000fc40007fde0ff */
[----:B------:R-:W5:Y:S01]  /*13270*/  LDL.LU R16, [R1+0xa24] ;  /* 0x000a240001107983 */ /* 0x000f620000300800 */
[----:B------:R-:W-:Y:S01]  /*13280*/  @!P2 IMAD.MOV R70, RZ, RZ, -R70 ;  /* 0x000000ffff46a224 */ /* 0x000fe200078e0a46 */
[----:B------:R-:W-:Y:S01]  /*13290*/  PRMT R87, RZ, 0x7610, R87 ;  /* 0x00007610ff577816 */ /* 0x000fe20000000057 */
[----:B------:R-:W-:Y:S01]  /*132a0*/  @!P4 IMAD.IADD R72, R72, 0x1, -R39 ;  /* 0x000000014848c824 */ /* 0x000fe200078e0a27 */
[----:B------:R-:W5:Y:S01]  /*132b0*/  LDL.LU R17, [R1+0xa20] ;  /* 0x000a200001117983 */ /* 0x000f620000300800 */
[-C--:B0-----:R-:W-:Y:S01]  /*132c0*/  LEA.HI.X.SX32 R42, R69, R35.reuse, 0x1, P5 ;  /* 0x00000023452a7211 */ /* 0x081fe200028f0eff */
[----:B------:R-:W0:Y:S02]  /*132d0*/  LDCU UR12, c[0x0][0x3b0] ;  /* 0x00007600ff0c77ac */ /* 0x000e240008000800 */
[----:B------:R-:W5:Y:S01]  /*132e0*/  LDL.LU R14, [R1+0xa1c] ;  /* 0x000a1c00010e7983 */ /* 0x000f620000300800 */
[----:B------:R-:W-:Y:S01]  /*132f0*/  LEA.HI.X.SX32 R120, R68, R35, 0x1, P6 ;  /* 0x0000002344787211 */ /* 0x000fe200030f0eff */
[----:B------:R-:W-:-:S02]  /*13300*/  @P0 IMAD.MOV.U32 R43, RZ, RZ, R42 ;  /* 0x000000ffff2b0224 */ /* 0x000fc400078e002a */
[----:B------:R-:W-:Y:S01]  /*13310*/  STL [R1+0x378], R41 ;  /* 0x0003782901007387 */ /* 0x000fe20000100800 */
[----:B------:R-:W-:-:S03]  /*13320*/  ISETP.GT.U32.AND P5, PT, R39, R71, PT ;  /* 0x000000472700720c */ /* 0x000fc60003fa4070 */
[----:B------:R0:W-:Y:S01]  /*13330*/  STL [R1+0x374], R42 ;  /* 0x0003742a01007387 */ /* 0x0001e20000100800 */
[----:B------:R-:W-:Y:S02]  /*13340*/  ISETP.GT.U32.AND P2, PT, R39, R73, PT ;  /* 0x000000492700720c */ /* 0x000fe40003f44070 */
[----:B------:R-:W-:Y:S01]  /*13350*/  ISETP.GE.AND P4, PT, R15, RZ, PT ;  /* 0x000000ff0f00720c */ /* 0x000fe20003f86270 */
[----:B0-----:R-:W-:Y:S01]  /*13360*/  @P0 IMAD.MOV.U32 R42, RZ, RZ, R41 ;  /* 0x000000ffff2a0224 */ /* 0x001fe200078e0029 */
[----:B------:R-:W-:-:S04]  /*13370*/  IADD3 R41, P6, PT, R67, R38, RZ ;  /* 0x0000002643297210 */ /* 0x000fc80007fde0ff */
[----:B------:R-:W-:Y:S01]  /*13380*/  LEA.HI.X.SX32 R44, R67, R35, 0x1, P6 ;  /* 0x00000023432c7211 */ /* 0x000fe200030f0eff */
[----:B------:R0:W2:Y:S01]  /*13390*/  @P0 LDG.E.U8 R88, desc[UR18][R42.64] ;  /* 0x000000122a580981 */ /* 0x0000a2000c1e1100 */
[----:B------:R-:W-:Y:S02]  /*133a0*/  ISETP.GT.U32.AND P6, PT, R39, R72, PT ;  /* 0x000000482700720c */ /* 0x000fe40003fc4070 */
[----:B------:R-:W-:Y:S01]  /*133b0*/  SEL R70, R5, R70, !P3 ;  /* 0x0000004605467207 */ /* 0x000fe20005800000 */
[----:B------:R-:W-:Y:S01]  /*133c0*/  @!P5 IMAD.IADD R71, R71, 0x1, -R39 ;  /* 0x000000014747d824 */ /* 0x000fe200078e0a27 */
[----:B------:R-:W-:Y:S01]  /*133d0*/  PRMT R69, RZ, 0x7610, R69 ;  /* 0x00007610ff457816 */ /* 0x000fe20000000045 */
[----:B0-----:R-:W-:Y:S02]  /*133e0*/  @P0 IMAD.MOV.U32 R42, RZ, RZ, R45 ;  /* 0x000000ffff2a0224 */ /* 0x001fe400078e002d */
[----:B------:R-:W-:Y:S02]  /*133f0*/  @P0 IMAD.MOV.U32 R43, RZ, RZ, R120 ;  /* 0x000000ffff2b0224 */ /* 0x000fe400078e0078 */
[----:B------:R-:W-:-:S03]  /*13400*/  @!P2 IMAD.IADD R73, R73, 0x1, -R39 ;  /* 0x000000014949a824 */ /* 0x000fc600078e0a27 */
[----:B------:R0:W2:Y:S01]  /*13410*/  @P0 LDG.E.U8 R87, desc[UR18][R42.64] ;  /* 0x000000122a570981 */ /* 0x0000a2000c1e1100 */
[----:B------:R-:W-:Y:S01]  /*13420*/  IMAD R70, R70, UR13, RZ ;  /* 0x0000000d46467c24 */ /* 0x000fe2000f8e02ff */
[----:B------:R-:W-:Y:S01]  /*13430*/  ISETP.GE.AND P5, PT, R138, RZ, PT ;  /* 0x000000ff8a00720c */ /* 0x000fe20003fa6270 */
[----:B------:R-:W-:Y:S02]  /*13440*/  @!P4 IMAD.MOV R71, RZ, RZ, -R71 ;  /* 0x000000ffff47c224 */ /* 0x000fe400078e0a47 */
[----:B------:R-:W-:Y:S01]  /*13450*/  @!P6 IMAD.IADD R72, R72, 0x1, -R39 ;  /* 0x000000014848e824 */ /* 0x000fe200078e0a27 */
[C---:B------:R-:W-:Y:S01]  /*13460*/  ISETP.GT.U32.AND P6, PT, R39.reuse, R73, PT ;  /* 0x000000492700720c */ /* 0x040fe20003fc4070 */
[----:B------:R-:W-:Y:S01]  /*13470*/  STL [R1+0x380], R45 ;  /* 0x0003802d01007387 */ /* 0x000fe20000100800 */
[----:B0-----:R-:W-:Y:S02]  /*13480*/  @P0 IMAD.MOV.U32 R42, RZ, RZ, R41 ;  /* 0x000000ffff2a0224 */ /* 0x001fe400078e0029 */
[----:B------:R-:W-:Y:S01]  /*13490*/  @P0 IMAD.MOV.U32 R43, RZ, RZ, R44 ;  /* 0x000000ffff2b0224 */ /* 0x000fe200078e002c */
[----:B------:R-:W-:Y:S01]  /*134a0*/  ISETP.GT.U32.AND P4, PT, R39, R74, PT ;  /* 0x0000004a2700720c */ /* 0x000fe20003f84070 */
[----:B------:R-:W0:Y:S03]  /*134b0*/  LDCU UR13, c[0x0][0x3b0] ;  /* 0x00007600ff0d77ac */ /* 0x000e260008000800 */
[----:B------:R1:W2:Y:S01]  /*134c0*/  @P0 LDG.E.U8 R69, desc[UR18][R42.64] ;  /* 0x000000122a450981 */ /* 0x0002a2000c1e1100 */
[----:B------:R-:W-:-:S02]  /*134d0*/  SEL R71, R5, R71, !P3 ;  /* 0x0000004705477207 */ /* 0x000fc40005800000 */
[----:B-1----:R-:W-:-:S03]  /*134e0*/  IADD3 R42, P2, PT, R70, R38, RZ ;  /* 0x00000026462a7210 */ /* 0x002fc60007f5e0ff */
[----:B------:R-:W-:Y:S01]  /*134f0*/  IMAD R71, R71, UR4, RZ ;  /* 0x0000000447477c24 */ /* 0x000fe2000f8e02ff */
[----:B------:R-:W-:Y:S01]  /*13500*/  STL [R1+0x37c], R120 ;  /* 0x00037c7801007387 */ /* 0x000fe20000100800 */
[----:B------:R-:W1:Y:S01]  /*13510*/  LDCU UR4, c[0x0][0x3b0] ;  /* 0x00007600ff0477ac */ /* 0x000e620008000800 */
[----:B------:R-:W-:Y:S02]  /*13520*/  LEA.HI.X.SX32 R43, R70, R35, 0x1, P2 ;  /* 0x00000023462b7211 */ /* 0x000fe400010f0eff */
[----:B------:R-:W-:Y:S01]  /*13530*/  ISETP.GE.AND P2, PT, R135, RZ, PT ;  /* 0x000000ff8700720c */ /* 0x000fe20003f46270 */
[----:B------:R0:W-:Y:S01]  /*13540*/  STL [R1+0x3a8], R41 ;  /* 0x0003a82901007387 */ /* 0x0001e20000100800 */
[----:B------:R-:W-:Y:S02]  /*13550*/  @!P5 IMAD.MOV R72, RZ, RZ, -R72 ;  /* 0x000000ffff48d224 */ /* 0x000fe400078e0a48 */
[--C-:B------:R-:W-:Y:S01]  /*13560*/  @!P6 IMAD.IADD R73, R73, 0x1, -R39.reuse ;  /* 0x000000014949e824 */ /* 0x100fe200078e0a27 */
[----:B------:R-:W-:Y:S01]  /*13570*/  ISETP.GT.U32.AND P6, PT, R39, R76, PT ;  /* 0x0000004c2700720c */ /* 0x000fe20003fc4070 */
[----:B------:R-:W5:Y:S01]  /*13580*/  LDL.LU R15, [R1+0xa18] ;  /* 0x000a1800010f7983 */ /* 0x000f620000300800 */
[----:B------:R-:W-:Y:S01]  /*13590*/  @!P4 IMAD.IADD R74, R74, 0x1, -R39 ;  /* 0x000000014a4ac824 */ /* 0x000fe200078e0a27 */
[----:B0-----:R-:W-:-:S02]  /*135a0*/  IADD3 R41, P5, PT, R71, R38, RZ ;  /* 0x0000002647297210 */ /* 0x001fc40007fbe0ff */
[----:B------:R0:W-:Y:S01]  /*135b0*/  STL [R1+0x3a4], R44 ;  /* 0x0003a42c01007387 */ /* 0x0001e20000100800 */
[----:B------:R-:W-:Y:S02]  /*135c0*/  SEL R72, R5, R72, !P3 ;  /* 0x0000004805487207 */ /* 0x000fe40005800000 */
[----:B------:R-:W-:Y:S01]  /*135d0*/  @!P2 IMAD.MOV R73, RZ, RZ, -R73 ;  /* 0x000000ffff49a224 */ /* 0x000fe200078e0a49 */
[----:B------:R-:W-:Y:S01]  /*135e0*/  PRMT R68, RZ, 0x7610, R68 ;  /* 0x00007610ff447816 */ /* 0x000fe20000000044 */
[----:B------:R-:W5:Y:S01]  /*135f0*/  LDL.LU R138, [R1+0xa14] ;  /* 0x000a1400018a7983 */ /* 0x000f620000300800 */
[----:B------:R-:W-:Y:S02]  /*13600*/  ISETP.GT.U32.AND P4, PT, R39, R74, PT ;  /* 0x0000004a2700720c */ /* 0x000fe40003f84070 */
[----:B0-----:R-:W-:Y:S01]  /*13610*/  LEA.HI.X.SX32 R44, R71, R35, 0x1, P5 ;  /* 0x00000023472c7211 */ /* 0x001fe200028f0eff */
[----:B------:R-:W-:Y:S01]  /*13620*/  IMAD R72, R72, UR5, RZ ;  /* 0x0000000548487c24 */ /* 0x000fe2000f8e02ff */
[----:B------:R-:W-:Y:S01]  /*13630*/  ISETP.GT.U32.AND P5, PT, R39, R75, PT ;  /* 0x0000004b2700720c */ /* 0x000fe20003fa4070 */
[----:B------:R0:W-:Y:S01]  /*13640*/  STL [R1+0x3b0], R42 ;  /* 0x0003b02a01007387 */ /* 0x0001e20000100800 */
[----:B------:R-:W-:Y:S01]  /*13650*/  PRMT R67, RZ, 0x7610, R67 ;  /* 0x00007610ff437816 */ /* 0x000fe20000000043 */
[--C-:B------:R-:W-:Y:S01]  /*13660*/  @!P6 IMAD.IADD R76, R76, 0x1, -R39.reuse ;  /* 0x000000014c4ce824 */ /* 0x100fe200078e0a27 */
[----:B------:R-:W-:Y:S01]  /*13670*/  SEL R73, R5, R73, !P3 ;  /* 0x0000004905497207 */ /* 0x000fe20005800000 */
[----:B------:R-:W5:Y:S04]  /*13680*/  LDL.LU R135, [R1+0xa10] ;  /* 0x000a100001877983 */ /* 0x000f680000300800 */
[----:B------:R0:W2:Y:S01]  /*13690*/  @P0 LDG.E.U8 R68, desc[UR18][R42.64] ;  /* 0x000000122a440981 */ /* 0x0000a2000c1e1100 */
[----:B------:R-:W-:Y:S01]  /*136a0*/  ISETP.GE.AND P2, PT, R12, RZ, PT ;  /* 0x000000ff0c00720c */ /* 0x000fe20003f46270 */
[----:B------:R-:W-:Y:S01]  /*136b0*/  @!P4 IMAD.IADD R74, R74, 0x1, -R39 ;  /* 0x000000014a4ac824 */ /* 0x000fe200078e0a27 */
[----:B------:R-:W3:Y:S01]  /*136c0*/  LDCU UR5, c[0x0][0x3b0] ;  /* 0x00007600ff0577ac */ /* 0x000ee20008000800 */
[----:B------:R1:W-:Y:S04]  /*136d0*/  STL [R1+0x3ac], R43 ;  /* 0x0003ac2b01007387 */ /* 0x0003e80000100800 */
[----:B------:R-:W-:Y:S01]  /*136e0*/  STL [R1+0x3b8], R41 ;  /* 0x0003b82901007387 */ /* 0x000fe20000100800 */
[----:B0-----:R-:W-:-:S03]  /*136f0*/  @P0 IMAD.MOV.U32 R42, RZ, RZ, R41 ;  /* 0x000000ffff2a0224 */ /* 0x001fc600078e0029 */
[----:B------:R0:W-:Y:S01]  /*13700*/  STL [R1+0x3b4], R44 ;  /* 0x0003b42c01007387 */ /* 0x0001e20000100800 */
[----:B-1----:R-:W-:Y:S02]  /*13710*/  @P0 IMAD.MOV.U32 R43, RZ, RZ, R44 ;  /* 0x000000ffff2b0224 */ /* 0x002fe400078e002c */
[----:B------:R-:W-:Y:S01]  /*13720*/  IMAD R73, R73, UR4, RZ ;  /* 0x0000000449497c24 */ /* 0x000fe2000f8e02ff */
[----:B------:R-:W5:Y:S01]  /*13730*/  LDL.LU R12, [R1+0xa0c] ;  /* 0x000a0c00010c7983 */ /* 0x000f620000300800 */
[----:B------:R-:W-:-:S03]  /*13740*/  @!P5 IMAD.IADD R75, R75, 0x1, -R39 ;  /* 0x000000014b4bd824 */ /* 0x000fc600078e0a27 */
[----:B------:R1:W2:Y:S01]  /*13750*/  @P0 LDG.E.U8 R67, desc[UR18][R42.64] ;  /* 0x000000122a430981 */ /* 0x0002a2000c1e1100 */
[CC--:B0-----:R-:W-:Y:S01]  /*13760*/  IADD3 R44, P6, PT, R72.reuse, R38.reuse, RZ ;  /* 0x00000026482c7210 */ /* 0x0c1fe20007fde0ff */
[----:B------:R-:W-:Y:S01]  /*13770*/  @!P2 IMAD.MOV R74, RZ, RZ, -R74 ;  /* 0x000000ffff4aa224 */ /* 0x000fe200078e0a4a */
[----:B------:R-:W-:Y:S01]  /*13780*/  IADD3 R41, P4, PT, R73, R38, RZ ;  /* 0x0000002649297210 */ /* 0x000fe20007f9e0ff */
[----:B------:R-:W0:Y:S01]  /*13790*/  LDCU UR4, c[0x0][0x3b0] ;  /* 0x00007600ff0477ac */ /* 0x000e220008000800 */
[C---:B------:R-:W-:Y:S01]  /*137a0*/  ISETP.GT.U32.AND P5, PT, R39.reuse, R76, PT ;  /* 0x0000004c2700720c */ /* 0x040fe20003fa4070 */
[----:B------:R-:W-:Y:S01]  /*137b0*/  STL [R1+0x3c0], R44 ;  /* 0x0003c02c01007387 */ /* 0x000fe20000100800 */
[----:B-1----:R-:W-:Y:S02]  /*137c0*/  LEA.HI.X.SX32 R42, R72, R35, 0x1, P6 ;  /* 0x00000023482a7211 */ /* 0x002fe400030f0eff */
[----:B------:R-:W-:-:S03]  /*137d0*/  ISETP.GT.U32.AND P6, PT, R39, R75, PT ;  /* 0x0000004b2700720c */ /* 0x000fc60003fc4070 */
[----:B------:R1:W-:Y:S01]  /*137e0*/  STL [R1+0x3bc], R42 ;  /* 0x0003bc2a01007387 */ /* 0x0003e20000100800 */
[----:B------:R-:W-:Y:S02]  /*137f0*/  @P0 IMAD.MOV.U32 R43, RZ, RZ, R42 ;  /* 0x000000ffff2b0224 */ /* 0x000fe400078e002a */
[----:B-1----:R-:W-:Y:S01]  /*13800*/  @P0 IMAD.MOV.U32 R42, RZ, RZ, R44 ;  /* 0x000000ffff2a0224 */ /* 0x002fe200078e002c */
[----:B------:R-:W-:Y:S02]  /*13810*/  LEA.HI.X.SX32 R44, R73, R35, 0x1, P4 ;  /* 0x00000023492c7211 */ /* 0x000fe400020f0eff */
[----:B------:R-:W-:Y:S02]  /*13820*/  ISETP.GE.AND P4, PT, R13, RZ, PT ;  /* 0x000000ff0d00720c */ /* 0x000fe40003f86270 */
[----:B------:R-:W-:Y:S01]  /*13830*/  ISETP.GT.U32.AND P2, PT, R39, R79, PT ;  /* 0x0000004f2700720c */ /* 0x000fe20003f44070 */
[--C-:B------:R-:W-:Y:S02]  /*13840*/  @!P5 IMAD.IADD R76, R76, 0x1, -R39.reuse ;  /* 0x000000014c4cd824 */ /* 0x100fe400078e0a27 */
[----:B------:R-:W-:Y:S01]  /*13850*/  @!P6 IMAD.IADD R75, R75, 0x1, -R39 ;  /* 0x000000014b4be824 */ /* 0x000fe200078e0a27 */
[----:B------:R-:W-:-:S02]  /*13860*/  ISETP.GE.AND P6, PT, R10, RZ, PT ;  /* 0x000000ff0a00720c */ /* 0x000fc40003fc6270 */
[----:B------:R-:W-:Y:S02]  /*13870*/  ISETP.GT.U32.AND P5, PT, R39, R78, PT ;  /* 0x0000004e2700720c */ /* 0x000fe40003fa4070 */
[----:B------:R-:W-:-:S03]  /*13880*/  SEL R74, R5, R74, !P3 ;  /* 0x0000004a054a7207 */ /* 0x000fc60005800000 */
[----:B------:R-:W-:Y:S01]  /*13890*/  @!P4 IMAD.MOV R76, RZ, RZ, -R76 ;  /* 0x000000ffff4cc224 */ /* 0x000fe200078e0a4c */
[----:B------:R-:W-:Y:S01]  /*138a0*/  PRMT R66, RZ, 0x7610, R66 ;  /* 0x00007610ff427816 */ /* 0x000fe20000000042 */
[----:B------:R-:W-:Y:S01]  /*138b0*/  IMAD R74, R74, UR12, RZ ;  /* 0x0000000c4a4a7c24 */ /* 0x000fe2000f8e02ff */
[----:B------:R1:W-:Y:S01]  /*138c0*/  STL [R1+0x3e8], R41 ;  /* 0x0003e82901007387 */ /* 0x0003e20000100800 */
[----:B------:R-:W-:Y:S01]  /*138d0*/  @!P2 IMAD.IADD R79, R79, 0x1, -R39 ;  /* 0x000000014f4fa824 */ /* 0x000fe200078e0a27 */
[----:B------:R-:W-:Y:S01]  /*138e0*/  SEL R76, R5, R76, !P3 ;  /* 0x0000004c054c7207 */ /* 0x000fe20005800000 */
[----:B------:R-:W-:Y:S01]  /*138f0*/  @!P6 IMAD.MOV R75, RZ, RZ, -R75 ;  /* 0x000000ffff4be224 */ /* 0x000fe200078e0a4b */
[----:B------:R0:W2:Y:S01]  /*13900*/  @P0 LDG.E.U8 R66, desc[UR18][R42.64] ;  /* 0x000000122a420981 */ /* 0x0000a2000c1e1100 */
[----:B------:R-:W-:Y:S01]  /*13910*/  @!P5 IMAD.IADD R78, R78, 0x1, -R39 ;  /* 0x000000014e4ed824 */ /* 0x000fe200078e0a27 */
[----:B------:R-:W-:Y:S01]  /*13920*/  PRMT R65, RZ, 0x7610, R65 ;  /* 0x00007610ff417816 */ /* 0x000fe20000000041 */
[----:B---3--:R-:W-:Y:S01]  /*13930*/  IMAD R76, R76, UR5, RZ ;  /* 0x000000054c4c7c24 */ /* 0x008fe2000f8e02ff */
[----:B------:R-:W-:Y:S01]  /*13940*/  ISETP.GT.U32.AND P2, PT, R39, R79, PT ;  /* 0x0000004f2700720c */ /* 0x000fe20003f44070 */
[----:B------:R-:W5:Y:S01]  /*13950*/  LDL.LU R13, [R1+0xa08] ;  /* 0x000a0800010d7983 */ /* 0x000f620000300800 */
[----:B------:R-:W-:Y:S01]  /*13960*/  PRMT R64, RZ, 0x7610, R64 ;  /* 0x00007610ff407816 */ /* 0x000fe20000000040 */
[----:B------:R-:W3:Y:S01]  /*13970*/  LDCU UR5, c[0x0][0x3b0] ;  /* 0x00007600ff0577ac */ /* 0x000ee20008000800 */
[----:B0-----:R-:W-:Y:S01]  /*13980*/  @P0 IMAD.MOV.U32 R42, RZ, RZ, R41 ;  /* 0x000000ffff2a0224 */ /* 0x001fe200078e0029 */
[-C--:B-1----:R-:W-:Y:S01]  /*13990*/  IADD3 R41, P4, PT, R74, R38.reuse, RZ ;  /* 0x000000264a297210 */ /* 0x082fe20007f9e0ff */
[----:B------:R0:W-:Y:S01]  /*139a0*/  STL [R1+0x3e4], R44 ;  /* 0x0003e42c01007387 */ /* 0x0001e20000100800 */
[----:B------:R-:W-:Y:S01]  /*139b0*/  @P0 IMAD.MOV.U32 R43, RZ, RZ, R44 ;  /* 0x000000ffff2b0224 */ /* 0x000fe200078e002c */
[----:B------:R-:W-:Y:S01]  /*139c0*/  IADD3 R45, P5, PT, R76, R38, RZ ;  /* 0x000000264c2d7210 */ /* 0x000fe20007fbe0ff */
[----:B------:R-:W1:Y:S01]  /*139d0*/  LDCU UR12, c[0x0][0x3b0] ;  /* 0x00007600ff0c77ac */ /* 0x000e620008000800 */
[----:B------:R-:W-:Y:S01]  /*139e0*/  SEL R75, R5, R75, !P3 ;  /* 0x0000004b054b7207 */ /* 0x000fe20005800000 */
[----:B------:R-:W5:Y:S01]  /*139f0*/  LDL.LU R10, [R1+0xa04] ;  /* 0x000a0400010a7983 */ /* 0x000f620000300800 */
[----:B------:R-:W-:-:S02]  /*13a00*/  ISETP.GT.U32.AND P6, PT, R39, R78, PT ;  /* 0x0000004e2700720c */ /* 0x000fc40003fc4070 */
[----:B0-----:R-:W-:Y:S01]  /*13a10*/  LEA.HI.X.SX32 R44, R74, R35, 0x1, P4 ;  /* 0x000000234a2c7211 */ /* 0x001fe200020f0eff */
[----:B------:R0:W2:Y:S01]  /*13a20*/  @P0 LDG.E.U8 R65, desc[UR18][R42.64] ;  /* 0x000000122a410981 */ /* 0x0000a2000c1e1100 */
[----:B------:R-:W-:Y:S02]  /*13a30*/  ISETP.GT.U32.AND P4, PT, R39, R77, PT ;  /* 0x0000004d2700720c */ /* 0x000fe40003f84070 */
[----:B------:R-:W-:Y:S01]  /*13a40*/  LEA.HI.X.SX32 R70, R76, R35, 0x1, P5 ;  /* 0x000000234c467211 */ /* 0x000fe200028f0eff */
[----:B------:R-:W-:Y:S01]  /*13a50*/  IMAD R75, R75, UR4, RZ ;  /* 0x000000044b4b7c24 */ /* 0x000fe2000f8e02ff */
[----:B------:R-:W-:Y:S01]  /*13a60*/  ISETP.GE.AND P5, PT, R11, RZ, PT ;  /* 0x000000ff0b00720c */ /* 0x000fe20003fa6270 */
[----:B------:R1:W-:Y:S01]  /*13a70*/  STL [R1+0x3f0], R41 ;  /* 0x0003f02901007387 */ /* 0x0003e20000100800 */
[----:B------:R-:W-:Y:S01]  /*13a80*/  @!P2 IMAD.IADD R79, R79, 0x1, -R39 ;  /* 0x000000014f4fa824 */ /* 0x000fe200078e0a27 */
[----:B------:R-:W-:Y:S02]  /*13a90*/  PRMT R63, RZ, 0x7610, R63 ;  /* 0x00007610ff3f7816 */ /* 0x000fe4000000003f */
[----:B------:R-:W-:-:S02]  /*13aa0*/  @!P6 IMAD.IADD R78, R78, 0x1, -R39 ;  /* 0x000000014e4ee824 */ /* 0x000fc400078e0a27 */
[----:B0-----:R-:W-:Y:S01]  /*13ab0*/  @P0 IMAD.MOV.U32 R42, RZ, RZ, R41 ;  /* 0x000000ffff2a0224 */ /* 0x001fe200078e0029 */
[----:B------:R0:W-:Y:S01]  /*13ac0*/  STL [R1+0x3ec], R44 ;  /* 0x0003ec2c01007387 */ /* 0x0001e20000100800 */
[----:B------:R-:W-:Y:S01]  /*13ad0*/  @P0 IMAD.MOV.U32 R43, RZ, RZ, R44 ;  /* 0x000000ffff2b0224 */ /* 0x000fe200078e002c */
[----:B------:R-:W-:Y:S01]  /*13ae0*/  PRMT R62, RZ, 0x7610, R62 ;  /* 0x00007610ff3e7816 */ /* 0x000fe2000000003e */
[----:B------:R-:W-:Y:S01]  /*13af0*/  @!P4 IMAD.IADD R77, R77, 0x1, -R39 ;  /* 0x000000014d4dc824 */ /* 0x000fe200078e0a27 */
[C---:B-1----:R-:W-:Y:S01]  /*13b00*/  IADD3 R41, P2, PT, R75.reuse, R38, RZ ;  /* 0x000000264b297210 */ /* 0x042fe20007f5e0ff */
[----:B------:R-:W1:Y:S01]  /*13b10*/  LDCU UR4, c[0x0][0x3b0] ;  /* 0x00007600ff0477ac */ /* 0x000e620008000800 */
[----:B------:R-:W-:Y:S01]  /*13b20*/  ISETP.GE.AND P6, PT, R8, RZ, PT ;  /* 0x000000ff0800720c */ /* 0x000fe20003fc6270 */
[----:B------:R-:W-:Y:S01]  /*13b30*/  @!P5 IMAD.MOV R79, RZ, RZ, -R79 ;  /* 0x000000ffff4fd224 */ /* 0x000fe200078e0a4f */
[----:B------:R3:W2:Y:S01]  /*13b40*/  @P0 LDG.E.U8 R64, desc[UR18][R42.64] ;  /* 0x000000122a400981 */ /* 0x0006a2000c1e1100 */
[----:B0-----:R-:W-:-:S02]  /*13b50*/  LEA.HI.X.SX32 R44, R75, R35, 0x1, P2 ;  /* 0x000000234b2c7211 */ /* 0x001fc400010f0eff */
[C---:B------:R-:W-:Y:S02]  /*13b60*/  ISETP.GT.U32.AND P2, PT, R39.reuse, R80, PT ;  /* 0x000000502700720c */ /* 0x040fe40003f44070 */
[----:B------:R-:W-:Y:S02]  /*13b70*/  ISETP.GT.U32.AND P4, PT, R39, R77, PT ;  /* 0x0000004d2700720c */ /* 0x000fe40003f84070 */
[----:B------:R-:W-:Y:S01]  /*13b80*/  SEL R79, R5, R79, !P3 ;  /* 0x0000004f054f7207 */ /* 0x000fe20005800000 */
[----:B---3--:R-:W-:Y:S02]  /*13b90*/  @P0 IMAD.MOV.U32 R42, RZ, RZ, R45 ;  /* 0x000000ffff2a0224 */ /* 0x008fe400078e002d */
[----:B------:R-:W-:Y:S02]  /*13ba0*/  @P0 IMAD.MOV.U32 R43, RZ, RZ, R70 ;  /* 0x000000ffff2b0224 */ /* 0x000fe400078e0046 */
[----:B------:R-:W-:-:S03]  /*13bb0*/  IMAD R79, R79, UR13, RZ ;  /* 0x0000000d4f4f7c24 */ /* 0x000fc6000f8e02ff */
[----:B------:R0:W3:Y:S01]  /*13bc0*/  @P0 LDG.E.U8 R63, desc[UR18][R42.64] ;  /* 0x000000122a3f0981 */ /* 0x0000e2000c1e1100 */
[----:B------:R-:W-:Y:S01]  /*13bd0*/  @!P6 IMAD.MOV R78, RZ, RZ, -R78 ;  /* 0x000000ffff4ee224 */ /* 0x000fe200078e0a4e */
[----:B------:R-:W-:Y:S01]  /*13be0*/  ISETP.GE.AND P5, PT, R9, RZ, PT ;  /* 0x000000ff0900720c */ /* 0x000fe20003fa6270 */
[--C-:B------:R-:W-:Y:S01]  /*13bf0*/  @!P2 IMAD.IADD R80, R80, 0x1, -R39.reuse ;  /* 0x000000015050a824 */ /* 0x100fe200078e0a27 */
[----:B------:R-:W-:Y:S01]  /*13c00*/  ISETP.GT.U32.AND P6, PT, R39, R81, PT ;  /* 0x000000512700720c */ /* 0x000fe20003fc4070 */
[----:B------:R-:W-:Y:S02]  /*13c10*/  @!P4 IMAD.IADD R77, R77, 0x1, -R39 ;  /* 0x000000014d4dc824 */ /* 0x000fe400078e0a27 */
[----:B0-----:R-:W-:Y:S02]  /*13c20*/  @P0 IMAD.MOV.U32 R42, RZ, RZ, R41 ;  /* 0x000000ffff2a0224 */ /* 0x001fe400078e0029 */
[----:B------:R-:W-:Y:S01]  /*13c30*/  @P0 IMAD.MOV.U32 R43, RZ, RZ, R44 ;  /* 0x000000ffff2b0224 */ /* 0x000fe200078e002c */
[----:B------:R-:W-:-:S02]  /*13c40*/  SEL R78, R5, R78, !P3 ;  /* 0x0000004e054e7207 */ /* 0x000fc40005800000 */
[----:B------:R-:W-:Y:S02]  /*13c50*/  ISETP.GT.U32.AND P2, PT, R39, R80, PT ;  /* 0x000000502700720c */ /* 0x000fe40003f44070 */
[----:B------:R0:W2:Y:S01]  /*13c60*/  @P0 LDG.E.U8 R62, desc[UR18][R42.64] ;  /* 0x000000122a3e0981 */ /* 0x0000a2000c1e1100 */
[----:B------:R-:W-:Y:S01]  /*13c70*/  IMAD R78, R78, UR5, RZ ;  /* 0x000000054e4e7c24 */ /* 0x000fe2000f8e02ff */
[----:B------:R-:W1:Y:S02]  /*13c80*/  LDCU UR5, c[0x0][0x3b0] ;  /* 0x00007600ff0577ac */ /* 0x000e640008000800 */
[----:B------:R-:W-:Y:S01]  /*13c90*/  STL [R1+0x3f8], R45 ;  /* 0x0003f82d01007387 */ /* 0x000fe20000100800 */
[----:B------:R-:W-:-:S03]  /*13ca0*/  @!P5 IMAD.MOV R77, RZ, RZ, -R77 ;  /* 0x000000ffff4dd224 */ /* 0x000fc600078e0a4d */
[----:B------:R-:W5:Y:S01]  /*13cb0*/  LDL.LU R11, [R1+0xa00] ;  /* 0x000a0000010b7983 */ /* 0x000f620000300800 */
[----:B0-----:R-:W-:-:S04]  /*13cc0*/  IADD3 R42, P4, PT, R79, R38, RZ ;  /* 0x000000264f2a7210 */ /* 0x001fc80007f9e0ff */
[----:B------:R-:W-:Y:S02]  /*13cd0*/  LEA.HI.X.SX32 R43, R79, R35, 0x1, P4 ;  /* 0x000000234f2b7211 */ /* 0x000fe400020f0eff */
[----:B------:R-:W-:Y:S01]  /*13ce0*/  ISETP.GE.AND P4, PT, R132, RZ, PT ;  /* 0x000000ff8400720c */ /* 0x000fe20003f86270 */
[----:B------:R-:W-:Y:S01]  /*13cf0*/  STL [R1+0x3f4], R70 ;  /* 0x0003f44601007387 */ /* 0x000fe20000100800 */
[----:B------:R-:W-:-:S03]  /*13d00*/  @!P6 IMAD.IADD R81, R81, 0x1, -R39 ;  /* 0x000000015151e824 */ /* 0x000fc600078e0a27 */
[----:B------:R-:W5:Y:S04]  /*13d10*/  LDL.LU R8, [R1+0x9fc] ;  /* 0x0009fc0001087983 */ /* 0x000f680000300800 */
[----:B------:R0:W-:Y:S01]  /*13d20*/  STL [R1+0x400], R41 ;  /* 0x0004002901007387 */ /* 0x0001e20000100800 */
[----:B------:R-:W-:Y:S01]  /*13d30*/  @!P2 IMAD.IADD R80, R80, 0x1, -R39 ;  /* 0x000000015050a824 */ /* 0x000fe200078e0a27 */
[----:B------:R-:W-:Y:S02]  /*13d40*/  ISETP.GT.U32.AND P6, PT, R39, R81, PT ;  /* 0x000000512700720c */ /* 0x000fe40003fc4070 */
[----:B------:R1:W-:Y:S01]  /*13d50*/  STL [R1+0x3fc], R44 ;  /* 0x0003fc2c01007387 */ /* 0x0003e20000100800 */
[C---:B0-----:R-:W-:Y:S01]  /*13d60*/  IADD3 R41, P5, PT, R78.reuse, R38, RZ ;  /* 0x000000264e297210 */ /* 0x041fe20007fbe0ff */
[----:B------:R-:W-:Y:S01]  /*13d70*/  @!P4 IMAD.MOV R80, RZ, RZ, -R80 ;  /* 0x000000ffff50c224 */ /* 0x000fe200078e0a50 */
[----:B------:R-:W-:Y:S01]  /*13d80*/  PRMT R61, RZ, 0x7610, R61 ;  /* 0x00007610ff3d7816 */ /* 0x000fe2000000003d */
[----:B------:R-:W5:Y:S01]  /*13d90*/  LDL.LU R9, [R1+0x9f8] ;  /* 0x0009f80001097983 */ /* 0x000f620000300800 */
[----:B-1----:R-:W-:-:S02]  /*13da0*/  LEA.HI.X.SX32 R44, R78, R35, 0x1, P5 ;  /* 0x000000234e2c7211 */ /* 0x002fc400028f0eff */
[----:B------:R-:W-:Y:S01]  /*13db0*/  ISETP.GT.U32.AND P5, PT, R39, R82, PT ;  /* 0x000000522700720c */ /* 0x000fe20003fa4070 */
[----:B------:R0:W-:Y:S01]  /*13dc0*/  STL [R1+0x428], R42 ;  /* 0x0004282a01007387 */ /* 0x0001e20000100800 */
[----:B------:R-:W-:Y:S02]  /*13dd0*/  ISETP.GE.AND P2, PT, R130, RZ, PT ;  /* 0x000000ff8200720c */ /* 0x000fe40003f46270 */
[----:B------:R-:W-:Y:S01]  /*13de0*/  SEL R77, R5, R77, !P3 ;  /* 0x0000004d054d7207 */ /* 0x000fe20005800000 */
[----:B------:R-:W5:Y:S01]  /*13df0*/  LDL.LU R132, [R1+0x9f4] ;  /* 0x0009f40001847983 */ /* 0x000f620000300800 */
[----:B------:R-:W-:Y:S02]  /*13e00*/  ISETP.GT.U32.AND P4, PT, R39, R84, PT ;  /* 0x000000542700720c */ /* 0x000fe40003f84070 */
[----:B------:R-:W-:Y:S01]  /*13e10*/  PRMT R60, RZ, 0x7610, R60 ;  /* 0x00007610ff3c7816 */ /* 0x000fe2000000003c */
[----:B------:R-:W-:Y:S01]  /*13e20*/  STL [R1+0x430], R41 ;  /* 0x0004302901007387 */ /* 0x000fe20000100800 */
[----:B------:R-:W-:Y:S01]  /*13e30*/  SEL R80, R5, R80, !P3 ;  /* 0x0000005005507207 */ /* 0x000fe20005800000 */
[----:B------:R-:W-:Y:S01]  /*13e40*/  IMAD R77, R77, UR4, RZ ;  /* 0x000000044d4d7c24 */ /* 0x000fe2000f8e02ff */
[----:B------:R-:W1:Y:S01]  /*13e50*/  LDCU UR4, c[0x0][0x3b0] ;  /* 0x00007600ff0477ac */ /* 0x000e620008000800 */
[----:B------:R0:W-:Y:S04]  /*13e60*/  STL [R1+0x424], R43 ;  /* 0x0004242b01007387 */ /* 0x0001e80000100800 */
[----:B------:R0:W2:Y:S01]  /*13e70*/  @P0 LDG.E.U8 R61, desc[UR18][R42.64] ;  /* 0x000000122a3d0981 */ /* 0x0000a2000c1e1100 */
[----:B------:R-:W-:-:S02]  /*13e80*/  @!P6 IMAD.IADD R81, R81, 0x1, -R39 ;  /* 0x000000015151e824 */ /* 0x000fc400078e0a27 */
[----:B------:R-:W-:Y:S02]  /*13e90*/  IMAD R80, R80, UR5, RZ ;  /* 0x0000000550507c24 */ /* 0x000fe4000f8e02ff */
[--C-:B------:R-:W-:Y:S02]  /*13ea0*/  @!P5 IMAD.IADD R82, R82, 0x1, -R39.reuse ;  /* 0x000000015252d824 */ /* 0x100fe400078e0a27 */
[----:B------:R-:W-:Y:S01]  /*13eb0*/  @!P4 IMAD.IADD R84, R84, 0x1, -R39 ;  /* 0x000000015454c824 */ /* 0x000fe200078e0a27 */
[----:B------:R1:W-:Y:S01]  /*13ec0*/  STL [R1+0x42c], R44 ;  /* 0x00042c2c01007387 */ /* 0x0003e20000100800 */
[----:B0-----:R-:W-:Y:S02]  /*13ed0*/  @P0 IMAD.MOV.U32 R42, RZ, RZ, R41 ;  /* 0x000000ffff2a0224 */ /* 0x001fe400078e0029 */
[----:B------:R-:W-:Y:S02]  /*13ee0*/  @P0 IMAD.MOV.U32 R43, RZ, RZ, R44 ;  /* 0x000000ffff2b0224 */ /* 0x000fe400078e002c */
[----:B------:R-:W-:Y:S01]  /*13ef0*/  @!P2 IMAD.MOV R81, RZ, RZ, -R81 ;  /* 0x000000ffff51a224 */ /* 0x000fe200078e0a51 */
[----:B------:R-:W-:Y:S01]  /*13f00*/  ISETP.GT.U32.AND P6, PT, R39, R82, PT ;  /* 0x000000522700720c */ /* 0x000fe20003fc4070 */
[----:B------:R-:W5:Y:S01]  /*13f10*/  LDL.LU R130, [R1+0x9f0] ;  /* 0x0009f00001827983 */ /* 0x000f620000300800 */
[----:B------:R-:W-:Y:S01]  /*13f20*/  PRMT R59, RZ, 0x7610, R59 ;  /* 0x00007610ff3b7816 */ /* 0x000fe2000000003b */
[----:B------:R-:W0:Y:S02]  /*13f30*/  LDCU UR5, c[0x0][0x3b0] ;  /* 0x00007600ff0577ac */ /* 0x000e240008000800 */
[----:B------:R1:W2:Y:S01]  /*13f40*/  @P0 LDG.E.U8 R60, desc[UR18][R42.64] ;  /* 0x000000122a3c0981 */ /* 0x0002a2000c1e1100 */
[----:B------:R-:W-:-:S02]  /*13f50*/  IADD3 R41, P2, PT, R80, R38, RZ ;  /* 0x0000002650297210 */ /* 0x000fc40007f5e0ff */
[----:B-1----:R-:W-:-:S04]  /*13f60*/  IADD3 R42, P5, PT, R77, R38, RZ ;  /* 0x000000264d2a7210 */ /* 0x002fc80007fbe0ff */
[----:B------:R-:W-:Y:S02]  /*13f70*/  LEA.HI.X.SX32 R43, R77, R35, 0x1, P5 ;  /* 0x000000234d2b7211 */ /* 0x000fe400028f0eff */
[----:B------:R-:W-:Y:S02]  /*13f80*/  ISETP.GT.U32.AND P5, PT, R39, R83, PT ;  /* 0x000000532700720c */ /* 0x000fe40003fa4070 */
[----:B------:R-:W-:Y:S02]  /*13f90*/  LEA.HI.X.SX32 R44, R80, R35, 0x1, P2 ;  /* 0x00000023502c7211 */ /* 0x000fe400010f0eff */
[----:B------:R-:W-:Y:S02]  /*13fa0*/  ISETP.GE.AND P4, PT, R6, RZ, PT ;  /* 0x000000ff0600720c */ /* 0x000fe40003f86270 */
[----:B------:R-:W-:Y:S01]  /*13fb0*/  SEL R81, R5, R81, !P3 ;  /* 0x0000005105517207 */ /* 0x000fe20005800000 */
[----:B------:R1:W-:Y:S01]  /*13fc0*/  STL [R1+0x438], R42 ;  /* 0x0004382a01007387 */ /* 0x0003e20000100800 */
[----:B------:R-:W-:Y:S01]  /*13fd0*/  ISETP.GT.U32.AND P2, PT, R39, R84, PT ;  /* 0x000000542700720c */ /* 0x000fe20003f44070 */
[----:B------:R-:W-:-:S02]  /*13fe0*/  @!P6 IMAD.IADD R82, R82, 0x1, -R39 ;  /* 0x000000015252e824 */ /* 0x000fc400078e0a27 */
[----:B------:R-:W-:Y:S01]  /*13ff0*/  IMAD R81, R81, UR4, RZ ;  /* 0x0000000451517c24 */ /* 0x000fe2000f8e02ff */
[----:B------:R0:W-:Y:S01]  /*14000*/  STL [R1+0x434], R43 ;  /* 0x0004342b01007387 */ /* 0x0001e20000100800 */
[--C-:B------:R-:W-:Y:S01]  /*14010*/  @!P5 IMAD.IADD R83, R83, 0x1, -R39.reuse ;  /* 0x000000015353d824 */ /* 0x100fe200078e0a27 */
[----:B------:R-:W-:Y:S01]  /*14020*/  PRMT R58, RZ, 0x7610, R58 ;  /* 0x00007610ff3a7816 */ /* 0x000fe2000000003a */
[----:B------:R-:W4:Y:S01]  /*14030*/  LDCU UR4, c[0x0][0x3b0] ;  /* 0x00007600ff0477ac */ /* 0x000f220008000800 */
[----:B------:R1:W2:Y:S01]  /*14040*/  @P0 LDG.E.U8 R59, desc[UR18][R42.64] ;  /* 0x000000122a3b0981 */ /* 0x0002a2000c1e1100 */
[C---:B------:R-:W-:Y:S01]  /*14050*/  ISETP.GT.U32.AND P6, PT, R39.reuse, R85, PT ;  /* 0x000000552700720c */ /* 0x040fe20003fc4070 */
[----:B------:R-:W-:Y:S02]  /*14060*/  @!P4 IMAD.MOV R82, RZ, RZ, -R82 ;  /* 0x000000ffff52c224 */ /* 0x000fe400078e0a52 */
[----:B------:R0:W-:Y:S01]  /*14070*/  STL [R1+0x440], R41 ;  /* 0x0004402901007387 */ /* 0x0001e20000100800 */
[----:B------:R-:W-:Y:S01]  /*14080*/  @!P2 IMAD.IADD R84, R84, 0x1, -R39 ;  /* 0x000000015454a824 */ /* 0x000fe200078e0a27 */
[----:B------:R-:W-:Y:S01]  /*14090*/  ISETP.GT.U32.AND P5, PT, R39, R83, PT ;  /* 0x000000532700720c */ /* 0x000fe20003fa4070 */
[----:B-1----:R-:W-:-:S02]  /*140a0*/  @P0 IMAD.MOV.U32 R42, RZ, RZ, R41 ;  /* 0x000000ffff2a0224 */ /* 0x002fc400078e0029 */
[----:B0-----:R-:W-:Y:S01]  /*140b0*/  @P0 IMAD.MOV.U32 R43, RZ, RZ, R44 ;  /* 0x000000ffff2b0224 */ /* 0x001fe200078e002c */
[----:B------:R-:W-:-:S04]  /*140c0*/  ISETP.GE.AND P4, PT, R7, RZ, PT ;  /* 0x000000ff0700720c */ /* 0x000fc80003f86270 */
[--C-:B------:R-:W-:Y:S01]  /*140d0*/  @!P6 IMAD.IADD R85, R85, 0x1, -R39.reuse ;  /* 0x000000015555e824 */ /* 0x100fe200078e0a27 */
[----:B------:R-:W-:Y:S01]  /*140e0*/  IADD3 R41, P2, PT, R81, R38, RZ ;  /* 0x0000002651297210 */ /* 0x000fe20007f5e0ff */
[----:B------:R-:W5:Y:S04]  /*140f0*/  LDL.LU R6, [R1+0x9ec] ;  /* 0x0009ec0001067983 */ /* 0x000f680000300800 */
[----:B------:R0:W2:Y:S01]  /*14100*/  @P0 LDG.E.U8 R58, desc[UR18][R42.64] ;  /* 0x000000122a3a0981 */ /* 0x0000a2000c1e1100 */
[----:B------:R-:W-:Y:S02]  /*14110*/  SEL R82, R5, R82, !P3 ;  /* 0x0000005205527207 */ /* 0x000fe40005800000 */
[----:B0-----:R-:W-:Y:S02]  /*14120*/  LEA.HI.X.SX32 R42, R81, R35, 0x1, P2 ;  /* 0x00000023512a7211 */ /* 0x001fe400010f0eff */
[----:B------:R-:W-:Y:S01]  /*14130*/  ISETP.GE.AND P2, PT, R126, RZ, PT ;  /* 0x000000ff7e00720c */ /* 0x000fe20003f46270 */
[----:B------:R-:W-:Y:S01]  /*14140*/  STL [R1+0x43c], R44 ;  /* 0x00043c2c01007387 */ /* 0x000fe20000100800 */
[----:B------:R-:W-:Y:S01]  /*14150*/  @!P5 IMAD.IADD R83, R83, 0x1, -R39 ;  /* 0x000000015353d824 */ /* 0x000fe200078e0a27 */
[----:B------:R-:W-:Y:S01]  /*14160*/  ISETP.GT.U32.AND P6, PT, R39, R85, PT ;  /* 0x000000552700720c */ /* 0x000fe20003fc4070 */
[----:B------:R-:W-:Y:S01]  /*14170*/  IMAD R82, R82, UR5, RZ ;  /* 0x0000000552527c24 */ /* 0x000fe2000f8e02ff */
[----:B------:R-:W5:Y:S01]  /*14180*/  LDL.LU R7, [R1+0x9e8] ;  /* 0x0009e80001077983 */ /* 0x000f620000300800 */
[----:B------:R-:W-:Y:S01]  /*14190*/  @!P4 IMAD.MOV R84, RZ, RZ, -R84 ;  /* 0x000000ffff54c224 */ /* 0x000fe200078e0a54 */
[----:B------:R-:W-:Y:S01]  /*141a0*/  PRMT R57, RZ, 0x7610, R57 ;  /* 0x00007610ff397816 */ /* 0x000fe20000000039 */
[----:B------:R-:W-:Y:S01]  /*141b0*/  @P0 IMAD.MOV.U32 R43, RZ, RZ, R42 ;  /* 0x000000ffff2b0224 */ /* 0x000fe200078e002a */
[----:B------:R-:W-:Y:S01]  /*141c0*/  STL [R1+0x468], R41 ;  /* 0x0004682901007387 */ /* 0x000fe20000100800 */
[----:B------:R-:W-:Y:S01]  /*141d0*/  ISETP.GE.AND P5, PT, R125, RZ, PT ;  /* 0x000000ff7d00720c */ /* 0x000fe20003fa6270 */
[----:B------:R-:W0:Y:S02]  /*141e0*/  LDCU UR5, c[0x0][0x3b0] ;  /* 0x00007600ff0577ac */ /* 0x000e240008000800 */
[----:B------:R-:W5:Y:S01]  /*141f0*/  LDL.LU R126, [R1+0x9e4] ;  /* 0x0009e400017e7983 */ /* 0x000f620000300800 */
[----:B------:R-:W-:-:S03]  /*14200*/  @!P2 IMAD.MOV R83, RZ, RZ, -R83 ;  /* 0x000000ffff53a224 */ /* 0x000fc600078e0a53 */
[----:B------:R1:W-:Y:S01]  /*14210*/  STL [R1+0x464], R42 ;  /* 0x0004642a01007387 */ /* 0x0003e20000100800 */
[----:B------:R-:W-:Y:S02]  /*14220*/  SEL R84, R5, R84, !P3 ;  /* 0x0000005405547207 */ /* 0x000fe40005800000 */
[----:B------:R-:W-:Y:S01]  /*14230*/  ISETP.GT.U32.AND P4, PT, R39, R86, PT ;  /* 0x000000562700720c */ /* 0x000fe20003f84070 */
[----:B------:R-:W5:Y:S01]  /*14240*/  LDL.LU R125, [R1+0x9e0] ;  /* 0x0009e000017d7983 */ /* 0x000f620000300800 */
[----:B-1----:R-:W-:Y:S01]  /*14250*/  @P0 IMAD.MOV.U32 R42, RZ, RZ, R41 ;  /* 0x000000ffff2a0224 */ /* 0x002fe200078e0029 */
[----:B------:R-:W-:Y:S01]  /*14260*/  IADD3 R41, P2, PT, R82, R38, RZ ;  /* 0x0000002652297210 */ /* 0x000fe20007f5e0ff */
[----:B----4-:R-:W-:Y:S01]  /*14270*/  IMAD R84, R84, UR4, RZ ;  /* 0x0000000454547c24 */ /* 0x010fe2000f8e02ff */
[----:B------:R-:W-:Y:S01]  /*14280*/  SEL R83, R5, R83, !P3 ;  /* 0x0000005305537207 */ /* 0x000fe20005800000 */
[----:B------:R-:W-:Y:S01]  /*14290*/  @!P6 IMAD.IADD R85, R85, 0x1, -R39 ;  /* 0x000000015555e824 */ /* 0x000fe200078e0a27 */
[----:B------:R1:W4:Y:S01]  /*142a0*/  @P0 LDG.E.U8 R57, desc[UR18][R42.64] ;  /* 0x000000122a390981 */ /* 0x000322000c1e1100 */
[----:B------:R-:W-:-:S05]  /*142b0*/  PRMT R56, RZ, 0x7610, R56 ;  /* 0x00007610ff387816 */ /* 0x000fca0000000038 */
[----:B------:R-:W-:Y:S01]  /*142c0*/  @!P4 IMAD.IADD R86, R86, 0x1, -R39 ;  /* 0x000000015656c824 */ /* 0x000fe200078e0a27 */
[----:B------:R-:W-:Y:S01]  /*142d0*/  PRMT R55, RZ, 0x7610, R55 ;  /* 0x00007610ff377816 */ /* 0x000fe20000000037 */
[----:B------:R-:W-:Y:S01]  /*142e0*/  STL [R1+0x470], R41 ;  /* 0x0004702901007387 */ /* 0x000fe20000100800 */
[----:B------:R-:W-:Y:S01]  /*142f0*/  PRMT R54, RZ, 0x7610, R54 ;  /* 0x00007610ff367816 */ /* 0x000fe20000000036 */
[----:B------:R-:W0:Y:S01]  /*14300*/  LDCU UR4, c[0x0][0x3b0] ;  /* 0x00007600ff0477ac */ /* 0x000e220008000800 */
[----:B-1----:R-:W-:Y:S01]  /*14310*/  LEA.HI.X.SX32 R42, R82, R35, 0x1, P2 ;  /* 0x00000023522a7211 */ /* 0x002fe200010f0eff */
[----:B------:R-:W-:-:S04]  /*14320*/  IMAD R83, R83, UR12, RZ ;  /* 0x0000000c53537c24 */ /* 0x000fc8000f8e02ff */
[----:B------:R1:W-:Y:S01]  /*14330*/  STL [R1+0x46c], R42 ;  /* 0x00046c2a01007387 */ /* 0x0003e20000100800 */
[----:B------:R-:W-:Y:S02]  /*14340*/  @P0 IMAD.MOV.U32 R43, RZ, RZ, R42 ;  /* 0x000000ffff2b0224 */ /* 0x000fe400078e002a */
[----:B------:R-:W-:Y:S02]  /*14350*/  @!P5 IMAD.MOV R85, RZ, RZ, -R85 ;  /* 0x000000ffff55d224 */ /* 0x000fe400078e0a55 */
[----:B-1----:R-:W-:Y:S01]  /*14360*/  @P0 IMAD.MOV.U32 R42, RZ, RZ, R41 ;  /* 0x000000ffff2a0224 */ /* 0x002fe200078e0029 */
[CC--:B------:R-:W-:Y:S02]  /*14370*/  IADD3 R41, P2, PT, R84.reuse, R38.reuse, RZ ;  /* 0x0000002654297210 */ /* 0x0c0fe40007f5e0ff */
[----:B------:R-:W-:Y:S02]  /*14380*/  IADD3 R44, P4, PT, R83, R38, RZ ;  /* 0x00000026532c7210 */ /* 0x000fe40007f9e0ff */
[----:B------:R-:W-:Y:S01]  /*14390*/  LEA.HI.X.SX32 R70, R84, R35, 0x1, P2 ;  /* 0x0000002354467211 */ /* 0x000fe200010f0eff */
[----:B------:R1:W2:Y:S01]  /*143a0*/  @P0 LDG.E.U8 R56, desc[UR18][R42.64] ;  /* 0x000000122a380981 */ /* 0x0002a2000c1e1100 */
[----:B------:R-:W-:-:S02]  /*143b0*/  SEL R85, R5, R85, !P3 ;  /* 0x0000005505557207 */ /* 0x000fc40005800000 */
[----:B------:R-:W-:Y:S02]  /*143c0*/  ISETP.GT.U32.AND P2, PT, R39, R86, PT ;  /* 0x000000562700720c */ /* 0x000fe40003f44070 */
[----:B------:R-:W-:Y:S01]  /*143d0*/  LEA.HI.X.SX32 R45, R83, R35, 0x1, P4 ;  /* 0x00000023532d7211 */ /* 0x000fe200020f0eff */
[----:B0-----:R-:W-:Y:S02]  /*143e0*/  IMAD R85, R85, UR5, RZ ;  /* 0x0000000555557c24 */ /* 0x001fe4000f8e02ff */
[----:B-1----:R-:W-:Y:S02]  /*143f0*/  @P0 IMAD.MOV.U32 R42, RZ, RZ, R41 ;  /* 0x000000ffff2a0224 */ /* 0x002fe400078e0029 */
[----:B------:R-:W-:Y:S01]  /*14400*/  @P0 IMAD.MOV.U32 R43, RZ, RZ, R70 ;  /* 0x000000ffff2b0224 */ /* 0x000fe200078e0046 */
[----:B------:R-:W-:Y:S01]  /*14410*/  ISETP.GE.AND P4, PT, R4, RZ, PT ;  /* 0x000000ff0400720c */ /* 0x000fe20003f86270 */
[----:B------:R0:W-:Y:S01]  /*14420*/  STL [R1+0x478], R41 ;  /* 0x0004782901007387 */ /* 0x0001e20000100800 */
[----:B------:R-:W-:-:S03]  /*14430*/  PRMT R53, RZ, 0x7610, R53 ;  /* 0x00007610ff357816 */ /* 0x000fc60000000035 */
[----:B------:R-:W-:Y:S01]  /*14440*/  @!P2 IMAD.IADD R86, R86, 0x1, -R39 ;  /* 0x000000015656a824 */ /* 0x000fe200078e0a27 */
[----:B------:R-:W-:Y:S01]  /*14450*/  PRMT R52, RZ, 0x7610, R52 ;  /* 0x00007610ff347816 */ /* 0x000fe20000000034 */
[----:B------:R1:W2:Y:S01]  /*14460*/  @P0 LDG.E.U8 R55, desc[UR18][R42.64] ;  /* 0x000000122a370981 */ /* 0x0002a2000c1e1100 */
[----:B------:R-:W-:Y:S02]  /*14470*/  PRMT R51, RZ, 0x7610, R51 ;  /* 0x00007610ff337816 */ /* 0x000fe40000000033 */
[----:B------:R-:W-:Y:S02]  /*14480*/  PRMT R50, RZ, 0x7610, R50 ;  /* 0x00007610ff327816 */ /* 0x000fe40000000032 */
[----:B------:R-:W-:Y:S02]  /*14490*/  PRMT R49, RZ, 0x7610, R49 ;  /* 0x00007610ff317816 */ /* 0x000fe40000000031 */
[----:B------:R-:W-:Y:S01]  /*144a0*/  PRMT R48, RZ, 0x7610, R48 ;  /* 0x00007610ff307816 */ /* 0x000fe20000000030 */
[C---:B------:R-:W-:Y:S01]  /*144b0*/  VIADD R75, R0.reuse, 0x7d ;  /* 0x0000007d004b7836 */ /* 0x040fe20000000000 */
[----:B------:R-:W-:Y:S01]  /*144c0*/  PRMT R47, RZ, 0x7610, R47 ;  /* 0x00007610ff2f7816 */ /* 0x000fe2000000002f */
[----:B-1----:R-:W-:Y:S01]  /*144d0*/  @P0 IMAD.MOV.U32 R42, RZ, RZ, R44 ;  /* 0x000000ffff2a0224 */ /* 0x002fe200078e002c */
[----:B------:R-:W-:Y:S01]  /*144e0*/  PRMT R46, RZ, 0x7610, R46 ;  /* 0x00007610ff2e7816 */ /* 0x000fe2000000002e */
[----:B------:R-:W-:Y:S01]  /*144f0*/  @P0 IMAD.MOV.U32 R43, RZ, RZ, R45 ;  /* 0x000000ffff2b0224 */ /* 0x000fe200078e002d */
[----:B0-----:R-:W-:Y:S01]  /*14500*/  IADD3 R41, P5, PT, R85, R38, RZ ;  /* 0x0000002655297210 */ /* 0x001fe20007fbe0ff */
[----:B------:R0:W-:Y:S01]  /*14510*/  STL [R1+0x480], R44 ;  /* 0x0004802c01007387 */ /* 0x0001e20000100800 */
[C---:B------:R-:W-:Y:S01]  /*14520*/  VIADD R73, R0.reuse, 0x7f ;  /* 0x0000007f00497836 */ /* 0x040fe20000000000 */
[----:B------:R-:W1:Y:S02]  /*14530*/  LDCU UR5, c[0x0][0x3b0] ;  /* 0x00007600ff0577ac */ /* 0x000e640008000800 */
[----:B------:R0:W2:Y:S04]  /*14540*/  @P0 LDG.E.U8 R54, desc[UR18][R42.64] ;  /* 0x000000122a360981 */ /* 0x0000a8000c1e1100 */
[----:B------:R-:W-:Y:S01]  /*14550*/  STL [R1+0x474], R70 ;  /* 0x0004744601007387 */ /* 0x000fe20000100800 */
[----:B0-----:R-:W-:-:S03]  /*14560*/  VIADD R44, R0, 0x6e ;  /* 0x0000006e002c7836 */ /* 0x001fc60000000000 */
[----:B------:R-:W-:Y:S01]  /*14570*/  STL [R1+0x47c], R45 ;  /* 0x00047c2d01007387 */ /* 0x000fe20000100800 */
[----:B------:R-:W-:-:S03]  /*14580*/  LEA.HI.X.SX32 R42, R85, R35, 0x1, P5 ;  /* 0x00000023552a7211 */ /* 0x000fc600028f0eff */
[----:B------:R-:W5:Y:S01]  /*14590*/  LDL.LU R4, [R1+0x9dc] ;  /* 0x0009dc0001047983 */ /* 0x000f620000300800 */
[----:B------:R-:W-:Y:S02]  /*145a0*/  @!P4 IMAD.MOV R86, RZ, RZ, -R86 ;  /* 0x000000ffff56c224 */ /* 0x000fe400078e0a56 */
[----:B------:R-:W-:Y:S01]  /*145b0*/  @P0 IMAD.MOV.U32 R43, RZ, RZ, R42 ;  /* 0x000000ffff2b0224 */ /* 0x000fe200078e002a */
[----:B------:R-:W-:Y:S04]  /*145c0*/  STL [R1+0x4a8], R41 ;  /* 0x0004a82901007387 */ /* 0x000fe80000100800 */
[----:B------:R0:W-:Y:S01]  /*145d0*/  STL [R1+0x4a4], R42 ;  /* 0x0004a42a01007387 */ /* 0x0001e20000100800 */
[----:B------:R-:W-:Y:S01]  /*145e0*/  SEL R86, R5, R86, !P3 ;  /* 0x0000005605567207 */ /* 0x000fe20005800000 */
[----:B0-----:R-:W-:Y:S01]  /*145f0*/  @P0 IMAD.MOV.U32 R42, RZ, RZ, R41 ;  /* 0x000000ffff2a0224 */ /* 0x001fe200078e0029 */
[----:B------:R-:W-:-:S04]  /*14600*/  IABS R41, R44 ;  /* 0x0000002c00297213 */ /* 0x000fc80000000000 */
[----:B------:R0:W2:Y:S01]  /*14610*/  @P0 LDG.E.U8 R53, desc[UR18][R42.64] ;  /* 0x000000122a350981 */ /* 0x0000a2000c1e1100 */
[----:B------:R-:W-:Y:S01]  /*14620*/  IMAD R86, R86, UR4, RZ ;  /* 0x0000000456567c24 */ /* 0x000fe2000f8e02ff */
[----:B------:R-:W-:Y:S01]  /*14630*/  ISETP.GE.AND P4, PT, R44, RZ, PT ;  /* 0x000000ff2c00720c */ /* 0x000fe20003f86270 */
[----:B------:R-:W1:Y:S01]  /*14640*/  LDCU UR4, c[0x0][0x3b0] ;  /* 0x00007600ff0477ac */ /* 0x000e620008000800 */
[----:B0-----:R-:W-:-:S04]  /*14650*/  IMAD.HI.U32 R42, R40, R41, RZ ;  /* 0x00000029282a7227 */ /* 0x001fc800078e00ff */
[----:B------:R-:W-:Y:S01]  /*14660*/  IMAD.MOV R42, RZ, RZ, -R42 ;  /* 0x000000ffff2a7224 */ /* 0x000fe200078e0a2a */
[----:B------:R-:W-:-:S03]  /*14670*/  IADD3 R45, P2, PT, R86, R38, RZ ;  /* 0x00000026562d7210 */ /* 0x000fc60007f5e0ff */
[----:B------:R-:W-:Y:S01]  /*14680*/  IMAD R41, R39, R42, R41 ;  /* 0x0000002a27297224 */ /* 0x000fe200078e0229 */
[----:B------:R-:W-:-:S04]  /*14690*/  LEA.HI.X.SX32 R70, R86, R35, 0x1, P2 ;  /* 0x0000002356467211 */ /* 0x000fc800010f0eff */
[----:B------:R-:W-:Y:S01]  /*146a0*/  ISETP.GT.U32.AND P2, PT, R39, R41, PT ;  /* 0x000000292700720c */ /* 0x000fe20003f44070 */
[----:B------:R-:W-:Y:S01]  /*146b0*/  STL [R1+0x800], R44 ;  /* 0x0008002c01007387 */ /* 0x000fe20000100800 */
[----:B------:R-:W-:Y:S02]  /*146c0*/  @P0 IMAD.MOV.U32 R42, RZ, RZ, R45 ;  /* 0x000000ffff2a0224 */ /* 0x000fe400078e002d */
[----:B------:R-:W-:Y:S01]  /*146d0*/  @P0 IMAD.MOV.U32 R43, RZ, RZ, R70 ;  /* 0x000000ffff2b0224 */ /* 0x000fe200078e0046 */
[----:B------:R-:W-:Y:S04]  /*146e0*/  STL [R1+0x4b0], R45 ;  /* 0x0004b02d01007387 */ /* 0x000fe80000100800 */
[----:B------:R0:W-:Y:S04]  /*146f0*/  STL [R1+0x4ac], R70 ;  /* 0x0004ac4601007387 */ /* 0x0001e80000100800 */
[----:B------:R-:W-:Y:S01]  /*14700*/  @!P2 IMAD.IADD R41, R41, 0x1, -R39 ;  /* 0x000000012929a824 */ /* 0x000fe200078e0a27 */
[----:B------:R1:W2:Y:S01]  /*14710*/  @P0 LDG.E.U8 R52, desc[UR18][R42.64] ;  /* 0x000000122a340981 */ /* 0x0002a2000c1e1100 */
[----:B0-----:R-:W-:-:S03]  /*14720*/  VIADD R70, R0, 0x6f ;  /* 0x0000006f00467836 */ /* 0x001fc60000000000 */
[----:B------:R-:W-:Y:S02]  /*14730*/  ISETP.GT.U32.AND P2, PT, R39, R41, PT ;  /* 0x000000292700720c */ /* 0x000fe40003f44070 */
[----:B-1----:R-:W-:-:S05]  /*14740*/  IABS R42, R70 ;  /* 0x00000046002a7213 */ /* 0x002fca0000000000 */
[----:B------:R-:W-:-:S04]  /*14750*/  IMAD.HI.U32 R43, R40, R42, RZ ;  /* 0x0000002a282b7227 */ /* 0x000fc800078e00ff */
[----:B------:R-:W-:-:S04]  /*14760*/  IMAD.MOV R43, RZ, RZ, -R43 ;  /* 0x000000ffff2b7224 */ /* 0x000fc800078e0a2b */
[----:B------:R-:W-:Y:S02]  /*14770*/  IMAD R42, R39, R43, R42 ;  /* 0x0000002b272a7224 */ /* 0x000fe400078e022a */
[----:B------:R-:W-:-:S03]  /*14780*/  @!P2 IMAD.IADD R41, R41, 0x1, -R39 ;  /* 0x000000012929a824 */ /* 0x000fc600078e0a27 */
[----:B------:R-:W-:Y:S01]  /*14790*/  ISETP.GT.U32.AND P2, PT, R39, R42, PT ;  /* 0x0000002a2700720c */ /* 0x000fe20003f44070 */
[----:B------:R-:W-:-:S05]  /*147a0*/  @!P4 IMAD.MOV R41, RZ, RZ, -R41 ;  /* 0x000000ffff29c224 */ /* 0x000fca00078e0a29 */
[----:B------:R-:W-:-:S05]  /*147b0*/  SEL R41, R5, R41, !P3 ;  /* 0x0000002905297207 */ /* 0x000fca0005800000 */
[----:B------:R-:W-:Y:S01]  /*147c0*/  IMAD R41, R41, UR4, RZ ;  /* 0x0000000429297c24 */ /* 0x000fe2000f8e02ff */
[----:B------:R-:W0:Y:S01]  /*147d0*/  LDCU UR4, c[0x0][0x3b0] ;  /* 0x00007600ff0477ac */ /* 0x000e220008000800 */
[----:B------:R-:W-:-:S03]  /*147e0*/  @!P2 IMAD.IADD R42, R42, 0x1, -R39 ;  /* 0x000000012a2aa824 */ /* 0x000fc600078e0a27 */
[----:B------:R-:W-:Y:S02]  /*147f0*/  IADD3 R44, P4, PT, R41, R38, RZ ;  /* 0x00000026292c7210 */ /* 0x000fe40007f9e0ff */
[----:B------:R-:W-:Y:S02]  /*14800*/  ISETP.GT.U32.AND P2, PT, R39, R42, PT ;  /* 0x0000002a2700720c */ /* 0x000fe40003f44070 */
[----:B------:R-:W-:Y:S02]  /*14810*/  LEA.HI.X.SX32 R45, R41, R35, 0x1, P4 ;  /* 0x00000023292d7211 */ /* 0x000fe400020f0eff */
[----:B------:R-:W-:Y:S01]  /*14820*/  ISETP.GE.AND P4, PT, R70, RZ, PT ;  /* 0x000000ff4600720c */ /* 0x000fe20003f86270 */
[----:B------:R-:W-:Y:S04]  /*14830*/  STL [R1+0x7fc], R70 ;  /* 0x0007fc4601007387 */ /* 0x000fe80000100800 */
[----:B------:R1:W-:Y:S04]  /*14840*/  STL [R1+0x4b8], R44 ;  /* 0x0004b82c01007387 */ /* 0x0003e80000100800 */
[----:B------:R1:W2:Y:S01]  /*14850*/  @P0 LDG.E.U8 R51, desc[UR18][R44.64] ;  /* 0x000000122c330981 */ /* 0x0002a2000c1e1100 */
[----:B------:R-:W-:-:S04]  /*14860*/  @!P2 IMAD.IADD R42, R42, 0x1, -R39 ;  /* 0x000000012a2aa824 */ /* 0x000fc800078e0a27 */
[----:B------:R-:W-:Y:S02]  /*14870*/  @!P4 IMAD.MOV R42, RZ, RZ, -R42 ;  /* 0x000000ffff2ac224 */ /* 0x000fe400078e0a2a */
[----:B-1----:R-:W-:-:S03]  /*14880*/  VIADD R44, R0, 0x74 ;  /* 0x00000074002c7836 */ /* 0x002fc60000000000 */
[----:B------:R-:W-:Y:S02]  /*14890*/  SEL R43, R5, R42, !P3 ;  /* 0x0000002a052b7207 */ /* 0x000fe40005800000 */
[----:B------:R-:W-:-:S03]  /*148a0*/  IABS R41, R44 ;  /* 0x0000002c00297213 */ /* 0x000fc60000000000 */
[----:B0-----:R-:W-:Y:S01]  /*148b0*/  IMAD R43, R43, UR4, RZ ;  /* 0x000000042b2b7c24 */ /* 0x001fe2000f8e02ff */
[----:B------:R0:W-:Y:S01]  /*148c0*/  STL [R1+0x4b4], R45 ;  /* 0x0004b42d01007387 */ /* 0x0001e20000100800 */
[----:B------:R-:W-:Y:S01]  /*148d0*/  ISETP.GE.AND P4, PT, R44, RZ, PT ;  /* 0x000000ff2c00720c */ /* 0x000fe20003f86270 */
[----:B------:R-:W1:Y:S01]  /*148e0*/  LDCU UR4, c[0x0][0x3b0] ;  /* 0x00007600ff0477ac */ /* 0x000e620008000800 */
[----:B------:R-:W-:-:S04]  /*148f0*/  IMAD.HI.U32 R42, R40, R41, RZ ;  /* 0x00000029282a7227 */ /* 0x000fc800078e00ff */
[----:B------:R-:W-:Y:S01]  /*14900*/  IMAD.MOV R42, RZ, RZ, -R42 ;  /* 0x000000ffff2a7224 */ /* 0x000fe200078e0a2a */
[----:B0-----:R-:W-:-:S03]  /*14910*/  IADD3 R45, P2, PT, R43, R38, RZ ;  /* 0x000000262b2d7210 */ /* 0x001fc60007f5e0ff */
        /* <DEDUP_REMOVED lines=48> */
[----:B------:R0:W-:Y:S04]  /*14c20*/  STL [R1+0x4f0], R45 ;  /* 0x0004f02d01007387 */ /* 0x0001e80000100800 */
[----:B------:R1:W2:Y:S01]  /*14c30*/  @P0 LDG.E.U8 R48, desc[UR18][R42.64] ;  /* 0x000000122a300981 */ /* 0x0002a2000c1e1100 */
[----:B0-----:R-:W-:-:S03]  /*14c40*/  VIADD R45, R0, 0x7c ;  /* 0x0000007c002d7836 */ /* 0x001fc60000000000 */
[----:B------:R-:W-:Y:S02]  /*14c50*/  @!P2 IMAD.IADD R41, R41, 0x1, -R39 ;  /* 0x000000012929a824 */ /* 0x000fe400078e0a27 */
[----:B-1----:R-:W-:-:S03]  /*14c60*/  IABS R42, R45 ;  /* 0x0000002d002a7213 */ /* 0x002fc60000000000 */
[----:B------:R-:W-:Y:S02]  /*14c70*/  ISETP.GT.U32.AND P2, PT, R39, R41, PT ;  /* 0x000000292700720c */ /* 0x000fe40003f44070 */
[----:B------:R-:W-:-:S04]  /*14c80*/  IMAD.HI.U32 R43, R40, R42, RZ ;  /* 0x0000002a282b7227 */ /* 0x000fc800078e00ff */
[----:B------:R-:W-:-:S04]  /*14c90*/  IMAD.MOV R43, RZ, RZ, -R43 ;  /* 0x000000ffff2b7224 */ /* 0x000fc800078e0a2b */
[----:B------:R-:W-:-:S03]  /*14ca0*/  IMAD R42, R39, R43, R42 ;  /* 0x0000002b272a7224 */ /* 0x000fc600078e022a */
[----:B------:R-:W-:Y:S02]  /*14cb0*/  @!P2 IMAD.IADD R41, R41, 0x1, -R39 ;  /* 0x000000012929a824 */ /* 0x000fe400078e0a27 */
[----:B------:R-:W-:Y:S02]  /*14cc0*/  ISETP.GT.U32.AND P2, PT, R39, R42, PT ;  /* 0x0000002a2700720c */ /* 0x000fe40003f44070 */
[----:B------:R-:W-:Y:S01]  /*14cd0*/  @!P4 IMAD.MOV R41, RZ, RZ, -R41 ;  /* 0x000000ffff29c224 */ /* 0x000fe200078e0a29 */
[----:B------:R-:W-:-:S10]  /*14ce0*/  ISETP.GE.AND P4, PT, R45, RZ, PT ;  /* 0x000000ff2d00720c */ /* 0x000fd40003f86270 */
[----:B------:R-:W-:Y:S01]  /*14cf0*/  @!P2 IMAD.IADD R42, R42, 0x1, -R39 ;  /* 0x000000012a2aa824 */ /* 0x000fe200078e0a27 */
[----:B------:R-:W-:-:S04]  /*14d00*/  SEL R41, R5, R41, !P3 ;  /* 0x0000002905297207 */ /* 0x000fc80005800000 */
[----:B------:R-:W-:Y:S01]  /*14d10*/  ISETP.GT.U32.AND P2, PT, R39, R42, PT ;  /* 0x0000002a2700720c */ /* 0x000fe20003f44070 */
[----:B------:R-:W-:Y:S01]  /*14d20*/  IMAD R41, R41, UR4, RZ ;  /* 0x0000000429297c24 */ /* 0x000fe2000f8e02ff */
[----:B------:R-:W0:Y:S04]  /*14d30*/  LDCU UR4, c[0x0][0x3b0] ;  /* 0x00007600ff0477ac */ /* 0x000e280008000800 */
[C---:B------:R-:W-:Y:S01]  /*14d40*/  IADD3 R44, P5, PT, R41.reuse, R38, RZ ;  /* 0x00000026292c7210 */ /* 0x040fe20007fbe0ff */
[----:B------:R-:W-:Y:S06]  /*14d50*/  STL [R1+0x4ec], R70 ;  /* 0x0004ec4601007387 */ /* 0x000fec0000100800 */
[----:B------:R-:W-:Y:S01]  /*14d60*/  @!P2 IMAD.IADD R42, R42, 0x1, -R39 ;  /* 0x000000012a2aa824 */ /* 0x000fe200078e0a27 */
[----:B------:R-:W-:-:S03]  /*14d70*/  LEA.HI.X.SX32 R41, R41, R35, 0x1, P5 ;  /* 0x0000002329297211 */ /* 0x000fc600028f0eff */
[----:B------:R-:W-:Y:S01]  /*14d80*/  @!P4 IMAD.MOV R42, RZ, RZ, -R42 ;  /* 0x000000ffff2ac224 */ /* 0x000fe200078e0a2a */
[----:B------:R1:W-:Y:S04]  /*14d90*/  STL [R1+0x7ec], R45 ;  /* 0x0007ec2d01007387 */ /* 0x0003e80000100800 */
[----:B------:R-:W-:Y:S01]  /*14da0*/  STL [R1+0x4f8], R44 ;  /* 0x0004f82c01007387 */ /* 0x000fe20000100800 */
[----:B------:R-:W-:-:S03]  /*14db0*/  SEL R42, R5, R42, !P3 ;  /* 0x0000002a052a7207 */ /* 0x000fc60005800000 */
[----:B------:R3:W-:Y:S01]  /*14dc0*/  STL [R1+0x4f4], R41 ;  /* 0x0004f42901007387 */ /* 0x0007e20000100800 */
[----:B-1----:R-:W-:Y:S02]  /*14dd0*/  @P0 IMAD.MOV.U32 R45, RZ, RZ, R41 ;  /* 0x000000ffff2d0224 */ /* 0x002fe400078e0029 */
[----:B0-----:R-:W-:Y:S01]  /*14de0*/  IMAD R43, R42, UR4, RZ ;  /* 0x000000042a2b7c24 */ /* 0x001fe2000f8e02ff */
[----:B------:R-:W-:Y:S01]  /*14df0*/  STL [R1+0x7e8], R75 ;  /* 0x0007e84b01007387 */ /* 0x000fe20000100800 */
[----:B------:R-:W-:Y:S01]  /*14e00*/  VIADD R72, R0, 0x77 ;  /* 0x0000007700487836 */ /* 0x000fe20000000000 */
[----:B------:R-:W-:Y:S01]  /*14e10*/  ISETP.GE.AND P4, PT, R75, RZ, PT ;  /* 0x000000ff4b00720c */ /* 0x000fe20003f86270 */
[----:B------:R-:W0:Y:S01]  /*14e20*/  LDCU UR4, c[0x0][0x3b0] ;  /* 0x00007600ff0477ac */ /* 0x000e220008000800 */
[----:B------:R1:W4:Y:S01]  /*14e30*/  @P0 LDG.E.U8 R47, desc[UR18][R44.64] ;  /* 0x000000122c2f0981 */ /* 0x000322000c1e1100 */
[----:B---3--:R-:W-:-:S05]  /*14e40*/  IABS R41, R75 ;  /* 0x0000004b00297213 */ /* 0x008fca0000000000 */
[----:B------:R-:W-:-:S04]  /*14e50*/  IMAD.HI.U32 R42, R40, R41, RZ ;  /* 0x00000029282a7227 */ /* 0x000fc800078e00ff */
[----:B-1----:R-:W-:Y:S01]  /*14e60*/  IMAD.MOV R44, RZ, RZ, -R42 ;  /* 0x000000ffff2c7224 */ /* 0x002fe200078e0a2a */
[----:B------:R-:W-:-:S03]  /*14e70*/  IADD3 R70, P2, PT, R43, R38, RZ ;  /* 0x000000262b467210 */ /* 0x000fc60007f5e0ff */
[----:B------:R-:W-:Y:S01]  /*14e80*/  IMAD R41, R39, R44, R41 ;  /* 0x0000002c27297224 */ /* 0x000fe200078e0229 */
[----:B------:R-:W-:-:S04]  /*14e90*/  LEA.HI.X.SX32 R71, R43, R35, 0x1, P2 ;  /* 0x000000232b477211 */ /* 0x000fc800010f0eff */
[----:B------:R-:W-:Y:S01]  /*14ea0*/  ISETP.GT.U32.AND P2, PT, R39, R41, PT ;  /* 0x000000292700720c */ /* 0x000fe20003f44070 */
[----:B------:R-:W-:Y:S01]  /*14eb0*/  STL [R1+0x520], R70 ;  /* 0x0005204601007387 */ /* 0x000fe20000100800 */
[----:B------:R-:W-:Y:S02]  /*14ec0*/  @P0 IMAD.MOV.U32 R42, RZ, RZ, R70 ;  /* 0x000000ffff2a0224 */ /* 0x000fe400078e0046 */
[----:B------:R-:W-:Y:S01]  /*14ed0*/  @P0 IMAD.MOV.U32 R43, RZ, RZ, R71 ;  /* 0x000000ffff2b0224 */ /* 0x000fe200078e0047 */
[----:B------:R1:W-:Y:S04]  /*14ee0*/  STL [R1+0x51c], R71 ;  /* 0x00051c4701007387 */ /* 0x0003e80000100800 */
[----:B------:R3:W4:Y:S01]  /*14ef0*/  @P0 LDG.E.U8 R46, desc[UR18][R42.64] ;  /* 0x000000122a2e0981 */ /* 0x000722000c1e1100 */
[----:B-1----:R-:W-:-:S03]  /*14f00*/  VIADD R71, R0, 0xd ;  /* 0x0000000d00477836 */ /* 0x002fc60000000000 */
[----:B------:R-:W-:Y:S02]  /*14f10*/  @!P2 IMAD.IADD R41, R41, 0x1, -R39 ;  /* 0x000000012929a824 */ /* 0x000fe400078e0a27 */
[----:B---3--:R-:W-:-:S03]  /*14f20*/  IABS R42, R71 ;  /* 0x00000047002a7213 */ /* 0x008fc60000000000 */
[----:B------:R-:W-:Y:S02]  /*14f30*/  ISETP.GT.U32.AND P2, PT, R39, R41, PT ;  /* 0x000000292700720c */ /* 0x000fe40003f44070 */
[----:B------:R-:W-:Y:S01]  /*14f40*/  IMAD.HI.U32 R70, R40, R42, RZ ;  /* 0x0000002a28467227 */ /* 0x000fe200078e00ff */
[----:B------:R-:W-:-:S03]  /*14f50*/  IABS R43, R73 ;  /* 0x00000049002b7213 */ /* 0x000fc60000000000 */
[----:B------:R-:W-:Y:S02]  /*14f60*/  IMAD.MOV R70, RZ, RZ, -R70 ;  /* 0x000000ffff467224 */ /* 0x000fe400078e0a46 */
[----:B------:R-:W-:-:S04]  /*14f70*/  IMAD.HI.U32 R45, R40, R43, RZ ;  /* 0x0000002b282d7227 */ /* 0x000fc800078e00ff */
[----:B------:R-:W-:Y:S02]  /*14f80*/  IMAD R42, R39, R70, R42 ;  /* 0x00000046272a7224 */ /* 0x000fe400078e022a */
[----:B------:R-:W-:Y:S01]  /*14f90*/  @!P2 IMAD.IADD R41, R41, 0x1, -R39 ;  /* 0x000000012929a824 */ /* 0x000fe200078e0a27 */
[----:B------:R-:W-:Y:S01]  /*14fa0*/  IABS R44, R72 ;  /* 0x00000048002c7213 */ /* 0x000fe20000000000 */
[----:B------:R-:W-:Y:S01]  /*14fb0*/  IMAD.MOV R45, RZ, RZ, -R45 ;  /* 0x000000ffff2d7224 */ /* 0x000fe200078e0a2d */
[----:B------:R-:W-:-:S03]  /*14fc0*/  ISETP.GT.U32.AND P2, PT, R39, R42, PT ;  /* 0x0000002a2700720c */ /* 0x000fc60003f44070 */
[----:B------:R-:W-:Y:S02]  /*14fd0*/  IMAD R43, R39, R45, R43 ;  /* 0x0000002d272b7224 */ /* 0x000fe400078e022b */
[----:B------:R-:W-:-:S04]  /*14fe0*/  IMAD.HI.U32 R45, R40, R44, RZ ;  /* 0x0000002c282d7227 */ /* 0x000fc800078e00ff */
[----:B------:R-:W-:Y:S02]  /*14ff0*/  IMAD.MOV R45, RZ, RZ, -R45 ;  /* 0x000000ffff2d7224 */ /* 0x000fe400078e0a2d */
[----:B------:R-:W-:Y:S02]  /*15000*/  VIADD R74, R0, 0x7e ;  /* 0x0000007e004a7836 */ /* 0x000fe40000000000 */
[----:B------:R-:W-:Y:S02]  /*15010*/  @!P4 IMAD.MOV R41, RZ, RZ, -R41 ;  /* 0x000000ffff29c224 */ /* 0x000fe400078e0a29 */
[----:B------:R-:W-:Y:S02]  /*15020*/  @!P2 IMAD.IADD R42, R42, 0x1, -R39 ;  /* 0x000000012a2aa824 */ /* 0x000fe400078e0a27 */
[----:B------:R-:W-:Y:S01]  /*15030*/  IMAD R44, R39, R45, R44 ;  /* 0x0000002d272c7224 */ /* 0x000fe200078e022c */
[----:B------:R-:W-:Y:S02]  /*15040*/  IABS R45, R74 ;  /* 0x0000004a002d7213 */ /* 0x000fe40000000000 */
[----:B------:R-:W-:-:S02]  /*15050*/  SEL R41, R5, R41, !P3 ;  /* 0x0000002905297207 */ /* 0x000fc40005800000 */
[----:B------:R-:W-:Y:S01]  /*15060*/  ISETP.GT.U32.AND P4, PT, R39, R42, PT ;  /* 0x0000002a2700720c */ /* 0x000fe20003f84070 */
[----:B------:R-:W-:Y:S01]  /*15070*/  IMAD.HI.U32 R40, R40, R45, RZ ;  /* 0x0000002d28287227 */ /* 0x000fe200078e00ff */
[----:B------:R-:W-:-:S03]  /*15080*/  ISETP.GE.AND P2, PT, R71, RZ, PT ;  /* 0x000000ff4700720c */ /* 0x000fc60003f46270 */
[----:B0-----:R-:W-:Y:S01]  /*15090*/  IMAD R41, R41, UR4, RZ ;  /* 0x0000000429297c24 */ /* 0x001fe2000f8e02ff */
[----:B------:R-:W-:Y:S01]  /*150a0*/  STL [R1+0x7e4], R73 ;  /* 0x0007e44901007387 */ /* 0x000fe20000100800 */
[----:B------:R-:W-:Y:S01]  /*150b0*/  IMAD.MOV R40, RZ, RZ, -R40 ;  /* 0x000000ffff287224 */ /* 0x000fe200078e0a28 */
[----:B------:R-:W-:Y:S01]  /*150c0*/  ISETP.GT.U32.AND P6, PT, R39, R43, PT ;  /* 0x0000002b2700720c */ /* 0x000fe20003fc4070 */
[----:B------:R-:W0:Y:S01]  /*150d0*/  LDCU UR4, c[0x0][0x3b0] ;  /* 0x00007600ff0477ac */ /* 0x000e220008000800 */
[----:B------:R-:W-:Y:S01]  /*150e0*/  IADD3 R70, P5, PT, R41, R38, RZ ;  /* 0x0000002629467210 */ /* 0x000fe20007fbe0ff */
[----:B------:R-:W-:Y:S01]  /*150f0*/  IMAD R40, R39, R40, R45 ;  /* 0x0000002827287224 */ /* 0x000fe200078e022d */
[----:B------:R1:W-:Y:S01]  /*15100*/  STL [R1+0x7dc], R71 ;  /* 0x0007dc4701007387 */ /* 0x0003e20000100800 */
[----:B------:R-:W-:-:S04]  /*15110*/  @!P4 IMAD.IADD R42, R42, 0x1, -R39 ;  /* 0x000000012a2ac824 */ /* 0x000fc800078e0a27 */
[----:B------:R-:W-:Y:S01]  /*15120*/  @!P2 IMAD.MOV R42, RZ, RZ, -R42 ;  /* 0x000000ffff2aa224 */ /* 0x000fe200078e0a2a */
[----:B-1----:R-:W-:Y:S02]  /*15130*/  LEA.HI.X.SX32 R71, R41, R35, 0x1, P5 ;  /* 0x0000002329477211 */ /* 0x002fe400028f0eff */
[C---:B------:R-:W-:Y:S02]  /*15140*/  ISETP.GT.U32.AND P5, PT, R39.reuse, R40, PT ;  /* 0x000000282700720c */ /* 0x040fe40003fa4070 */
[----:B------:R-:W-:Y:S02]  /*15150*/  ISETP.GT.U32.AND P4, PT, R39, R44, PT ;  /* 0x0000002c2700720c */ /* 0x000fe40003f84070 */
[----:B------:R-:W-:Y:S01]  /*15160*/  SEL R42, R5, R42, !P3 ;  /* 0x0000002a052a7207 */ /* 0x000fe20005800000 */
[----:B------:R-:W-:-:S04]  /*15170*/  @!P6 IMAD.IADD R43, R43, 0x1, -R39 ;  /* 0x000000012b2be824 */ /* 0x000fc800078e0a27 */
[----:B------:R-:W-:-:S04]  /*15180*/  IMAD R42, R42, UR11, RZ ;  /* 0x0000000b2a2a7c24 */ /* 0x000fc8000f8e02ff */
[--C-:B------:R-:W-:Y:S01]  /*15190*/  @!P5 IMAD.IADD R40, R40, 0x1, -R39.reuse ;  /* 0x000000012828d824 */ /* 0x100fe200078e0a27 */
[----:B------:R-:W-:Y:S01]  /*151a0*/  IADD3 R75, P2, PT, R42, R38, RZ ;  /* 0x000000262a4b7210 */ /* 0x000fe20007f5e0ff */
[----:B------:R-:W-:-:S03]  /*151b0*/  @!P4 IMAD.IADD R44, R44, 0x1, -R39 ;  /* 0x000000012c2cc824 */ /* 0x000fc600078e0a27 */
[C---:B------:R-:W-:Y:S02]  /*151c0*/  ISETP.GT.U32.AND P5, PT, R39.reuse, R40, PT ;  /* 0x000000282700720c */ /* 0x040fe40003fa4070 */
[C---:B------:R-:W-:Y:S02]  /*151d0*/  ISETP.GT.U32.AND P4, PT, R39.reuse, R43, PT ;  /* 0x0000002b2700720c */ /* 0x040fe40003f84070 */
[----:B------:R-:W-:Y:S02]  /*151e0*/  LEA.HI.X.SX32 R76, R42, R35, 0x1, P2 ;  /* 0x000000232a4c7211 */ /* 0x000fe400010f0eff */
[----:B------:R-:W-:Y:S02]  /*151f0*/  ISETP.GE.AND P2, PT, R74, RZ, PT ;  /* 0x000000ff4a00720c */ /* 0x000fe40003f46270 */
[----:B------:R-:W-:-:S05]  /*15200*/  ISETP.GT.U32.AND P6, PT, R39, R44, PT ;  /* 0x0000002c2700720c */ /* 0x000fca0003fc4070 */
[--C-:B------:R-:W-:Y:S02]  /*15210*/  @!P5 IMAD.IADD R40, R40, 0x1, -R39.reuse ;  /* 0x000000012828d824 */ /* 0x100fe400078e0a27 */
[----:B------:R-:W-:Y:S01]  /*15220*/  @!P4 IMAD.IADD R43, R43, 0x1, -R39 ;  /* 0x000000012b2bc824 */ /* 0x000fe200078e0a27 */
[----:B------:R-:W-:-:S03]  /*15230*/  ISETP.GE.AND P4, PT, R72, RZ, PT ;  /* 0x000000ff4800720c */ /* 0x000fc60003f86270 */
[----:B------:R-:W-:Y:S01]  /*15240*/  @!P2 IMAD.MOV R40, RZ, RZ, -R40 ;  /* 0x000000ffff28a224 */ /* 0x000fe200078e0a28 */
[----:B------:R-:W-:-:S04]  /*15250*/  ISETP.GE.AND P5, PT, R73, RZ, PT ;  /* 0x000000ff4900720c */ /* 0x000fc80003fa6270 */
[----:B------:R-:W-:Y:S01]  /*15260*/  SEL R40, R5, R40, !P3 ;  /* 0x0000002805287207 */ /* 0x000fe20005800000 */
[----:B------:R-:W-:Y:S01]  /*15270*/  @!P6 IMAD.IADD R44, R44, 0x1, -R39 ;  /* 0x000000012c2ce824 */ /* 0x000fe200078e0a27 */
[----:B------:R-:W-:-:S03]  /*15280*/  PRMT R45, RZ, 0x7610, R45 ;  /* 0x00007610ff2d7816 */ /* 0x000fc6000000002d */
[----:B------:R-:W-:Y:S01]  /*15290*/  IMAD R39, R40, UR5, RZ ;  /* 0x0000000528277c24 */ /* 0x000fe2000f8e02ff */
[----:B------:R-:W1:Y:S01]  /*152a0*/  LDCU UR5, c[0x0][0x3b0] ;  /* 0x00007600ff0577ac */ /* 0x000e620008000800 */
[----:B------:R-:W-:Y:S01]  /*152b0*/  STL [R1+0x7e0], R72 ;  /* 0x0007e04801007387 */ /* 0x000fe20000100800 */
[----:B------:R-:W-:Y:S01]  /*152c0*/  @!P4 IMAD.MOV R44, RZ, RZ, -R44 ;  /* 0x000000ffff2cc224 */ /* 0x000fe200078e0a2c */
[----:B------:R-:W-:Y:S02]  /*152d0*/  PRMT R41, RZ, 0x7610, R41 ;  /* 0x00007610ff297816 */ /* 0x000fe40000000029 */
[----:B------:R-:W-:Y:S04]  /*152e0*/  STL [R1+0x7d8], R74 ;  /* 0x0007d84a01007387 */ /* 0x000fe80000100800 */
[----:B------:R3:W-:Y:S01]  /*152f0*/  STL [R1+0x248], R70 ;  /* 0x0002484601007387 */ /* 0x0007e20000100800 */
[----:B------:R-:W-:-:S03]  /*15300*/  SEL R44, R5, R44, !P3 ;  /* 0x0000002c052c7207 */ /* 0x000fc60005800000 */
[----:B------:R1:W-:Y:S01]  /*15310*/  STL [R1+0x244], R71 ;  /* 0x0002444701007387 */ /* 0x0003e20000100800 */
[----:B------:R-:W-:-:S03]  /*15320*/  @!P5 IMAD.MOV R43, RZ, RZ, -R43 ;  /* 0x000000ffff2bd224 */ /* 0x000fc600078e0a2b */
[----:B------:R3:W4:Y:S01]  /*15330*/  @P0 LDG.E.U8 R45, desc[UR18][R70.64] ;  /* 0x00000012462d0981 */ /* 0x000722000c1e1100 */
[----:B------:R-:W-:Y:S01]  /*15340*/  IADD3 R42, P2, PT, R39, R38, RZ ;  /* 0x00000026272a7210 */ /* 0x000fe20007f5e0ff */
[----:B0-----:R-:W-:Y:S01]  /*15350*/  IMAD R44, R44, UR4, RZ ;  /* 0x000000042c2c7c24 */ /* 0x001fe2000f8e02ff */
[----:B------:R-:W-:Y:S01]  /*15360*/  SEL R40, R5, R43, !P3 ;  /* 0x0000002b05287207 */ /* 0x000fe20005800000 */
[----:B---3--:R-:W-:Y:S02]  /*15370*/  @P0 IMAD.MOV.U32 R70, RZ, RZ, R75 ;  /* 0x000000ffff460224 */ /* 0x008fe400078e004b */
[----:B-1----:R-:W-:Y:S01]  /*15380*/  @P0 IMAD.MOV.U32 R71, RZ, RZ, R76 ;  /* 0x000000ffff470224 */ /* 0x002fe200078e004c */
[----:B------:R-:W-:Y:S04]  /*15390*/  STL [R1+0x190], R75 ;  /* 0x0001904b01007387 */ /* 0x000fe80000100800 */
[----:B------:R0:W3:Y:S04]  /*153a0*/  @P0 LDG.E.U8 R41, desc[UR18][R70.64] ;  /* 0x0000001246290981 */ /* 0x0000e8000c1e1100 */
[----:B------:R-:W-:Y:S04]  /*153b0*/  STL [R1+0x18c], R76 ;  /* 0x00018c4c01007387 */ /* 0x000fe80000100800 */
[----:B------:R-:W5:Y:S01]  /*153c0*/  LDL.LU R5, [R1+0x9d8] ;  /* 0x0009d80001057983 */ /* 0x000f620000300800 */
[----:B0-----:R-:W-:-:S03]  /*153d0*/  LEA.HI.X.SX32 R70, R39, R35, 0x1, P2 ;  /* 0x0000002327467211 */ /* 0x001fc600010f0eff */
[----:B------:R-:W-:Y:S01]  /*153e0*/  STL [R1+0x23c], R42 ;  /* 0x00023c2a01007387 */ /* 0x000fe20000100800 */
[C---:B------:R-:W-:Y:S01]  /*153f0*/  IADD3 R71, P2, PT, R44.reuse, R38, RZ ;  /* 0x000000262c477210 */ /* 0x040fe20007f5e0ff */
[----:B------:R-:W-:Y:S02]  /*15400*/  @P0 IMAD.MOV.U32 R43, RZ, RZ, R70 ;  /* 0x000000ffff2b0224 */ /* 0x000fe400078e0046 */
[----:B------:R0:W-:Y:S01]  /*15410*/  STL [R1+0x238], R70 ;  /* 0x0002384601007387 */ /* 0x0001e20000100800 */
[----:B------:R-:W-:Y:S02]  /*15420*/  PRMT R39, RZ, 0x7610, R39 ;  /* 0x00007610ff277816 */ /* 0x000fe40000000027 */
[----:B------:R-:W-:-:S04]  /*15430*/  LEA.HI.X.SX32 R72, R44, R35, 0x1, P2 ;  /* 0x000000232c487211 */ /* 0x000fc800010f0eff */
[----:B------:R1:W3:Y:S01]  /*15440*/  @P0 LDG.E.U8 R39, desc[UR18][R42.64] ;  /* 0x000000122a270981 */ /* 0x0002e2000c1e1100 */
[----:B0-----:R-:W-:Y:S01]  /*15450*/  IMAD R70, R40, UR5, RZ ;  /* 0x0000000528467c24 */ /* 0x001fe2000f8e02ff */
[----:B------:R-:W-:-:S04]  /*15460*/  PRMT R40, RZ, 0x7610, R40 ;  /* 0x00007610ff287816 */ /* 0x000fc80000000028 */
[C---:B------:R-:W-:Y:S01]  /*15470*/  IADD3 R38, P2, PT, R70.reuse, R38, RZ ;  /* 0x0000002646267210 */ /* 0x040fe20007f5e0ff */
[----:B-1----:R-:W-:Y:S02]  /*15480*/  @P0 IMAD.MOV.U32 R42, RZ, RZ, R71 ;  /* 0x000000ffff2a0224 */ /* 0x002fe400078e0047 */
[----:B------:R-:W-:Y:S01]  /*15490*/  @P0 IMAD.MOV.U32 R43, RZ, RZ, R72 ;  /* 0x000000ffff2b0224 */ /* 0x000fe200078e0048 */
[----:B------:R-:W-:Y:S02]  /*154a0*/  LEA.HI.X.SX32 R44, R70, R35, 0x1, P2 ;  /* 0x00000023462c7211 */ /* 0x000fe400010f0eff */
[----:B------:R-:W-:Y:S02]  /*154b0*/  PRMT R35, RZ, 0x7610, R35 ;  /* 0x00007610ff237816 */ /* 0x000fe40000000023 */
[----:B------:R0:W3:Y:S02]  /*154c0*/  @P0 LDG.E.U8 R40, desc[UR18][R42.64] ;  /* 0x000000122a280981 */ /* 0x0000e4000c1e1100 */
[----:B0-----:R-:W-:-:S02]  /*154d0*/  @P0 IMAD.MOV.U32 R42, RZ, RZ, R38 ;  /* 0x000000ffff2a0224 */ /* 0x001fc400078e0026 */
[----:B------:R-:W-:-:S05]  /*154e0*/  @P0 IMAD.MOV.U32 R43, RZ, RZ, R44 ;  /* 0x000000ffff2b0224 */ /* 0x000fca00078e002c */
[----:B------:R-:W3:Y:S04]  /*154f0*/  @P0 LDG.E.U8 R35, desc[UR18][R42.64] ;  /* 0x000000122a230981 */ /* 0x000ee8000c1e1100 */
[----:B--2---:R0:W-:Y:S04]  /*15500*/  STS.U8 [R31+UR9+0x5e00], R94 ;  /* 0x005e005e1f007988 */ /* 0x0041e80008000009 */
[----:B------:R0:W-:Y:S04]  /*15510*/  STS.U8 [R31+UR9+0x6200], R90 ;  /* 0x0062005a1f007988 */ /* 0x0001e80008000009 */
[----:B------:R0:W-:Y:S04]  /*15520*/  STS.U8 [R31+UR9+0x6600], R69 ;  /* 0x006600451f007988 */ /* 0x0001e80008000009 */
[----:B------:R0:W-:Y:S04]  /*15530*/  STS.U8 [R31+UR9+0x6a00], R65 ;  /* 0x006a00411f007988 */ /* 0x0001e80008000009 */
[----:B------:R0:W-:Y:S04]  /*15540*/  STS.U8 [R31+UR9+0x6e00], R61 ;  /* 0x006e003d1f007988 */ /* 0x0001e80008000009 */
[----:B----4-:R0:W-:Y:S04]  /*15550*/  STS.U8 [R31+UR9+0x7200], R57 ;  /* 0x007200391f007988 */ /* 0x0101e80008000009 */
[----:B------:R0:W-:Y:S04]  /*15560*/  STS.U8 [R31+UR9+0x7600], R53 ;  /* 0x007600351f007988 */ /* 0x0001e80008000009 */
[----:B------:R0:W-:Y:S01]  /*15570*/  STS.U8 [R31+UR9+0x7a00], R49 ;  /* 0x007a00311f007988 */ /* 0x0001e20008000009 */
[----:B------:R-:W-:-:S03]  /*15580*/  VIADD R162, R162, 0x7f ;  /* 0x0000007fa2a27836 */ /* 0x000fc60000000000 */
[----:B------:R0:W-:Y:S01]  /*15590*/  STL [R1+0x234], R71 ;  /* 0x0002344701007387 */ /* 0x0001e20000100800 */
[----:B------:R-:W-:-:S03]  /*155a0*/  ISETP.NE.U32.AND P0, PT, RZ, UR7, PT ;  /* 0x00000007ff007c0c */ /* 0x000fc6000bf05070 */
[----:B------:R0:W-:Y:S04]  /*155b0*/  STL [R1+0x228], R72 ;  /* 0x0002284801007387 */ /* 0x0001e80000100800 */
[----:B------:R0:W-:Y:S04]  /*155c0*/  STL [R1+0x230], R38 ;  /* 0x0002302601007387 */ /* 0x0001e80000100800 */
[----:B------:R0:W-:Y:S01]  /*155d0*/  STL [R1+0x22c], R44 ;  /* 0x00022c2c01007387 */ /* 0x0001e20000100800 */
[C---:B------:R-:W-:Y:S02]  /*155e0*/  ISETP.LT.OR P2, PT, R162.reuse, 0x80, P0 ;  /* 0x00000080a200780c */ /* 0x040fe40000741670 */
[----:B------:R-:W-:Y:S01]  /*155f0*/  ISETP.GE.AND P3, PT, R162, 0x100, PT ;  /* 0x00000100a200780c */ /* 0x000fe20003f66270 */
[----:B------:R0:W-:Y:S04]  /*15600*/  STS.U8 [R31+UR9+0x7e00], R46 ;  /* 0x007e002e1f007988 */ /* 0x0001e80008000009 */
        /* <DEDUP_REMOVED lines=15> */
[----:B---3--:R0:W-:Y:S04]  /*15700*/  STS.U8 [R32+UR9+0x4680], R41 ;  /* 0x0046802920007988 */ /* 0x0081e80008000009 */
        /* <DEDUP_REMOVED lines=31> */
[----:B------:R0:W-:Y:S01]  /*15900*/  STS.U8 [R34+UR9+0x7f80], R35 ;  /* 0x007f802322007988 */ /* 0x0001e20008000009 */
[----:B------:R1:W-:Y:S06]  /*15910*/  MEMBAR.ALL.CTA ;  /* 0x0000000000007992 */ /* 0x0003ec0000008000 */
[----:B-1----:R-:W1:Y:S02]  /*15920*/  FENCE.VIEW.ASYNC.S ;  /* 0x00000000000073c6 */ /* 0x002e640000000000 */
[----:B-1----:R-:W-:Y:S06]  /*15930*/  BAR.SYNC.DEFER_BLOCKING 0x0 ;  /* 0x0000000000007b1d */ /* 0x002fec0000010000 */
[----:B------:R-:W-:Y:S05]  /*15940*/  @P2 BRA `(.L_x_6) ;  /* 0x0000000000842947 */ /* 0x000fea0003800000 */
[----:B------:R-:W-:Y:S02]  /*15950*/  UIADD3 UR4, UPT, UPT, UR9, 0x4000, URZ ;  /* 0x0000400009047890 */ /* 0x000fe4000fffe0ff */
[----:B------:R-:W-:Y:S02]  /*15960*/  USHF.R.U32.HI UR12, URZ, 0x4, UR9 ;  /* 0x00000004ff0c7899 */ /* 0x000fe40008011609 */
[----:B------:R-:W-:Y:S02]  /*15970*/  USHF.R.U32.HI UR4, URZ, 0x4, UR4 ;  /* 0x00000004ff047899 */ /* 0x000fe40008011604 */
[----:B------:R-:W-:Y:S02]  /*15980*/  USGXT.U32 UR12, UR12, 0xe ;  /* 0x0000000e0c0c789a */ /* 0x000fe40008000000 */
[----:B------:R-:W-:Y:S02]  /*15990*/  USGXT.U32 UR14, UR4, 0xe ;  /* 0x0000000e040e789a */ /* 0x000fe40008000000 */
[----:B------:R-:W-:-:S02]  /*159a0*/  UIADD3 UR26, UP1, UPT, UR12, 0x100, URZ ;  /* 0x000001000c1a7890 */ /* 0x000fc4000ff3e0ff */
[----:B------:R-:W-:Y:S01]  /*159b0*/  UIADD3 UR28, UP2, UPT, UR14, 0x2, URZ ;  /* 0x000000020e1c7890 */ /* 0x000fe2000ff5e0ff */
[----:B------:R-:W-:Y:S01]  /*159c0*/  UMOV UR4, URZ ;  /* 0x000000ff00047c82 */ /* 0x000fe20008000000 */
[----:B------:R-:W-:Y:S01]  /*159d0*/  UMOV UR30, 0x0 ;  /* 0x00000000001e7882 */ /* 0x000fe20000000000 */
[----:B------:R-:W-:Y:S02]  /*159e0*/  UIADD3.X UR27, UPT, UPT, UR4, 0x40004040, URZ, UP1, !UPT ;  /* 0x40004040041b7890 */ /* 0x000fe40008ffe4ff */
[----:B------:R-:W-:Y:S02]  /*159f0*/  UIADD3.X UR29, UPT, UPT, UR4, 0x40004040, URZ, UP2, !UPT ;  /* 0x40004040041d7890 */ /* 0x000fe400097fe4ff */
[----:B------:R-:W-:Y:S02]  /*15a00*/  UIADD3.64 UR16, UPT, UPT, UR26, 0x100, URZ ;  /* 0x000001001a107897 */ /* 0x000fe4000fffe0ff */
[----:B------:R-:W-:Y:S02]  /*15a10*/  UIADD3.64 UR20, UPT, UPT, UR28, 0x2, URZ ;  /* 0x000000021c147897 */ /* 0x000fe4000fffe0ff */
[----:B------:R-:W-:-:S02]  /*15a20*/  UIADD3.64 UR22, UPT, UPT, UR26, 0x200, URZ ;  /* 0x000002001a167897 */ /* 0x000fc4000fffe0ff */
[----:B------:R-:W-:Y:S01]  /*15a30*/  UIADD3.64 UR24, UPT, UPT, UR28, 0x4, URZ ;  /* 0x000000041c187897 */ /* 0x000fe2000fffe0ff */
[----:B------:R-:W-:Y:S01]  /*15a40*/  UMOV UR31, 0x8208010 ;  /* 0x08208010001f7882 */ /* 0x000fe20000000000 */
[----:B------:R-:W-:Y:S01]  /*15a50*/  UMOV UR13, 0x40004040 ;  /* 0x40004040000d7882 */ /* 0x000fe20000000000 */
[----:B------:R-:W-:Y:S01]  /*15a60*/  UMOV UR15, 0x40004040 ;  /* 0x40004040000f7882 */ /* 0x000fe20000000000 */
[----:B------:R-:W-:Y:S01]  /*15a70*/  UMOV UR32, 0x0 ;  /* 0x0000000000207882 */ /* 0x000fe20000000000 */
[----:B------:R-:W-:Y:S01]  /*15a80*/  UMOV UR33, 0x8208010 ;  /* 0x0820801000217882 */ /* 0x000fe20000000000 */
[----:B------:R-:W-:Y:S01]  /*15a90*/  UMOV UR34, 0x0 ;  /* 0x0000000000227882 */ /* 0x000fe20000000000 */
[----:B------:R-:W-:Y:S01]  /*15aa0*/  UMOV UR35, 0x8208010 ;  /* 0x0820801000237882 */ /* 0x000fe20000000000 */
[----:B------:R-:W-:Y:S01]  /*15ab0*/  UMOV UR4, UR6 ;  /* 0x0000000600047c82 */ /* 0x000fe20008000000 */
[----:B------:R-:W-:Y:S01]  /*15ac0*/  UMOV UR5, URZ ;  /* 0x000000ff00057c82 */ /* 0x000fe20008000000 */
[----:B------:R1:W-:Y:S01]  /*15ad0*/  UTCQMMA gdesc[UR12], gdesc[UR14], tmem[UR8], tmem[UR30], idesc[UR31], !UPT ;  /* 0x00ff1e0e0c0075ea */ /* 0x0003e2000f800308 */
[----:B------:R-:W-:Y:S01]  /*15ae0*/  UMOV UR36, 0x0 ;  /* 0x0000000000247882 */ /* 0x000fe20000000000 */
[----:B------:R-:W-:Y:S01]  /*15af0*/  UMOV UR37, 0x8208010 ;  /* 0x0820801000257882 */ /* 0x000fe20000000000 */
[----:B------:R1:W-:Y:S01]  /*15b00*/  UTCQMMA gdesc[UR26], gdesc[UR28], tmem[UR8], tmem[UR32], idesc[UR33], UPT ;  /* 0x00ff201c1a0075ea */ /* 0x0003e2000b800308 */
[----:B------:R-:W-:Y:S01]  /*15b10*/  UMOV UR4, UR4 ;  /* 0x0000000400047c82 */ /* 0x000fe20008000000 */
[----:B------:R1:W-:Y:S01]  /*15b20*/  UTCQMMA gdesc[UR16], gdesc[UR20], tmem[UR8], tmem[UR34], idesc[UR35], UPT ;  /* 0x00ff2214100075ea */ /* 0x0003e2000b800308 */
[----:B------:R1:W-:Y:S01]  /*15b30*/  UTCQMMA gdesc[UR22], gdesc[UR24], tmem[UR8], tmem[UR36], idesc[UR37], UPT ;  /* 0x00ff2418160075ea */ /* 0x0003e2000b800308 */
[----:B------:R1:W-:Y:S01]  /*15b40*/  UTCBAR [UR4], URZ ;  /* 0x000000ff040073e9 */ /* 0x0003e200080000ff */
[----:B------:R-:W-:Y:S01]  /*15b50*/  NOP ;  /* 0x0000000000007918 */ /* 0x000fe20000000000 */
.L_x_6:
[----:B-1----:R-:W-:Y:S01]  /*15b60*/  UMOV UR4, URZ ;  /* 0x000000ff00047c82 */ /* 0x002fe20008000000 */
[----:B------:R-:W-:Y:S05]  /*15b70*/  @!P3 BRA `(.L_x_7) ;  /* 0x000000b800b0b947 */ /* 0x000fea0003800000 */
[----:B0-----:R-:W-:Y:S01]  /*15b80*/  SHF.R.S32.HI R38, RZ, 0x1f, R162 ;  /* 0x0000001fff267819 */ /* 0x001fe200000114a2 */
[----:B------:R-:W-:Y:S01]  /*15b90*/  IMAD.SHL.U32 R35, R36, 0x80, RZ ;  /* 0x0000008024237824 */ /* 0x000fe200078e00ff */
[----:B------:R-:W-:Y:S01]  /*15ba0*/  UIADD3 UR4, UPT, UPT, UR9, 0x8000, URZ ;  /* 0x0000800009047890 */ /* 0x000fe2000fffe0ff */
[----:B------:R-:W-:Y:S01]  /*15bb0*/  IMAD.MOV.U32 R39, RZ, RZ, RZ ;  /* 0x000000ffff277224 */ /* 0x000fe200078e00ff */
[----:B------:R-:W-:Y:S01]  /*15bc0*/  LEA.HI R36, R38, R162, RZ, 0x7 ;  /* 0x000000a226247211 */ /* 0x000fe200078f38ff */
[----:B------:R-:W-:Y:S02]  /*15bd0*/  UIADD3 UR5, UPT, UPT, UR9, 0xc000, URZ ;  /* 0x0000c00009057890 */ /* 0x000fe4000fffe0ff */
[----:B------:R-:W-:Y:S01]  /*15be0*/  USHF.R.U32.HI UR4, URZ, 0x4, UR4 ;  /* 0x00000004ff047899 */ /* 0x000fe20008011604 */
[----:B------:R-:W-:Y:S01]  /*15bf0*/  SHF.R.S32.HI R36, RZ, 0x7, R36 ;  /* 0x00000007ff247819 */ /* 0x000fe20000011424 */
[----:B------:R-:W-:Y:S02]  /*15c00*/  USHF.R.U32.HI UR5, URZ, 0x4, UR5 ;  /* 0x00000004ff057899 */ /* 0x000fe40008011605 */
[----:B------:R-:W-:Y:S01]  /*15c10*/  USGXT.U32 UR12, UR4, 0xe ;  /* 0x0000000e040c789a */ /* 0x000fe20008000000 */
[----:B------:R-:W-:Y:S01]  /*15c20*/  VIMNMX R38, PT, PT, R36, 0x2, !PT ;  /* 0x0000000224267848 */ /* 0x000fe20007fe0100 */
[----:B-----5:R-:W-:Y:S01]  /*15c30*/  IMAD.SHL.U32 R36, R37, 0x80, RZ ;  /* 0x0000008025247824 */ /* 0x020fe200078e00ff */
[----:B------:R-:W-:-:S02]  /*15c40*/  USGXT.U32 UR14, UR5, 0xe ;  /* 0x0000000e050e789a */ /* 0x000fc40008000000 */
[----:B------:R-:W-:Y:S01]  /*15c50*/  UIADD3 UR28, UP1, UPT, UR12, 0x100, URZ ;  /* 0x000001000c1c7890 */ /* 0x000fe2000ff3e0ff */
[----:B------:R-:W-:Y:S01]  /*15c60*/  VIADD R37, R38, 0xfffffffe ;  /* 0xfffffffe26257836 */ /* 0x000fe20000000000 */
[----:B------:R-:W-:Y:S01]  /*15c70*/  UIADD3 UR30, UP2, UPT, UR14, 0x2, URZ ;  /* 0x000000020e1e7890 */ /* 0x000fe2000ff5e0ff */
[----:B------:R-:W-:Y:S01]  /*15c80*/  SHF.R.S32.HI R38, RZ, 0x1f, R36 ;  /* 0x0000001fff267819 */ /* 0x000fe20000011424 */
[----:B------:R-:W-:Y:S01]  /*15c90*/  UMOV UR4, URZ ;  /* 0x000000ff00047c82 */ /* 0x000fe20008000000 */
[----:B------:R-:W-:Y:S01]  /*15ca0*/  UMOV UR5, URZ ;  /* 0x000000ff00057c82 */ /* 0x000fe20008000000 */
[----:B------:R0:W-:Y:S01]  /*15cb0*/  STL [R1+0x7d4], R37 ;  /* 0x0007d42501007387 */ /* 0x0001e20000100800 */
[----:B------:R-:W-:Y:S02]  /*15cc0*/  UIADD3.X UR29, UPT, UPT, UR4, 0x40004040, URZ, UP1, !UPT ;  /* 0x40004040041d7890 */ /* 0x000fe40008ffe4ff */
[----:B------:R-:W-:Y:S01]  /*15cd0*/  UIADD3.X UR31, UPT, UPT, UR5, 0x40004040, URZ, UP2, !UPT ;  /* 0x40004040051f7890 */ /* 0x000fe200097fe4ff */
[----:B------:R1:W-:Y:S01]  /*15ce0*/  STL [R1+0x7c8], RZ ;  /* 0x0007c8ff01007387 */ /* 0x0003e20000100800 */
[----:B------:R-:W-:Y:S01]  /*15cf0*/  UMOV UR11, 0x1 ;  /* 0x00000001000b7882 */ /* 0x000fe20000000000 */
[----:B------:R-:W-:-:S02]  /*15d00*/  UIADD3.64 UR20, UPT, UPT, UR28, 0x100, URZ ;  /* 0x000001001c147897 */ /* 0x000fc4000fffe0ff */
[----:B------:R-:W-:Y:S01]  /*15d10*/  UIADD3.64 UR22, UPT, UPT, UR30, 0x2, URZ ;  /* 0x000000021e167897 */ /* 0x000fe2000fffe0ff */
[----:B0-----:R-:W-:Y:S01]  /*15d20*/  SHF.R.S32.HI R37, RZ, 0x1f, R35 ;  /* 0x0000001fff257819 */ /* 0x001fe20000011423 */
[----:B------:R-:W-:Y:S02]  /*15d30*/  UIADD3.64 UR24, UPT, UPT, UR28, 0x200, URZ ;  /* 0x000002001c187897 */ /* 0x000fe4000fffe0ff */
[----:B-1----:R-:W-:-:S12]  /*15d40*/  UIADD3.64 UR26, UPT, UPT, UR30, 0x4, URZ ;  /* 0x000000041e1a7897 */ /* 0x002fd8000fffe0ff */
.L_x_10:
[----:B-1----:R-:W2:Y:S01]  /*15d50*/  LDL R40, [R1+0x7c8] ;  /* 0x0007c80001287983 */ /* 0x002ea20000100800 */
[----:B------:R-:W-:Y:S01]  /*15d60*/  IMAD.U32 R39, R39, -0x80000000, RZ ;  /* 0x8000000027277824 */ /* 0x000fe200078e00ff */
[----:B------:R-:W0:Y:S01]  /*15d70*/  LDC R65, c[0x0][0x3a0] ;  /* 0x0000e800ff417b82 */ /* 0x000e220000000800 */
[C---:B-----5:R-:W-:Y:S02]  /*15d80*/  IADD3 R10, P5, PT, R35.reuse, R10, RZ ;  /* 0x0000000a230a7210 */ /* 0x060fe40007fbe0ff */
[----:B------:R-:W-:Y:S01]  /*15d90*/  IADD3 R8, P4, PT, R35, R8, RZ ;  /* 0x0000000823087210 */ /* 0x000fe20007f9e0ff */
[----:B------:R-:W1:Y:S01]  /*15da0*/  SYNCS.PHASECHK.TRANS64.TRYWAIT P6, [UR6], R39 ;  /* 0x00000027ff0075a7 */ /* 0x000e6200080c1106 */
[----:B--2---:R-:W-:-:S04]  /*15db0*/  VIADD R40, R40, 0x1 ;  /* 0x0000000128287836 */ /* 0x004fc80000000000 */
[----:B0-----:R-:W-:Y:S01]  /*15dc0*/  IMAD R65, R40, -0x80, R65 ;  /* 0xffffff8028417824 */ /* 0x001fe200078e0241 */
[----:B------:R0:W-:Y:S04]  /*15dd0*/  STL [R1+0x7cc], R40 ;  /* 0x0007cc2801007387 */ /* 0x0001e80000100800 */
[C---:B------:R-:W-:Y:S02]  /*15de0*/  ISETP.GT.AND P2, PT, R65.reuse, 0x1, PT ;  /* 0x000000014100780c */ /* 0x040fe40003f44270 */
[----:B------:R-:W-:Y:S01]  /*15df0*/  ISETP.GT.AND P3, PT, R65, 0x2, PT ;  /* 0x000000024100780c */ /* 0x000fe20003f64270 */
[----:B-1----:R-:W-:-:S12]  /*15e00*/  @!P6 BRA `(.L_x_8) ;  /* 0x000001000070e947 */ /* 0x002fd80003800000 */
.L_x_16:
[----:B------:R-:W-:Y:S01]  /*15e10*/  PRMT R91, RZ, 0x7610, R91 ;  /* 0x00007610ff5b7816 */ /* 0x000fe2000000005b */
[----:B------:R-:W-:Y:S01]  /*15e20*/  IMAD.X R11, R37, 0x1, R11, P5 ;  /* 0x00000001250b7824 */ /* 0x000fe200028e060b */
[----:B------:R-:W-:Y:S01]  /*15e30*/  ISETP.GT.AND P5, PT, R65, 0x4, PT ;  /* 0x000000044100780c */ /* 0x000fe20003fa4270 */
[----:B------:R-:W-:Y:S01]  /*15e40*/  IMAD.X R9, R37, 0x1, R9, P4 ;  /* 0x0000000125097824 */ /* 0x000fe200020e0609 */
[C---:B------:R-:W-:Y:S01]  /*15e50*/  IADD3 R18, P6, PT, R35.reuse, R18, RZ ;  /* 0x0000001223127210 */ /* 0x040fe20007fde0ff */
[----:B------:R-:W-:Y:S01]  /*15e60*/  STL [R1+0xa4c], R71 ;  /* 0x000a4c4701007387 */ /* 0x000fe20000100800 */
[----:B------:R-:W-:Y:S02]  /*15e70*/  PRMT R49, RZ, 0x7610, R49 ;  /* 0x00007610ff317816 */ /* 0x000fe40000000031 */
[----:B0-----:R-:W-:Y:S01]  /*15e80*/  PRMT R40, RZ, 0x7610, R40 ;  /* 0x00007610ff287816 */ /* 0x001fe20000000028 */
[----:B------:R-:W2:Y:S01]  /*15e90*/  @P3 LDG.E.U8 R91, desc[UR18][R10.64] ;  /* 0x000000120a5b3981 */ /* 0x000ea2000c1e1100 */
[----:B------:R-:W-:Y:S01]  /*15ea0*/  IADD3 R22, P3, PT, R35, R22, RZ ;  /* 0x0000001623167210 */ /* 0x000fe20007f7e0ff */
[C---:B------:R-:W-:Y:S01]  /*15eb0*/  IMAD.X R19, R37.reuse, 0x1, R19, P6 ;  /* 0x0000000125137824 */ /* 0x040fe200030e0613 */
[----:B------:R-:W-:Y:S01]  /*15ec0*/  PRMT R29, RZ, 0x7610, R29 ;  /* 0x00007610ff1d7816 */ /* 0x000fe2000000001d */
[----:B------:R-:W3:Y:S01]  /*15ed0*/  @P2 LDG.E.U8 R49, desc[UR18][R8.64] ;  /* 0x0000001208312981 */ /* 0x000ee2000c1e1100 */
[----:B------:R-:W-:Y:S01]  /*15ee0*/  PRMT R30, RZ, 0x7610, R30 ;  /* 0x00007610ff1e7816 */ /* 0x000fe2000000001e */
[----:B------:R-:W-:Y:S01]  /*15ef0*/  IMAD.X R23, R37, 0x1, R23, P3 ;  /* 0x0000000125177824 */ /* 0x000fe200018e0617 */
[----:B------:R-:W-:Y:S01]  /*15f00*/  ISETP.GT.AND P3, PT, R65, 0x6, PT ;  /* 0x000000064100780c */ /* 0x000fe20003f64270 */
[----:B------:R0:W4:Y:S01]  /*15f10*/  @P5 LDG.E.U8 R40, desc[UR18][R18.64] ;  /* 0x0000001212285981 */ /* 0x000122000c1e1100 */
[----:B------:R-:W-:-:S02]  /*15f20*/  IADD3 R14, P2, PT, R35, R14, RZ ;  /* 0x0000000e230e7210 */ /* 0x000fc40007f5e0ff */
[----:B------:R-:W-:Y:S01]  /*15f30*/  IADD3 R24, P5, PT, R35, R24, RZ ;  /* 0x0000001823187210 */ /* 0x000fe20007fbe0ff */
[----:B------:R-:W-:Y:S01]  /*15f40*/  STL [R1+0xa48], R70 ;  /* 0x000a484601007387 */ /* 0x000fe20000100800 */
[----:B------:R-:W-:Y:S01]  /*15f50*/  ISETP.GT.AND P4, PT, R65, 0x3, PT ;  /* 0x000000034100780c */ /* 0x000fe20003f84270 */
[----:B------:R-:W-:Y:S01]  /*15f60*/  IMAD.X R15, R37, 0x1, R15, P2 ;  /* 0x00000001250f7824 */ /* 0x000fe200010e060f */
[----:B------:R-:W-:Y:S01]  /*15f70*/  ISETP.GT.AND P2, PT, R65, 0x5, PT ;  /* 0x000000054100780c */ /* 0x000fe20003f44270 */
[----:B------:R-:W-:Y:S01]  /*15f80*/  IMAD.X R25, R37, 0x1, R25, P5 ;  /* 0x0000000125197824 */ /* 0x000fe200028e0619 */
[----:B------:R-:W-:Y:S01]  /*15f90*/  PRMT R94, RZ, 0x7610, R94 ;  /* 0x00007610ff5e7816 */ /* 0x000fe2000000005e */
[----:B------:R-:W-:Y:S04]  /*15fa0*/  STL [R1+0xa44], R69 ;  /* 0x000a444501007387 */ /* 0x000fe80000100800 */
[----:B------:R-:W2:Y:S04]  /*15fb0*/  @P3 LDG.E.U8 R29, desc[UR18][R24.64] ;  /* 0x00000012181d3981 */ /* 0x000ea8000c1e1100 */
[----:B------:R-:W-:Y:S04]  /*15fc0*/  STL [R1+0xa40], R68 ;  /* 0x000a404401007387 */ /* 0x000fe80000100800 */
[----:B------:R-:W3:Y:S04]  /*15fd0*/  @P2 LDG.E.U8 R30, desc[UR18][R22.64] ;  /* 0x00000012161e2981 */ /* 0x000ee8000c1e1100 */
[----:B------:R-:W-:Y:S04]  /*15fe0*/  STL [R1+0xa3c], R67 ;  /* 0x000a3c4301007387 */ /* 0x000fe80000100800 */
[----:B------:R-:W-:Y:S04]  /*15ff0*/  STL [R1+0xa38], R66 ;  /* 0x000a384201007387 */ /* 0x000fe80000100800 */
[----:B------:R-:W-:Y:S04]  /*16000*/  STL [R1+0x9d8], R0 ;  /* 0x0009d80001007387 */ /* 0x000fe80000100800 */
[----:B------:R-:W-:Y:S04]  /*16010*/  STL [R1+0x9e0], R8 ;  /* 0x0009e00801007387 */ /* 0x000fe80000100800 */
[----:B------:R-:W4:Y:S01]  /*16020*/  @P4 LDG.E.U8 R94, desc[UR18][R14.64] ;  /* 0x000000120e5e4981 */ /* 0x000f22000c1e1100 */
[----:B------:R-:W-:-:S03]  /*16030*/  ISETP.GT.AND P4, PT, R65, 0x7, PT ;  /* 0x000000074100780c */ /* 0x000fc60003f84270 */
[----:B------:R-:W-:Y:S01]  /*16040*/  STL [R1+0x9dc], R9 ;  /* 0x0009dc0901007387 */ /* 0x000fe20000100800 */
[----:B------:R-:W-:-:S03]  /*16050*/  IADD3 R26, P6, PT, R35, R26, RZ ;  /* 0x0000001a231a7210 */ /* 0x000fc60007fde0ff */
[----:B------:R-:W-:Y:S04]  /*16060*/  STL [R1+0x9e8], R10 ;  /* 0x0009e80a01007387 */ /* 0x000fe80000100800 */
[----:B------:R-:W-:Y:S04]  /*16070*/  STL [R1+0x9e4], R11 ;  /* 0x0009e40b01007387 */ /* 0x000fe80000100800 */
[----:B------:R-:W-:Y:S04]  /*16080*/  STL [R1+0x9f0], R14 ;  /* 0x0009f00e01007387 */ /* 0x000fe80000100800 */
[----:B------:R-:W-:Y:S01]  /*16090*/  STL [R1+0x9ec], R15 ;  /* 0x0009ec0f01007387 */ /* 0x000fe20000100800 */
[----:B------:R-:W-:-:S03]  /*160a0*/  IMAD.X R27, R37, 0x1, R27, P6 ;  /* 0x00000001251b7824 */ /* 0x000fc600030e061b */
[----:B------:R-:W-:Y:S04]  /*160b0*/  STL [R1+0x9f8], R18 ;  /* 0x0009f81201007387 */ /* 0x000fe80000100800 */
[----:B------:R0:W-:Y:S02]  /*160c0*/  STL [R1+0x9f4], R19 ;  /* 0x0009f41301007387 */ /* 0x0001e40000100800 */
[----:B0-----:R-:W-:-:S06]  /*160d0*/  PRMT R19, RZ, 0x7610, R19 ;  /* 0x00007610ff137816 */ /* 0x001fcc0000000013 */
[----:B------:R-:W4:Y:S04]  /*160e0*/  @P4 LDG.E.U8 R19, desc[UR18][R26.64] ;  /* 0x000000121a134981 */ /* 0x000f28000c1e1100 */
[----:B------:R-:W-:Y:S04]  /*160f0*/  STL [R1+0xa00], R22 ;  /* 0x000a001601007387 */ /* 0x000fe80000100800 */
[----:B------:R-:W-:Y:S04]  /*16100*/  STL [R1+0x9fc], R23 ;  /* 0x0009fc1701007387 */ /* 0x000fe80000100800 */
[----:B------:R-:W4:Y:S04]  /*16110*/  LDL.LU R66, [R1+0x10] ;  /* 0x0000100001427983 */ /* 0x000f280000300800 */
[----:B------:R-:W4:Y:S01]  /*16120*/  LDL.LU R69, [R1+0x14] ;  /* 0x0000140001457983 */ /* 0x000f220000300800 */
[----:B------:R-:W-:-:S02]  /*16130*/  ISETP.GT.AND P2, PT, R65, 0x8, PT ;  /* 0x000000084100780c */ /* 0x000fc40003f44270 */
[----:B------:R-:W-:Y:S01]  /*16140*/  IADD3 R4, P5, PT, R35, R4, RZ ;  /* 0x0000000423047210 */ /* 0x000fe20007fbe0ff */
[----:B--2---:R0:W-:Y:S04]  /*16150*/  STL [R1+0x88], R29 ;  /* 0x0000881d01007387 */ /* 0x0041e80000100800 */
[----:B0-----:R-:W2:Y:S04]  /*16160*/  LDL.LU R29, [R1+0x18] ;  /* 0x00001800011d7983 */ /* 0x001ea80000300800 */
[----:B------:R-:W2:Y:S04]  /*16170*/  LDL.LU R70, [R1+0x94] ;  /* 0x0000940001467983 */ /* 0x000ea80000300800 */
[----:B---3--:R0:W-:Y:S04]  /*16180*/  STL [R1+0x8c], R30 ;  /* 0x00008c1e01007387 */ /* 0x0081e80000100800 */
[----:B0-----:R-:W3:Y:S01]  /*16190*/  LDL.LU R30, [R1+0x9c] ;  /* 0x00009c00011e7983 */ /* 0x001ee20000300800 */
[----:B------:R-:W-:Y:S01]  /*161a0*/  ISETP.GT.AND P3, PT, R65, 0x9, PT ;  /* 0x000000094100780c */ /* 0x000fe20003f64270 */
[----:B------:R-:W-:Y:S01]  /*161b0*/  IMAD.X R5, R37, 0x1, R5, P5 ;  /* 0x0000000125057824 */ /* 0x000fe200028e0605 */
[----:B------:R-:W-:-:S02]  /*161c0*/  PRMT R64, RZ, 0x7610, R64 ;  /* 0x00007610ff407816 */ /* 0x000fc40000000040 */
[----:B------:R-:W-:Y:S02]  /*161d0*/  ISETP.GT.AND P4, PT, R65, 0xa, PT ;  /* 0x0000000a4100780c */ /* 0x000fe40003f84270 */
[C---:B------:R-:W-:Y:S02]  /*161e0*/  IADD3 R6, P5, PT, R35.reuse, R6, RZ ;  /* 0x0000000623067210 */ /* 0x040fe40007fbe0ff */
[----:B------:R-:W-:Y:S01]  /*161f0*/  IADD3 R12, P6, PT, R35, R12, RZ ;  /* 0x0000000c230c7210 */ /* 0x000fe20007fde0ff */
[----:B------:R-:W3:Y:S01]  /*16200*/  @P2 LDG.E.U8 R64, desc[UR18][R4.64] ;  /* 0x0000001204402981 */ /* 0x000ee2000c1e1100 */
[----:B------:R-:W-:Y:S01]  /*16210*/  PRMT R48, RZ, 0x7610, R48 ;  /* 0x00007610ff307816 */ /* 0x000fe20000000030 */
[----:B------:R-:W-:Y:S01]  /*16220*/  IMAD.X R7, R37, 0x1, R7, P5 ;  /* 0x0000000125077824 */ /* 0x000fe200028e0607 */
[----:B------:R-:W-:Y:S01]  /*16230*/  ISETP.GT.AND P2, PT, R65, 0xb, PT ;  /* 0x0000000b4100780c */ /* 0x000fe20003f44270 */
[----:B------:R-:W-:Y:S01]  /*16240*/  STL [R1+0xa08], R24 ;  /* 0x000a081801007387 */ /* 0x000fe20000100800 */
[----:B------:R-:W-:Y:S01]  /*16250*/  PRMT R92, RZ, 0x7610, R92 ;  /* 0x00007610ff5c7816 */ /* 0x000fe2000000005c */
[----:B------:R-:W-:-:S02]  /*16260*/  IMAD.X R13, R37, 0x1, R13, P6 ;  /* 0x00000001250d7824 */ /* 0x000fc400030e060d */
[----:B------:R-:W-:Y:S01]  /*16270*/  STL [R1+0xa04], R25 ;  /* 0x000a041901007387 */ /* 0x000fe20000100800 */
[----:B------:R-:W-:-:S03]  /*16280*/  IADD3 R16, P5, PT, R35, R16, RZ ;  /* 0x0000001023107210 */ /* 0x000fc60007fbe0ff */
[----:B----4-:R-:W-:Y:S01]  /*16290*/  STL [R1+0x90], R40 ;  /* 0x0000902801007387 */ /* 0x010fe20000100800 */
[----:B------:R-:W-:Y:S01]  /*162a0*/  PRMT R93, RZ, 0x7610, R93 ;  /* 0x00007610ff5d7816 */ /* 0x000fe2000000005d */
[----:B------:R-:W-:Y:S02]  /*162b0*/  IMAD.X R17, R37, 0x1, R17, P5 ;  /* 0x0000000125117824 */ /* 0x000fe400028e0611 */
[----:B------:R-:W4:Y:S01]  /*162c0*/  @P3 LDG.E.U8 R48, desc[UR18][R6.64] ;  /* 0x0000001206303981 */ /* 0x000f22000c1e1100 */
[----:B------:R-:W-:-:S03]  /*162d0*/  ISETP.GT.AND P3, PT, R65, 0xc, PT ;  /* 0x0000000c4100780c */ /* 0x000fc60003f64270 */
[----:B------:R-:W4:Y:S01]  /*162e0*/  @P4 LDG.E.U8 R92, desc[UR18][R12.64] ;  /* 0x000000120c5c4981 */ /* 0x000f22000c1e1100 */
[----:B------:R-:W-:Y:S02]  /*162f0*/  ISETP.GT.AND P4, PT, R65, 0xd, PT ;  /* 0x0000000d4100780c */ /* 0x000fe40003f84270 */
[C---:B------:R-:W-:Y:S01]  /*16300*/  IADD3 R20, P5, PT, R35.reuse, R20, RZ ;  /* 0x0000001423147210 */ /* 0x040fe20007fbe0ff */
[----:B------:R0:W4:Y:S04]  /*16310*/  @P2 LDG.E.U8 R93, desc[UR18][R16.64] ;  /* 0x00000012105d2981 */ /* 0x000128000c1e1100 */
[----:B------:R-:W-:Y:S04]  /*16320*/  STL [R1+0xa14], R19 ;  /* 0x000a141301007387 */ /* 0x000fe80000100800 */
[----:B------:R-:W-:Y:S04]  /*16330*/  STL [R1+0xa10], R26 ;  /* 0x000a101a01007387 */ /* 0x000fe80000100800 */
[----:B------:R-:W-:Y:S04]  /*16340*/  STL [R1+0xa0c], R27 ;  /* 0x000a0c1b01007387 */ /* 0x000fe80000100800 */
[----:B------:R-:W-:Y:S04]  /*16350*/  STL [R1+0xa1c], R4 ;  /* 0x000a1c0401007387 */ /* 0x000fe80000100800 */
[----:B------:R-:W-:Y:S04]  /*16360*/  STL [R1+0xa18], R5 ;  /* 0x000a180501007387 */ /* 0x000fe80000100800 */
[----:B------:R-:W-:Y:S04]  /*16370*/  STL [R1+0xa24], R6 ;  /* 0x000a240601007387 */ /* 0x000fe80000100800 */
[----:B------:R-:W-:Y:S01]  /*16380*/  STL [R1+0xa20], R7 ;  /* 0x000a200701007387 */ /* 0x000fe20000100800 */
[----:B------:R-:W-:-:S03]  /*16390*/  IADD3 R111, P6, PT, R35, R111, RZ ;  /* 0x0000006f236f7210 */ /* 0x000fc60007fde0ff */
[----:B------:R-:W-:Y:S04]  /*163a0*/  STL [R1+0xa2c], R12 ;  /* 0x000a2c0c01007387 */ /* 0x000fe80000100800 */
[----:B------:R-:W-:Y:S01]  /*163b0*/  STL [R1+0xa28], R13 ;  /* 0x000a280d01007387 */ /* 0x000fe20000100800 */
[----:B------:R-:W-:-:S03]  /*163c0*/  IMAD.X R21, R37, 0x1, R21, P5 ;  /* 0x0000000125157824 */ /* 0x000fc600028e0615 */
[----:B------:R-:W-:Y:S01]  /*163d0*/  STL [R1+0xa34], R16 ;  /* 0x000a341001007387 */ /* 0x000fe20000100800 */
[----:B------:R-:W-:-:S03]  /*163e0*/  ISETP.GT.AND P2, PT, R65, 0xe, PT ;  /* 0x0000000e4100780c */ /* 0x000fc60003f44270 */
[----:B------:R0:W-:Y:S01]  /*163f0*/  STL [R1+0xa30], R17 ;  /* 0x000a301101007387 */ /* 0x0001e20000100800 */
[----:B------:R-:W-:Y:S01]  /*16400*/  IMAD.X R110, R37, 0x1, R110, P6 ;  /* 0x00000001256e7824 */ /* 0x000fe200030e066e */
[----:B------:R-:W-:Y:S02]  /*16410*/  IADD3 R118, P5, PT, R35, R118, RZ ;  /* 0x0000007623767210 */ /* 0x000fe40007fbe0ff */
[----:B0-----:R-:W-:Y:S01]  /*16420*/  PRMT R17, RZ, 0x7610, R17 ;  /* 0x00007610ff117816 */ /* 0x001fe20000000011 */
[----:B------:R-:W-:Y:S01]  /*16430*/  @P4 IMAD.MOV.U32 R40, RZ, RZ, R111 ;  /* 0x000000ffff284224 */ /* 0x000fe200078e006f */
[----:B------:R-:W-:Y:S01]  /*16440*/  PRMT R6, RZ, 0x7610, R6 ;  /* 0x00007610ff067816 */ /* 0x000fe20000000006 */
[----:B------:R-:W-:-:S03]  /*16450*/  @P4 IMAD.MOV.U32 R41, RZ, RZ, R110 ;  /* 0x000000ffff294224 */ /* 0x000fc600078e006e */
[----:B------:R-:W4:Y:S01]  /*16460*/  @P3 LDG.E.U8 R17, desc[UR18][R20.64] ;  /* 0x0000001214113981 */ /* 0x000f22000c1e1100 */
[----:B------:R-:W-:Y:S01]  /*16470*/  ISETP.GT.AND P3, PT, R65, 0xf, PT ;  /* 0x0000000f4100780c */ /* 0x000fe20003f64270 */
[----:B------:R-:W-:Y:S01]  /*16480*/  IMAD.X R112, R37, 0x1, R112, P5 ;  /* 0x0000000125707824 */ /* 0x000fe200028e0670 */
[----:B------:R-:W-:Y:S01]  /*16490*/  IADD3 R123, P5, PT, R35, R123, RZ ;  /* 0x0000007b237b7210 */ /* 0x000fe20007fbe0ff */
[----:B------:R0:W4:Y:S01]  /*164a0*/  @P4 LDG.E.U8 R6, desc[UR18][R40.64] ;  /* 0x0000001228064981 */ /* 0x000122000c1e1100 */
[----:B------:R-:W-:Y:S02]  /*164b0*/  PRMT R27, RZ, 0x7610, R27 ;  /* 0x00007610ff1b7816 */ /* 0x000fe4000000001b */
[----:B------:R-:W-:Y:S01]  /*164c0*/  ISETP.GT.AND P4, PT, R65, 0x10, PT ;  /* 0x000000104100780c */ /* 0x000fe20003f84270 */
[----:B------:R-:W-:Y:S01]  /*164d0*/  IMAD.X R119, R37, 0x1, R119, P5 ;  /* 0x0000000125777824 */ /* 0x000fe200028e0677 */
[----:B------:R-:W-:Y:S01]  /*164e0*/  IADD3 R126, P6, PT, R35, R126, RZ ;  /* 0x0000007e237e7210 */ /* 0x000fe20007fde0ff */
[----:B0-----:R-:W-:-:S02]  /*164f0*/  @P2 IMAD.MOV.U32 R40, RZ, RZ, R118 ;  /* 0x000000ffff282224 */ /* 0x001fc400078e0076 */
[----:B------:R-:W-:Y:S01]  /*16500*/  @P2 IMAD.MOV.U32 R41, RZ, RZ, R112 ;  /* 0x000000ffff292224 */ /* 0x000fe200078e0070 */
[----:B------:R-:W-:-:S04]  /*16510*/  PRMT R14, RZ, 0x7610, R14 ;  /* 0x00007610ff0e7816 */ /* 0x000fc8000000000e */
[----:B------:R0:W4:Y:S01]  /*16520*/  @P2 LDG.E.U8 R27, desc[UR18][R40.64] ;  /* 0x00000012281b2981 */ /* 0x000122000c1e1100 */
[----:B------:R-:W-:Y:S01]  /*16530*/  ISETP.GT.AND P2, PT, R65, 0x11, PT ;  /* 0x000000114100780c */ /* 0x000fe20003f44270 */
[----:B------:R-:W-:Y:S01]  /*16540*/  IMAD.X R125, R37, 0x1, R125, P6 ;  /* 0x00000001257d7824 */ /* 0x000fe200030e067d */
[----:B------:R-:W-:Y:S01]  /*16550*/  IADD3 R132, P5, PT, R35, R132, RZ ;  /* 0x0000008423847210 */ /* 0x000fe20007fbe0ff */
[----:B0-----:R-:W-:Y:S02]  /*16560*/  @P3 IMAD.MOV.U32 R40, RZ, RZ, R123 ;  /* 0x000000ffff283224 */ /* 0x001fe400078e007b */
[----:B------:R-:W-:Y:S01]  /*16570*/  @P3 IMAD.MOV.U32 R41, RZ, RZ, R119 ;  /* 0x000000ffff293224 */ /* 0x000fe200078e0077 */
[----:B------:R-:W-:-:S04]  /*16580*/  PRMT R63, RZ, 0x7610, R63 ;  /* 0x00007610ff3f7816 */ /* 0x000fc8000000003f */
[----:B------:R0:W4:Y:S01]  /*16590*/  @P3 LDG.E.U8 R14, desc[UR18][R40.64] ;  /* 0x00000012280e3981 */ /* 0x000122000c1e1100 */
[----:B------:R-:W-:Y:S01]  /*165a0*/  ISETP.GT.AND P3, PT, R65, 0x12, PT ;  /* 0x000000124100780c */ /* 0x000fe20003f64270 */
[----:B------:R-:W-:Y:S01]  /*165b0*/  IMAD.X R130, R37, 0x1, R130, P5 ;  /* 0x0000000125827824 */ /* 0x000fe200028e0682 */
[----:B------:R-:W-:Y:S02]  /*165c0*/  IADD3 R138, P5, PT, R35, R138, RZ ;  /* 0x0000008a238a7210 */ /* 0x000fe40007fbe0ff */
[----:B------:R-:W-:Y:S01]  /*165d0*/  PRMT R47, RZ, 0x7610, R47 ;  /* 0x00007610ff2f7816 */ /* 0x000fe2000000002f */
[----:B0-----:R-:W-:Y:S02]  /*165e0*/  @P4 IMAD.MOV.U32 R40, RZ, RZ, R126 ;  /* 0x000000ffff284224 */ /* 0x001fe400078e007e */
[----:B------:R-:W-:Y:S02]  /*165f0*/  @P4 IMAD.MOV.U32 R41, RZ, RZ, R125 ;  /* 0x000000ffff294224 */ /* 0x000fe400078e007d */
[----:B------:R-:W-:-:S03]  /*16600*/  IMAD.X R135, R37, 0x1, R135, P5 ;  /* 0x0000000125877824 */ /* 0x000fc600028e0687 */
[----:B------:R0:W4:Y:S01]  /*16610*/  @P4 LDG.E.U8 R63, desc[UR18][R40.64] ;  /* 0x00000012283f4981 */ /* 0x000122000c1e1100 */
[----:B------:R-:W-:Y:S02]  /*16620*/  ISETP.GT.AND P4, PT, R65, 0x13, PT ;  /* 0x000000134100780c */ /* 0x000fe40003f84270 */
[----:B------:R-:W-:Y:S02]  /*16630*/  IADD3 R146, P6, PT, R35, R146, RZ ;  /* 0x0000009223927210 */ /* 0x000fe40007fde0ff */
[----:B------:R-:W-:Y:S01]  /*16640*/  PRMT R108, RZ, 0x7610, R108 ;  /* 0x00007610ff6c7816 */ /* 0x000fe2000000006c */
[----:B0-----:R-:W-:Y:S02]  /*16650*/  @P2 IMAD.MOV.U32 R40, RZ, RZ, R132 ;  /* 0x000000ffff282224 */ /* 0x001fe400078e0084 */
[----:B------:R-:W-:-:S05]  /*16660*/  @P2 IMAD.MOV.U32 R41, RZ, RZ, R130 ;  /* 0x000000ffff292224 */ /* 0x000fca00078e0082 */
        /* <DEDUP_REMOVED lines=17> */
[C---:B------:R-:W-:Y:S02]  /*16780*/  IADD3 R164, P6, PT, R35.reuse, R164, RZ ;  /* 0x000000a423a47210 */ /* 0x040fe40007fde0ff */
[----:B------:R-:W-:Y:S01]  /*16790*/  PRMT R7, RZ, 0x7610, R7 ;  /* 0x00007610ff077816 */ /* 0x000fe20000000007 */
[----:B0-----:R-:W-:Y:S02]  /*167a0*/  @P2 IMAD.MOV.U32 R40, RZ, RZ, R156 ;  /* 0x000000ffff282224 */ /* 0x001fe400078e009c */
[----:B------:R-:W-:Y:S01]  /*167b0*/  @P2 IMAD.MOV.U32 R41, RZ, RZ, R150 ;  /* 0x000000ffff292224 */ /* 0x000fe200078e0096 */
[----:B------:R-:W-:-:S04]  /*167c0*/  IADD3 R66, P5, PT, R35, R66, RZ ;  /* 0x0000004223427210 */ /* 0x000fc80007fbe0ff */
[----:B------:R0:W4:Y:S01]  /*167d0*/  @P2 LDG.E.U8 R12, desc[UR18][R40.64] ;  /* 0x00000012280c2981 */ /* 0x000122000c1e1100 */
[----:B------:R-:W-:Y:S01]  /*167e0*/  ISETP.GT.AND P2, PT, R65, 0x17, PT ;  /* 0x000000174100780c */ /* 0x000fe20003f44270 */
[C---:B------:R-:W-:Y:S01]  /*167f0*/  IMAD.X R163, R37.reuse, 0x1, R163, P6 ;  /* 0x0000000125a37824 */ /* 0x040fe200030e06a3 */
[----:B------:R-:W-:Y:S01]  /*16800*/  PRMT R24, RZ, 0x7610, R24 ;  /* 0x00007610ff187816 */ /* 0x000fe20000000018 */
[----:B0-----:R-:W-:Y:S02]  /*16810*/  @P3 IMAD.MOV.U32 R40, RZ, RZ, R158 ;  /* 0x000000ffff283224 */ /* 0x001fe400078e009e */
[----:B------:R-:W-:Y:S02]  /*16820*/  @P3 IMAD.MOV.U32 R41, RZ, RZ, R157 ;  /* 0x000000ffff293224 */ /* 0x000fe400078e009d */
[----:B------:R-:W-:-:S03]  /*16830*/  IMAD.X R165, R37, 0x1, R165, P5 ;  /* 0x0000000125a57824 */ /* 0x000fc600028e06a5 */
[----:B------:R0:W4:Y:S01]  /*16840*/  @P3 LDG.E.U8 R7, desc[UR18][R40.64] ;  /* 0x0000001228073981 */ /* 0x000122000c1e1100 */
[----:B------:R-:W-:Y:S02]  /*16850*/  ISETP.GT.AND P3, PT, R65, 0x18, PT ;  /* 0x000000184100780c */ /* 0x000fe40003f64270 */
[----:B------:R-:W-:Y:S01]  /*16860*/  PRMT R15, RZ, 0x7610, R15 ;  /* 0x00007610ff0f7816 */ /* 0x000fe2000000000f */
[----:B0-----:R-:W-:Y:S02]  /*16870*/  @P4 IMAD.MOV.U32 R40, RZ, RZ, R164 ;  /* 0x000000ffff284224 */ /* 0x001fe400078e00a4 */
[----:B------:R-:W-:Y:S01]  /*16880*/  @P4 IMAD.MOV.U32 R41, RZ, RZ, R163 ;  /* 0x000000ffff294224 */ /* 0x000fe200078e00a3 */
[----:B------:R0:W-:Y:S04]  /*16890*/  STL [R1+0x10], R66 ;  /* 0x0000104201007387 */ /* 0x0001e80000100800 */
[----:B------:R1:W4:Y:S01]  /*168a0*/  @P4 LDG.E.U8 R24, desc[UR18][R40.64] ;  /* 0x0000001228184981 */ /* 0x000322000c1e1100 */
[----:B------:R-:W-:-:S03]  /*168b0*/  PRMT R62, RZ, 0x7610, R62 ;  /* 0x00007610ff3e7816 */ /* 0x000fc6000000003e */
[----:B------:R-:W4:Y:S01]  /*168c0*/  LDL.LU R68, [R1+0x98] ;  /* 0x0000980001447983 */ /* 0x000f220000300800 */
[----:B-1----:R-:W-:Y:S02]  /*168d0*/  @P2 IMAD.MOV.U32 R40, RZ, RZ, R66 ;  /* 0x000000ffff282224 */ /* 0x002fe400078e0042 */
[----:B------:R-:W-:Y:S01]  /*168e0*/  @P2 IMAD.MOV.U32 R41, RZ, RZ, R165 ;  /* 0x000000ffff292224 */ /* 0x000fe200078e00a5 */
[----:B0-----:R-:W4:Y:S04]  /*168f0*/  LDL.LU R66, [R1+0xa4] ;  /* 0x0000a40001427983 */ /* 0x001f280000300800 */
[----:B------:R0:W4:Y:S01]  /*16900*/  @P2 LDG.E.U8 R15, desc[UR18][R40.64] ;  /* 0x00000012280f2981 */ /* 0x000122000c1e1100 */
[----:B--2---:R-:W-:-:S05]  /*16910*/  IADD3 R29, P5, PT, R35, R29, RZ ;  /* 0x0000001d231d7210 */ /* 0x004fca0007fbe0ff */
[----:B------:R-:W-:Y:S01]  /*16920*/  IMAD.X R69, R37, 0x1, R69, P5 ;  /* 0x0000000125457824 */ /* 0x000fe200028e0645 */
[C---:B------:R-:W-:Y:S01]  /*16930*/  IADD3 R70, P6, PT, R35.reuse, R70, RZ ;  /* 0x0000004623467210 */ /* 0x040fe20007fde0ff */
[----:B------:R-:W-:Y:S01]  /*16940*/  STL [R1+0x18], R29 ;  /* 0x0000181d01007387 */ /* 0x000fe20000100800 */
[----:B0-----:R-:W-:Y:S02]  /*16950*/  @P3 IMAD.MOV.U32 R40, RZ, RZ, R29 ;  /* 0x000000ffff283224 */ /* 0x001fe400078e001d */
[----:B------:R-:W-:Y:S01]  /*16960*/  @P3 IMAD.MOV.U32 R41, RZ, RZ, R69 ;  /* 0x000000ffff293224 */ /* 0x000fe200078e0045 */
[----:B------:R0:W-:Y:S04]  /*16970*/  STL [R1+0x14], R69 ;  /* 0x0000144501007387 */ /* 0x0001e80000100800 */
[----:B------:R1:W2:Y:S01]  /*16980*/  @P3 LDG.E.U8 R62, desc[UR18][R40.64] ;  /* 0x00000012283e3981 */ /* 0x0002a2000c1e1100 */
[----:B---3--:R-:W-:-:S03]  /*16990*/  IADD3 R30, P5, PT, R35, R30, RZ ;  /* 0x0000001e231e7210 */ /* 0x008fc60007fbe0ff */
[----:B0-----:R-:W3:Y:S04]  /*169a0*/  LDL.LU R69, [R1+0xa0] ;  /* 0x0000a00001457983 */ /* 0x001ee80000300800 */
[----:B------:R-:W-:Y:S04]  /*169b0*/  STL [R1+0x94], R70 ;  /* 0x0000944601007387 */ /* 0x000fe80000100800 */
[----:B------:R-:W2:Y:S04]  /*169c0*/  LDL.LU R71, [R1+0xac] ;  /* 0x0000ac0001477983 */ /* 0x000ea80000300800 */
[----:B------:R-:W-:Y:S04]  /*169d0*/  STL [R1+0x9c], R30 ;  /* 0x00009c1e01007387 */ /* 0x000fe80000100800 */
[----:B------:R-:W2:Y:S04]  /*169e0*/  LDL.LU R29, [R1+0xb4] ;  /* 0x0000b400011d7983 */ /* 0x000ea80000300800 */
[----:B------:R-:W2:Y:S01]  /*169f0*/  LDL.LU R41, [R1+0x2c] ;  /* 0x00002c0001297983 */ /* 0x000ea20000300800 */
[----:B------:R-:W-:-:S02]  /*16a00*/  ISETP.GT.AND P4, PT, R65, 0x19, PT ;  /* 0x000000194100780c */ /* 0x000fc40003f84270 */
[C---:B------:R-:W-:Y:S02]  /*16a10*/  ISETP.GT.AND P2, PT, R65.reuse, 0x1a, PT ;  /* 0x0000001a4100780c */ /* 0x040fe40003f44270 */
[----:B------:R-:W-:Y:S02]  /*16a20*/  PRMT R46, RZ, 0x7610, R46 ;  /* 0x00007610ff2e7816 */ /* 0x000fe4000000002e */
[----:B------:R-:W-:Y:S02]  /*16a30*/  ISETP.GT.AND P3, PT, R65, 0x1b, PT ;  /* 0x0000001b4100780c */ /* 0x000fe40003f64270 */
[----:B------:R-:W-:-:S05]  /*16a40*/  PRMT R107, RZ, 0x7610, R107 ;  /* 0x00007610ff6b7816 */ /* 0x000fca000000006b */
[----:B-1----:R-:W-:Y:S01]  /*16a50*/  @P4 IMAD.MOV.U32 R40, RZ, RZ, R70 ;  /* 0x000000ffff284224 */ /* 0x002fe200078e0046 */
[----:B------:R-:W-:Y:S01]  /*16a60*/  PRMT R145, RZ, 0x7610, R145 ;  /* 0x00007610ff917816 */ /* 0x000fe20000000091 */
[----:B----4-:R-:W-:Y:S01]  /*16a70*/  IMAD.X R68, R37, 0x1, R68, P5 ;  /* 0x0000000125447824 */ /* 0x010fe200028e0644 */
[----:B------:R-:W-:-:S05]  /*16a80*/  IADD3 R66, P5, PT, R35, R66, RZ ;  /* 0x0000004223427210 */ /* 0x000fca0007fbe0ff */
[C---:B---3--:R-:W-:Y:S02]  /*16a90*/  IMAD.X R69, R37.reuse, 0x1, R69, P5 ;  /* 0x0000000125457824 */ /* 0x048fe400028e0645 */
[----:B--2---:R-:W-:Y:S01]  /*16aa0*/  IMAD.X R41, R37, 0x1, R41, P6 ;  /* 0x0000000125297824 */ /* 0x004fe200030e0629 */
[----:B------:R-:W-:-:S04]  /*16ab0*/  IADD3 R71, P6, PT, R35, R71, RZ ;  /* 0x0000004723477210 */ /* 0x000fc80007fde0ff */
[----:B------:R0:W-:Y:S04]  /*16ac0*/  STL [R1+0x2c], R41 ;  /* 0x00002c2901007387 */ /* 0x0001e80000100800 */
[----:B------:R1:W2:Y:S01]  /*16ad0*/  @P4 LDG.E.U8 R46, desc[UR18][R40.64] ;  /* 0x00000012282e4981 */ /* 0x0002a2000c1e1100 */
[----:B------:R-:W-:-:S03]  /*16ae0*/  IADD3 R29, P5, PT, R35, R29, RZ ;  /* 0x0000001d231d7210 */ /* 0x000fc60007fbe0ff */
[----:B------:R3:W-:Y:S01]  /*16af0*/  STL [R1+0x98], R68 ;  /* 0x0000984401007387 */ /* 0x0007e20000100800 */
[----:B-1----:R-:W-:Y:S02]  /*16b00*/  @P2 IMAD.MOV.U32 R40, RZ, RZ, R30 ;  /* 0x000000ffff282224 */ /* 0x002fe400078e001e */
[----:B0-----:R-:W-:Y:S02]  /*16b10*/  @P2 IMAD.MOV.U32 R41, RZ, RZ, R68 ;  /* 0x000000ffff292224 */ /* 0x001fe400078e0044 */
[----:B---3--:R-:W3:Y:S04]  /*16b20*/  LDL.LU R68, [R1+0xb0] ;  /* 0x0000b00001447983 */ /* 0x008ee80000300800 */
[----:B------:R-:W4:Y:S04]  /*16b30*/  LDL.LU R30, [R1+0xbc] ;  /* 0x0000bc00011e7983 */ /* 0x000f280000300800 */
[----:B------:R-:W-:Y:S04]  /*16b40*/  STL [R1+0xa4], R66 ;  /* 0x0000a44201007387 */ /* 0x000fe80000100800 */
[----:B------:R0:W2:Y:S04]  /*16b50*/  @P2 LDG.E.U8 R107, desc[UR18][R40.64] ;  /* 0x00000012286b2981 */ /* 0x0000a8000c1e1100 */
[----:B------:R1:W-:Y:S01]  /*16b60*/  STL [R1+0xa0], R69 ;  /* 0x0000a04501007387 */ /* 0x0003e20000100800 */
[----:B0-----:R-:W-:-:S02]  /*16b70*/  @P3 IMAD.MOV.U32 R40, RZ, RZ, R66 ;  /* 0x000000ffff283224 */ /* 0x001fc400078e0042 */
[----:B------:R-:W-:Y:S02]  /*16b80*/  @P3 IMAD.MOV.U32 R41, RZ, RZ, R69 ;  /* 0x000000ffff293224 */ /* 0x000fe400078e0045 */
[----:B-1----:R-:W2:Y:S04]  /*16b90*/  LDL.LU R69, [R1+0xb8] ;  /* 0x0000b80001457983 */ /* 0x002ea80000300800 */
[----:B------:R-:W-:Y:S04]  /*16ba0*/  STL [R1+0xac], R71 ;  /* 0x0000ac4701007387 */ /* 0x000fe80000100800 */
[----:B------:R-:W2:Y:S04]  /*16bb0*/  LDL.LU R70, [R1+0xc4] ;  /* 0x0000c40001467983 */ /* 0x000ea80000300800 */
[----:B------:R-:W-:Y:S04]  /*16bc0*/  STL [R1+0xb4], R29 ;  /* 0x0000b41d01007387 */ /* 0x000fe80000100800 */
[----:B------:R-:W2:Y:S04]  /*16bd0*/  LDL.LU R66, [R1+0xcc] ;  /* 0x0000cc0001427983 */ /* 0x000ea80000300800 */
[----:B------:R0:W2:Y:S04]  /*16be0*/  @P3 LDG.E.U8 R145, desc[UR18][R40.64] ;  /* 0x0000001228913981 */ /* 0x0000a8000c1e1100 */
[----:B------:R-:W2:Y:S01]  /*16bf0*/  LDL.LU R41, [R1+0xa8] ;  /* 0x0000a80001297983 */ /* 0x000ea20000300800 */
[----:B------:R-:W-:-:S02]  /*16c00*/  ISETP.GT.AND P4, PT, R65, 0x1c, PT ;  /* 0x0000001c4100780c */ /* 0x000fc40003f84270 */
[C---:B------:R-:W-:Y:S02]  /*16c10*/  ISETP.GT.AND P2, PT, R65.reuse, 0x1d, PT ;  /* 0x0000001d4100780c */ /* 0x040fe40003f44270 */
[----:B------:R-:W-:Y:S02]  /*16c20*/  PRMT R13, RZ, 0x7610, R13 ;  /* 0x00007610ff0d7816 */ /* 0x000fe4000000000d */
[----:B------:R-:W-:Y:S02]  /*16c30*/  ISETP.GT.AND P3, PT, R65, 0x1e, PT ;  /* 0x0000001e4100780c */ /* 0x000fe40003f64270 */
[----:B------:R-:W-:-:S05]  /*16c40*/  PRMT R4, RZ, 0x7610, R4 ;  /* 0x00007610ff047816 */ /* 0x000fca0000000004 */
[----:B0-----:R-:W-:Y:S01]  /*16c50*/  @P4 IMAD.MOV.U32 R40, RZ, RZ, R71 ;  /* 0x000000ffff284224 */ /* 0x001fe200078e0047 */
[----:B------:R-:W-:Y:S01]  /*16c60*/  PRMT R25, RZ, 0x7610, R25 ;  /* 0x00007610ff197816 */ /* 0x000fe20000000019 */
[----:B---3--:R-:W-:Y:S01]  /*16c70*/  IMAD.X R68, R37, 0x1, R68, P5 ;  /* 0x0000000125447824 */ /* 0x008fe200028e0644 */
[----:B----4-:R-:W-:-:S05]  /*16c80*/  IADD3 R30, P5, PT, R35, R30, RZ ;  /* 0x0000001e231e7210 */ /* 0x010fca0007fbe0ff */
[----:B--2---:R-:W-:Y:S01]  /*16c90*/  IMAD.X R69, R37, 0x1, R69, P5 ;  /* 0x0000000125457824 */ /* 0x004fe200028e0645 */
[----:B------:R-:W-:Y:S01]  /*16ca0*/  IADD3 R66, P5, PT, R35, R66, RZ ;  /* 0x0000004223427210 */ /* 0x000fe20007fbe0ff */
[----:B------:R-:W-:Y:S01]  /*16cb0*/  IMAD.X R41, R37, 0x1, R41, P6 ;  /* 0x0000000125297824 */ /* 0x000fe200030e0629 */
[----:B------:R-:W-:-:S04]  /*16cc0*/  IADD3 R70, P6, PT, R35, R70, RZ ;  /* 0x0000004623467210 */ /* 0x000fc80007fde0ff */
[----:B------:R0:W-:Y:S04]  /*16cd0*/  STL [R1+0xa8], R41 ;  /* 0x0000a82901007387 */ /* 0x0001e80000100800 */
[----:B------:R1:W2:Y:S04]  /*16ce0*/  @P4 LDG.E.U8 R13, desc[UR18][R40.64] ;  /* 0x00000012280d4981 */ /* 0x0002a8000c1e1100 */
[----:B------:R3:W-:Y:S01]  /*16cf0*/  STL [R1+0xb0], R68 ;  /* 0x0000b04401007387 */ /* 0x0007e20000100800 */
[----:B-1----:R-:W-:Y:S02]  /*16d00*/  @P2 IMAD.MOV.U32 R40, RZ, RZ, R29 ;  /* 0x000000ffff282224 */ /* 0x002fe400078e001d */
[----:B0-----:R-:W-:-:S02]  /*16d10*/  @P2 IMAD.MOV.U32 R41, RZ, RZ, R68 ;  /* 0x000000ffff292224 */ /* 0x001fc400078e0044 */
        /* <DEDUP_REMOVED lines=25> */
[----:B------:R-:W-:-:S05]  /*16eb0*/  IMAD.X R41, R37, 0x1, R41, P6 ;  /* 0x0000000125297824 */ /* 0x000fca00030e0629 */
        /* <DEDUP_REMOVED lines=8> */
[----:B------:R0:W2:Y:S04]  /*16f40*/  @P2 LDG.E.U8 R61, desc[UR18][R40.64] ;  /* 0x00000012283d2981 */ /* 0x0000a8000c1e1100 */
[----:B------:R-:W-:Y:S04]  /*16f50*/  STL [R1+0xd4], R29 ;  /* 0x0000d41d01007387 */ /* 0x000fe80000100800 */
[----:B------:R1:W-:Y:S01]  /*16f60*/  STL [R1+0xd0], R69 ;  /* 0x0000d04501007387 */ /* 0x0003e20000100800 */
[----:B0-----:R-:W-:-:S02]  /*16f70*/  @P3 IMAD.MOV.U32 R40, RZ, RZ, R29 ;  /* 0x000000ffff283224 */ /* 0x001fc400078e001d */
[----:B------:R-:W-:-:S05]  /*16f80*/  @P3 IMAD.MOV.U32 R41, RZ, RZ, R69 ;  /* 0x000000ffff293224 */ /* 0x000fca00078e0045 */
[----:B------:R0:W2:Y:S04]  /*16f90*/  @P3 LDG.E.U8 R45, desc[UR18][R40.64] ;  /* 0x00000012282d3981 */ /* 0x0000a8000c1e1100 */
[----:B-1----:R-:W2:Y:S04]  /*16fa0*/  LDL.LU R69, [R1+0xe8] ;  /* 0x0000e80001457983 */ /* 0x002ea80000300800 */
[----:B------:R1:W-:Y:S01]  /*16fb0*/  STL [R1+0xdc], R71 ;  /* 0x0000dc4701007387 */ /* 0x0003e20000100800 */
[----:B0-----:R-:W-:-:S03]  /*16fc0*/  IMAD.MOV.U32 R41, RZ, RZ, R71 ;  /* 0x000000ffff297224 */ /* 0x001fc600078e0047 */
[----:B------:R-:W2:Y:S04]  /*16fd0*/  LDL.LU R70, [R1+0x524] ;  /* 0x0005240001467983 */ /* 0x000ea80000300800 */
[----:B------:R-:W-:Y:S04]  /*16fe0*/  STL [R1+0xe4], R30 ;  /* 0x0000e41e01007387 */ /* 0x000fe80000100800 */
[----:B------:R-:W2:Y:S04]  /*16ff0*/  LDL.LU R29, [R1+0x52c] ;  /* 0x00052c00011d7983 */ /* 0x000ea80000300800 */
[----:B-1----:R-:W2:Y:S04]  /*17000*/  LDL.LU R71, [R1+0xa4c] ;  /* 0x000a4c0001477983 */ /* 0x002ea80000300800 */
[----:B------:R-:W2:Y:S01]  /*17010*/  LDL.LU R40, [R1+0xd8] ;  /* 0x0000d80001287983 */ /* 0x000ea20000300800 */
[----:B------:R-:W-:-:S02]  /*17020*/  ISETP.GT.AND P4, PT, R65, 0x22, PT ;  /* 0x000000224100780c */ /* 0x000fc40003f84270 */
[C---:B------:R-:W-:Y:S02]  /*17030*/  ISETP.GT.AND P2, PT, R65.reuse, 0x23, PT ;  /* 0x000000234100780c */ /* 0x040fe40003f44270 */
[----:B------:R-:W-:Y:S02]  /*17040*/  PRMT R106, RZ, 0x7610, R106 ;  /* 0x00007610ff6a7816 */ /* 0x000fe4000000006a */
[----:B------:R-:W-:Y:S02]  /*17050*/  ISETP.GT.AND P3, PT, R65, 0x24, PT ;  /* 0x000000244100780c */ /* 0x000fe40003f64270 */
[----:B------:R-:W-:Y:S02]  /*17060*/  PRMT R31, RZ, 0x7610, R31 ;  /* 0x00007610ff1f7816 */ /* 0x000fe4000000001f */
[----:B------:R-:W-:Y:S01]  /*17070*/  PRMT R16, RZ, 0x7610, R16 ;  /* 0x00007610ff107816 */ /* 0x000fe20000000010 */
[----:B---3--:R-:W-:Y:S01]  /*17080*/  IMAD.X R68, R37, 0x1, R68, P5 ;  /* 0x0000000125447824 */ /* 0x008fe200028e0644 */
[----:B----4-:R-:W-:-:S05]  /*17090*/  IADD3 R66, P5, PT, R35, R66, RZ ;  /* 0x0000004223427210 */ /* 0x010fca0007fbe0ff */
[C---:B--2---:R-:W-:Y:S02]  /*170a0*/  IMAD.X R69, R37.reuse, 0x1, R69, P5 ;  /* 0x0000000125457824 */ /* 0x044fe400028e0645 */
[----:B------:R-:W-:-:S05]  /*170b0*/  IMAD.X R40, R37, 0x1, R40, P6 ;  /* 0x0000000125287824 */ /* 0x000fca00030e0628 */
[-C--:B------:R-:W-:Y:S01]  /*170c0*/  @P4 LOP3.LUT R41, R41, R40.reuse, RZ, 0x3c, !PT ;  /* 0x0000002829294212 */ /* 0x080fe200078e3cff */
[----:B------:R0:W-:Y:S03]  /*170d0*/  STL [R1+0xd8], R40 ;  /* 0x0000d82801007387 */ /* 0x0001e60000100800 */
[----:B0-----:R-:W-:-:S04]  /*170e0*/  @P4 LOP3.LUT R40, R41, R40, RZ, 0x3c, !PT ;  /* 0x0000002829284212 */ /* 0x001fc800078e3cff */
[----:B------:R-:W-:-:S05]  /*170f0*/  @P4 LOP3.LUT R41, R41, R40, RZ, 0x3c, !PT ;  /* 0x0000002829294212 */ /* 0x000fca00078e3cff */
[----:B------:R0:W2:Y:S02]  /*17100*/  @P4 LDG.E.U8 R106, desc[UR18][R40.64] ;  /* 0x00000012286a4981 */ /* 0x0000a4000c1e1100 */
[----:B0-----:R-:W-:Y:S02]  /*17110*/  @P2 IMAD.MOV.U32 R40, RZ, RZ, R30 ;  /* 0x000000ffff282224 */ /* 0x001fe400078e001e */
[----:B------:R-:W-:-:S05]  /*17120*/  @P2 IMAD.MOV.U32 R41, RZ, RZ, R68 ;  /* 0x000000ffff292224 */ /* 0x000fca00078e0044 */
[----:B------:R0:W3:Y:S02]  /*17130*/  @P2 LDG.E.U8 R31, desc[UR18][R40.64] ;  /* 0x00000012281f2981 */ /* 0x0000e4000c1e1100 */
[----:B0-----:R-:W-:Y:S02]  /*17140*/  @P3 IMAD.MOV.U32 R40, RZ, RZ, R66 ;  /* 0x000000ffff283224 */ /* 0x001fe400078e0042 */
[----:B------:R-:W-:-:S05]  /*17150*/  @P3 IMAD.MOV.U32 R41, RZ, RZ, R69 ;  /* 0x000000ffff293224 */ /* 0x000fca00078e0045 */
[----:B------:R-:W4:Y:S04]  /*17160*/  @P3 LDG.E.U8 R16, desc[UR18][R40.64] ;  /* 0x0000001228103981 */ /* 0x000f28000c1e1100 */
[----:B------:R0:W-:Y:S01]  /*17170*/  STL [R1+0xe0], R68 ;  /* 0x0000e04401007387 */ /* 0x0001e20000100800 */
[C---:B------:R-:W-:Y:S02]  /*17180*/  IADD3 R70, P6, PT, R35.reuse, R70, RZ ;  /* 0x0000004623467210 */ /* 0x040fe40007fde0ff */
[----:B------:R-:W-:Y:S01]  /*17190*/  IADD3 R29, P5, PT, R35, R29, RZ ;  /* 0x0000001d231d7210 */ /* 0x000fe20007fbe0ff */
[----:B0-----:R-:W2:Y:S04]  /*171a0*/  LDL.LU R68, [R1+0x528] ;  /* 0x0005280001447983 */ /* 0x001ea80000300800 */
[----:B------:R-:W2:Y:S04]  /*171b0*/  LDL.LU R30, [R1+0x534] ;  /* 0x00053400011e7983 */ /* 0x000ea80000300800 */
[----:B------:R0:W-:Y:S04]  /*171c0*/  STL [R1+0xec], R66 ;  /* 0x0000ec4201007387 */ /* 0x0001e80000100800 */
[----:B------:R1:W-:Y:S04]  /*171d0*/  STL [R1+0xe8], R69 ;  /* 0x0000e84501007387 */ /* 0x0003e80000100800 */
[----:B------:R-:W3:Y:S04]  /*171e0*/  LDL.LU R41, [R1+0xf0] ;  /* 0x0000f00001297983 */ /* 0x000ee80000300800 */
[----:B------:R-:W-:Y:S04]  /*171f0*/  STL [R1+0x524], R70 ;  /* 0x0005244601007387 */ /* 0x000fe80000100800 */
[----:B0-----:R-:W3:Y:S04]  /*17200*/  LDL.LU R66, [R1+0x530] ;  /* 0x0005300001427983 */ /* 0x001ee80000300800 */
[----:B------:R-:W-:Y:S04]  /*17210*/  STL [R1+0x52c], R29 ;  /* 0x00052c1d01007387 */ /* 0x000fe80000100800 */
[----:B-1----:R-:W3:Y:S04]  /*17220*/  LDL.LU R69, [R1+0x53c] ;  /* 0x00053c0001457983 */ /* 0x002ee80000300800 */
[----:B----4-:R0:W-:Y:S04]  /*17230*/  STL [R1+0x50], R16 ;  /* 0x0000501001007387 */ /* 0x0101e80000100800 */
[----:B0-----:R-:W4:Y:S01]  /*17240*/  LDL.LU R16, [R1+0x544] ;  /* 0x0005440001107983 */ /* 0x001f220000300800 */
[----:B------:R-:W-:-:S02]  /*17250*/  ISETP.GT.AND P4, PT, R65, 0x25, PT ;  /* 0x000000254100780c */ /* 0x000fc40003f84270 */
[C---:B------:R-:W-:Y:S02]  /*17260*/  ISETP.GT.AND P2, PT, R65.reuse, 0x26, PT ;  /* 0x000000264100780c */ /* 0x040fe40003f44270 */
[----:B------:R-:W-:Y:S02]  /*17270*/  PRMT R5, RZ, 0x7610, R5 ;  /* 0x00007610ff057816 */ /* 0x000fe40000000005 */
[----:B------:R-:W-:Y:S01]  /*17280*/  ISETP.GT.AND P3, PT, R65, 0x27, PT ;  /* 0x000000274100780c */ /* 0x000fe20003f64270 */
[----:B--2---:R-:W-:Y:S01]  /*17290*/  IMAD.X R68, R37, 0x1, R68, P5 ;  /* 0x0000000125447824 */ /* 0x004fe200028e0644 */
[----:B------:R-:W-:-:S05]  /*172a0*/  IADD3 R30, P5, PT, R35, R30, RZ ;  /* 0x0000001e231e7210 */ /* 0x000fca0007fbe0ff */
[----:B------:R-:W-:Y:S01]  /*172b0*/  @P4 IMAD.MOV.U32 R40, RZ, RZ, R70 ;  /* 0x000000ffff284224 */ /* 0x000fe200078e0046 */
[----:B------:R-:W-:Y:S01]  /*172c0*/  PRMT R22, RZ, 0x7610, R22 ;  /* 0x00007610ff167816 */ /* 0x000fe20000000016 */
[----:B---3--:R-:W-:-:S05]  /*172d0*/  IMAD.X R41, R37, 0x1, R41, P6 ;  /* 0x0000000125297824 */ /* 0x008fca00030e0629 */
[----:B------:R0:W-:Y:S04]  /*172e0*/  STL [R1+0xf0], R41 ;  /* 0x0000f02901007387 */ /* 0x0001e80000100800 */
[----:B------:R1:W2:Y:S01]  /*172f0*/  @P4 LDG.E.U8 R5, desc[UR18][R40.64] ;  /* 0x0000001228054981 */ /* 0x0002a2000c1e1100 */
[----:B------:R-:W-:-:S03]  /*17300*/  IMAD.X R66, R37, 0x1, R66, P5 ;  /* 0x0000000125427824 */ /* 0x000fc600028e0642 */
[----:B------:R3:W-:Y:S01]  /*17310*/  STL [R1+0x528], R68 ;  /* 0x0005284401007387 */ /* 0x0007e20000100800 */
[----:B------:R-:W-:Y:S02]  /*17320*/  PRMT R11, RZ, 0x7610, R11 ;  /* 0x00007610ff0b7816 */ /* 0x000fe4000000000b */
[----:B------:R-:W-:Y:S01]  /*17330*/  IADD3 R69, P6, PT, R35, R69, RZ ;  /* 0x0000004523457210 */ /* 0x000fe20007fde0ff */
[----:B-1----:R-:W-:Y:S02]  /*17340*/  @P2 IMAD.MOV.U32 R40, RZ, RZ, R29 ;  /* 0x000000ffff282224 */ /* 0x002fe400078e001d */
[----:B0-----:R-:W-:Y:S02]  /*17350*/  @P2 IMAD.MOV.U32 R41, RZ, RZ, R68 ;  /* 0x000000ffff292224 */ /* 0x001fe400078e0044 */
[----:B---3--:R-:W3:Y:S04]  /*17360*/  LDL.LU R68, [R1+0x540] ;  /* 0x0005400001447983 */ /* 0x008ee80000300800 */
[----:B------:R-:W2:Y:S04]  /*17370*/  LDL.LU R29, [R1+0x54c] ;  /* 0x00054c00011d7983 */ /* 0x000ea80000300800 */
[----:B------:R0:W-:Y:S04]  /*17380*/  STL [R1+0x534], R30 ;  /* 0x0005341e01007387 */ /* 0x0001e80000100800 */
[----:B------:R1:W2:Y:S04]  /*17390*/  @P2 LDG.E.U8 R22, desc[UR18][R40.64] ;  /* 0x0000001228162981 */ /* 0x0002a8000c1e1100 */
[----:B------:R4:W-:Y:S01]  /*173a0*/  STL [R1+0x530], R66 ;  /* 0x0005304201007387 */ /* 0x0009e20000100800 */
[----:B-1----:R-:W-:-:S02]  /*173b0*/  @P3 IMAD.MOV.U32 R40, RZ, RZ, R30 ;  /* 0x000000ffff283224 */ /* 0x002fc400078e001e */
[----:B------:R-:W-:Y:S01]  /*173c0*/  @P3 IMAD.MOV.U32 R41, RZ, RZ, R66 ;  /* 0x000000ffff293224 */ /* 0x000fe200078e0042 */
[----:B0-----:R-:W2:Y:S04]  /*173d0*/  LDL.LU R30, [R1+0x548] ;  /* 0x00054800011e7983 */ /* 0x001ea80000300800 */
[----:B------:R-:W-:Y:S04]  /*173e0*/  STL [R1+0x53c], R69 ;  /* 0x00053c4501007387 */ /* 0x000fe80000100800 */
[----:B------:R-:W2:Y:S04]  /*173f0*/  LDL.LU R70, [R1+0x554] ;  /* 0x0005540001467983 */ /* 0x000ea80000300800 */
[----:B------:R0:W2:Y:S01]  /*17400*/  @P3 LDG.E.U8 R11, desc[UR18][R40.64] ;  /* 0x00000012280b3981 */ /* 0x0000a2000c1e1100 */
[----:B----4-:R-:W-:-:S05]  /*17410*/  IADD3 R16, P5, PT, R35, R16, RZ ;  /* 0x0000001023107210 */ /* 0x010fca0007fbe0ff */
[----:B------:R-:W-:Y:S04]  /*17420*/  STL [R1+0x544], R16 ;  /* 0x0005441001007387 */ /* 0x000fe80000100800 */
[----:B------:R-:W4:Y:S04]  /*17430*/  LDL.LU R66, [R1+0x55c] ;  /* 0x00055c0001427983 */ /* 0x000f280000300800 */
[----:B------:R-:W4:Y:S01]  /*17440*/  LDL.LU R41, [R1+0x538] ;  /* 0x0005380001297983 */ /* 0x000f220000300800 */
[C---:B------:R-:W-:Y:S02]  /*17450*/  ISETP.GT.AND P4, PT, R65.reuse, 0x28, PT ;  /* 0x000000284100780c */ /* 0x040fe40003f84270 */
[----:B------:R-:W-:-:S02]  /*17460*/  ISETP.GT.AND P2, PT, R65, 0x29, PT ;  /* 0x000000294100780c */ /* 0x000fc40003f44270 */
[----:B------:R-:W-:Y:S02]  /*17470*/  PRMT R60, RZ, 0x7610, R60 ;  /* 0x00007610ff3c7816 */ /* 0x000fe4000000003c */
[----:B------:R-:W-:Y:S02]  /*17480*/  ISETP.GT.AND P3, PT, R65, 0x2a, PT ;  /* 0x0000002a4100780c */ /* 0x000fe40003f64270 */
[----:B------:R-:W-:-:S05]  /*17490*/  PRMT R44, RZ, 0x7610, R44 ;  /* 0x00007610ff2c7816 */ /* 0x000fca000000002c */
[----:B0-----:R-:W-:Y:S01]  /*174a0*/  @P4 IMAD.MOV.U32 R40, RZ, RZ, R69 ;  /* 0x000000ffff284224 */ /* 0x001fe200078e0045 */
[----:B------:R-:W-:Y:S01]  /*174b0*/  PRMT R105, RZ, 0x7610, R105 ;  /* 0x00007610ff697816 */ /* 0x000fe20000000069 */
[----:B---3--:R-:W-:Y:S01]  /*174c0*/  IMAD.X R68, R37, 0x1, R68, P5 ;  /* 0x0000000125447824 */ /* 0x008fe200028e0644 */
[----:B--2---:R-:W-:-:S05]  /*174d0*/  IADD3 R29, P5, PT, R35, R29, RZ ;  /* 0x0000001d231d7210 */ /* 0x004fca0007fbe0ff */
[C---:B------:R-:W-:Y:S02]  /*174e0*/  IMAD.X R30, R37.reuse, 0x1, R30, P5 ;  /* 0x00000001251e7824 */ /* 0x040fe400028e061e */
[----:B----4-:R-:W-:-:S05]  /*174f0*/  IMAD.X R41, R37, 0x1, R41, P6 ;  /* 0x0000000125297824 */ /* 0x010fca00030e0629 */
[----:B------:R0:W-:Y:S04]  /*17500*/  STL [R1+0x538], R41 ;  /* 0x0005382901007387 */ /* 0x0001e80000100800 */
[----:B------:R1:W2:Y:S01]  /*17510*/  @P4 LDG.E.U8 R60, desc[UR18][R40.64] ;  /* 0x00000012283c4981 */ /* 0x0002a2000c1e1100 */
[----:B------:R-:W-:-:S03]  /*17520*/  IADD3 R70, P6, PT, R35, R70, RZ ;  /* 0x0000004623467210 */ /* 0x000fc60007fde0ff */
[----:B------:R3:W-:Y:S01]  /*17530*/  STL [R1+0x540], R68 ;  /* 0x0005404401007387 */ /* 0x0007e20000100800 */
[----:B-1----:R-:W-:Y:S02]  /*17540*/  @P2 IMAD.MOV.U32 R40, RZ, RZ, R16 ;  /* 0x000000ffff282224 */ /* 0x002fe400078e0010 */
[----:B0-----:R-:W-:Y:S02]  /*17550*/  @P2 IMAD.MOV.U32 R41, RZ, RZ, R68 ;  /* 0x000000ffff292224 */ /* 0x001fe400078e0044 */
[----:B---3--:R-:W3:Y:S01]  /*17560*/  LDL.LU R68, [R1+0x558] ;  /* 0x0005580001447983 */ /* 0x008ee20000300800 */
[----:B------:R-:W-:-:S03]  /*17570*/  IADD3 R66, P5, PT, R35, R66, RZ ;  /* 0x0000004223427210 */ /* 0x000fc60007fbe0ff */
        /* <DEDUP_REMOVED lines=16> */
[----:B------:R-:W-:Y:S02]  /*17680*/  ISETP.GT.AND P2, PT, R65, 0x2c, PT ;  /* 0x0000002c4100780c */ /* 0x000fe40003f44270 */
[----:B------:R-:W-:Y:S02]  /*17690*/  PRMT R147, RZ, 0x7610, R147 ;  /* 0x00007610ff937816 */ /* 0x000fe40000000093 */
[----:B------:R-:W-:Y:S01]  /*176a0*/  PRMT R28, RZ, 0x7610, R28 ;  /* 0x00007610ff1c7816 */ /* 0x000fe2000000001c */
[C---:B---3--:R-:W-:Y:S02]  /*176b0*/  IMAD.X R68, R37.reuse, 0x1, R68, P5 ;  /* 0x0000000125447824 */ /* 0x048fe400028e0644 */
[----:B--2---:R-:W-:-:S05]  /*176c0*/  IMAD.X R40, R37, 0x1, R40, P6 ;  /* 0x0000000125287824 */ /* 0x004fca00030e0628 */
[-C--:B------:R-:W-:Y:S01]  /*176d0*/  @P4 LOP3.LUT R41, R41, R40.reuse, RZ, 0x3c, !PT ;  /* 0x0000002829294212 */ /* 0x080fe200078e3cff */
[----:B------:R0:W-:Y:S03]  /*176e0*/  STL [R1+0x550], R40 ;  /* 0x0005502801007387 */ /* 0x0001e60000100800 */
[----:B0-----:R-:W-:-:S04]  /*176f0*/  @P4 LOP3.LUT R40, R41, R40, RZ, 0x3c, !PT ;  /* 0x0000002829284212 */ /* 0x001fc800078e3cff */
[----:B------:R-:W-:-:S05]  /*17700*/  @P4 LOP3.LUT R41, R41, R40, RZ, 0x3c, !PT ;  /* 0x0000002829294212 */ /* 0x000fca00078e3cff */
[----:B------:R0:W2:Y:S02]  /*17710*/  @P4 LDG.E.U8 R147, desc[UR18][R40.64] ;  /* 0x0000001228934981 */ /* 0x0000a4000c1e1100 */
[----:B0-----:R-:W-:Y:S02]  /*17720*/  @P2 IMAD.MOV.U32 R40, RZ, RZ, R66 ;  /* 0x000000ffff282224 */ /* 0x001fe400078e0042 */
[----:B------:R-:W-:-:S05]  /*17730*/  @P2 IMAD.MOV.U32 R41, RZ, RZ, R68 ;  /* 0x000000ffff292224 */ /* 0x000fca00078e0044 */
[----:B------:R0:W3:Y:S01]  /*17740*/  @P2 LDG.E.U8 R28, desc[UR18][R40.64] ;  /* 0x00000012281c2981 */ /* 0x0000e2000c1e1100 */
[----:B------:R-:W-:Y:S02]  /*17750*/  ISETP.GT.AND P3, PT, R65, 0x2d, PT ;  /* 0x0000002d4100780c */ /* 0x000fe40003f64270 */
[C---:B----4-:R-:W-:Y:S01]  /*17760*/  IADD3 R16, P5, PT, R35.reuse, R16, RZ ;  /* 0x0000001023107210 */ /* 0x050fe20007fbe0ff */
[----:B------:R-:W-:Y:S01]  /*17770*/  STL [R1+0x558], R68 ;  /* 0x0005584401007387 */ /* 0x000fe20000100800 */
[----:B------:R-:W-:-:S03]  /*17780*/  IADD3 R69, P6, PT, R35, R69, RZ ;  /* 0x0000004523457210 */ /* 0x000fc60007fde0ff */
[----:B------:R-:W-:Y:S01]  /*17790*/  IMAD.X R30, R37, 0x1, R30, P5 ;  /* 0x00000001251e7824 */ /* 0x000fe200028e061e */
[----:B------:R-:W4:Y:S01]  /*177a0*/  LDL.LU R66, [R1+0x570] ;  /* 0x0005700001427983 */ /* 0x000f220000300800 */
[----:B------:R-:W-:-:S03]  /*177b0*/  PRMT R19, RZ, 0x7610, R19 ;  /* 0x00007610ff137816 */ /* 0x000fc60000000013 */
[----:B------:R-:W-:Y:S01]  /*177c0*/  STL [R1+0x564], R16 ;  /* 0x0005641001007387 */ /* 0x000fe20000100800 */
[----:B------:R-:W-:Y:S01]  /*177d0*/  IADD3 R29, P5, PT, R35, R29, RZ ;  /* 0x0000001d231d7210 */ /* 0x000fe20007fbe0ff */
[----:B0-----:R-:W-:Y:S02]  /*177e0*/  @P3 IMAD.MOV.U32 R40, RZ, RZ, R16 ;  /* 0x000000ffff283224 */ /* 0x001fe400078e0010 */
[----:B------:R-:W-:-:S05]  /*177f0*/  @P3 IMAD.MOV.U32 R41, RZ, RZ, R30 ;  /* 0x000000ffff293224 */ /* 0x000fca00078e001e */
[----:B------:R0:W2:Y:S04]  /*17800*/  @P3 LDG.E.U8 R19, desc[UR18][R40.64] ;  /* 0x0000001228133981 */ /* 0x0000a8000c1e1100 */
[----:B---3--:R1:W-:Y:S04]  /*17810*/  STL [R1+0x40], R28 ;  /* 0x0000401c01007387 */ /* 0x0083e80000100800 */
[----:B-1----:R-:W3:Y:S04]  /*17820*/  LDL.LU R28, [R1+0x57c] ;  /* 0x00057c00011c7983 */ /* 0x002ee80000300800 */
[----:B------:R1:W-:Y:S04]  /*17830*/  STL [R1+0x560], R30 ;  /* 0x0005601e01007387 */ /* 0x0003e80000100800 */
[----:B-1----:R-:W2:Y:S04]  /*17840*/  LDL.LU R30, [R1+0x578] ;  /* 0x00057800011e7983 */ /* 0x002ea80000300800 */
        /* <DEDUP_REMOVED lines=8> */
[----:B------:R-:W-:Y:S01]  /*178d0*/  ISETP.GT.AND P3, PT, R65, 0x30, PT ;  /* 0x000000304100780c */ /* 0x000fe20003f64270 */
[----:B----4-:R-:W-:Y:S01]  /*178e0*/  IMAD.X R66, R37, 0x1, R66, P5 ;  /* 0x0000000125427824 */ /* 0x010fe200028e0642 */
[----:B------:R-:W-:-:S05]  /*178f0*/  PRMT R8, RZ, 0x7610, R8 ;  /* 0x00007610ff087816 */ /* 0x000fca0000000008 */
[----:B0-----:R-:W-:Y:S01]  /*17900*/  @P4 IMAD.MOV.U32 R40, RZ, RZ, R69 ;  /* 0x000000ffff284224 */ /* 0x001fe200078e0045 */
[----:B------:R-:W-:Y:S02]  /*17910*/  PRMT R59, RZ, 0x7610, R59 ;  /* 0x00007610ff3b7816 */ /* 0x000fe4000000003b */
[----:B---3--:R-:W-:-:S05]  /*17920*/  IADD3 R28, P5, PT, R35, R28, RZ ;  /* 0x0000001c231c7210 */ /* 0x008fca0007fbe0ff */
[C---:B--2---:R-:W-:Y:S02]  /*17930*/  IMAD.X R30, R37.reuse, 0x1, R30, P5 ;  /* 0x00000001251e7824 */ /* 0x044fe400028e061e */
[----:B------:R-:W-:Y:S01]  /*17940*/  IMAD.X R41, R37, 0x1, R41, P6 ;  /* 0x0000000125297824 */ /* 0x000fe200030e0629 */
        /* <DEDUP_REMOVED lines=56> */
[----:B------:R-:W-:Y:S01]  /*17cd0*/  PRMT R67, RZ, 0x7610, R67 ;  /* 0x00007610ff437816 */ /* 0x000fe20000000043 */
[----:B--2---:R-:W-:-:S10]  /*17ce0*/  IMAD.X R40, R37, 0x1, R40, P6 ;  /* 0x0000000125287824 */ /* 0x004fd400030e0628 */
[-C--:B------:R-:W-:Y:S01]  /*17cf0*/  @P4 LOP3.LUT R41, R41, R40.reuse, RZ, 0x3c, !PT ;  /* 0x0000002829294212 */ /* 0x080fe200078e3cff */
[----:B------:R0:W-:Y:S03]  /*17d00*/  STL [R1+0x598], R40 ;  /* 0x0005982801007387 */ /* 0x0001e60000100800 */
[----:B0-----:R-:W-:-:S04]  /*17d10*/  @P4 LOP3.LUT R40, R41, R40, RZ, 0x3c, !PT ;  /* 0x0000002829284212 */ /* 0x001fc800078e3cff */
[----:B------:R-:W-:-:S05]  /*17d20*/  @P4 LOP3.LUT R41, R41, R40, RZ, 0x3c, !PT ;  /* 0x0000002829294212 */ /* 0x000fca00078e3cff */
[----:B------:R0:W2:Y:S01]  /*17d30*/  @P4 LDG.E.U8 R67, desc[UR18][R40.64] ;  /* 0x0000001228434981 */ /* 0x0000a2000c1e1100 */
[C---:B------:R-:W-:Y:S02]  /*17d40*/  ISETP.GT.AND P2, PT, R65.reuse, 0x35, PT ;  /* 0x000000354100780c */ /* 0x040fe40003f44270 */
[----:B------:R-:W-:Y:S01]  /*17d50*/  ISETP.GT.AND P3, PT, R65, 0x36, PT ;  /* 0x000000364100780c */ /* 0x000fe20003f64270 */
[----:B---3--:R-:W-:Y:S01]  /*17d60*/  IMAD.X R66, R37, 0x1, R66, P5 ;  /* 0x0000000125427824 */ /* 0x008fe200028e0642 */
[----:B----4-:R-:W-:Y:S02]  /*17d70*/  IADD3 R16, P5, PT, R35, R16, RZ ;  /* 0x0000001023107210 */ /* 0x010fe40007fbe0ff */
[----:B------:R-:W-:Y:S02]  /*17d80*/  PRMT R26, RZ, 0x7610, R26 ;  /* 0x00007610ff1a7816 */ /* 0x000fe4000000001a */
[----:B------:R1:W-:Y:S01]  /*17d90*/  STL [R1+0x5a0], R66 ;  /* 0x0005a04201007387 */ /* 0x0003e20000100800 */
[----:B------:R-:W-:Y:S01]  /*17da0*/  IMAD.X R30, R37, 0x1, R30, P5 ;  /* 0x00000001251e7824 */ /* 0x000fe200028e061e */
[----:B------:R-:W-:-:S03]  /*17db0*/  IADD3 R68, P6, PT, R35, R68, RZ ;  /* 0x0000004423447210 */ /* 0x000fc60007fde0ff */
[----:B0-----:R-:W-:Y:S02]  /*17dc0*/  @P2 IMAD.MOV.U32 R40, RZ, RZ, R28 ;  /* 0x000000ffff282224 */ /* 0x001fe400078e001c */
[----:B------:R-:W-:Y:S02]  /*17dd0*/  @P2 IMAD.MOV.U32 R41, RZ, RZ, R66 ;  /* 0x000000ffff292224 */ /* 0x000fe400078e0042 */
[----:B-1----:R-:W3:Y:S01]  /*17de0*/  LDL.LU R66, [R1+0x5b8] ;  /* 0x0005b80001427983 */ /* 0x002ee20000300800 */
[----:B------:R-:W-:-:S03]  /*17df0*/  PRMT R18, RZ, 0x7610, R18 ;  /* 0x00007610ff127816 */ /* 0x000fc60000000012 */
[----:B------:R-:W4:Y:S01]  /*17e00*/  LDL.LU R28, [R1+0x5c4] ;  /* 0x0005c400011c7983 */ /* 0x000f220000300800 */
[----:B------:R-:W-:-:S03]  /*17e10*/  IADD3 R29, P5, PT, R35, R29, RZ ;  /* 0x0000001d231d7210 */ /* 0x000fc60007fbe0ff */
[----:B------:R-:W-:Y:S04]  /*17e20*/  STL [R1+0x5ac], R16 ;  /* 0x0005ac1001007387 */ /* 0x000fe80000100800 */
[----:B------:R0:W3:Y:S04]  /*17e30*/  @P2 LDG.E.U8 R26, desc[UR18][R40.64] ;  /* 0x00000012281a2981 */ /* 0x0000e8000c1e1100 */
[----:B------:R1:W-:Y:S01]  /*17e40*/  STL [R1+0x5a8], R30 ;  /* 0x0005a81e01007387 */ /* 0x0003e20000100800 */
[----:B0-----:R-:W-:Y:S02]  /*17e50*/  @P3 IMAD.MOV.U32 R41, RZ, RZ, R30 ;  /* 0x000000ffff293224 */ /* 0x001fe400078e001e */
[----:B------:R-:W-:Y:S01]  /*17e60*/  @P3 IMAD.MOV.U32 R40, RZ, RZ, R16 ;  /* 0x000000ffff283224 */ /* 0x000fe200078e0010 */
[----:B-1----:R-:W4:Y:S04]  /*17e70*/  LDL.LU R30, [R1+0x5c0] ;  /* 0x0005c000011e7983 */ /* 0x002f280000300800 */
[----:B------:R-:W-:Y:S04]  /*17e80*/  STL [R1+0x5b4], R68 ;  /* 0x0005b44401007387 */ /* 0x000fe80000100800 */
[----:B------:R0:W4:Y:S04]  /*17e90*/  @P3 LDG.E.U8 R18, desc[UR18][R40.64] ;  /* 0x0000001228123981 */ /* 0x000128000c1e1100 */
[----:B--2---:R1:W-:Y:S04]  /*17ea0*/  STL [R1+0x28], R67 ;  /* 0x0000284301007387 */ /* 0x0043e80000100800 */
[----:B-1----:R-:W2:Y:S04]  /*17eb0*/  LDL.LU R67, [R1+0x5cc] ;  /* 0x0005cc0001437983 */ /* 0x002ea80000300800 */
[----:B------:R-:W-:Y:S04]  /*17ec0*/  STL [R1+0x5bc], R29 ;  /* 0x0005bc1d01007387 */ /* 0x000fe80000100800 */
[----:B------:R-:W2:Y:S04]  /*17ed0*/  LDL.LU R16, [R1+0x5d4] ;  /* 0x0005d40001107983 */ /* 0x000ea80000300800 */
[----:B------:R-:W2:Y:S01]  /*17ee0*/  LDL.LU R41, [R1+0x5b0] ;  /* 0x0005b00001297983 */ /* 0x000ea20000300800 */
[----:B------:R-:W-:-:S02]  /*17ef0*/  ISETP.GT.AND P4, PT, R65, 0x37, PT ;  /* 0x000000374100780c */ /* 0x000fc40003f84270 */
[C---:B------:R-:W-:Y:S02]  /*17f00*/  ISETP.GT.AND P2, PT, R65.reuse, 0x38, PT ;  /* 0x000000384100780c */ /* 0x040fe40003f44270 */
[----:B------:R-:W-:Y:S02]  /*17f10*/  PRMT R9, RZ, 0x7610, R9 ;  /* 0x00007610ff097816 */ /* 0x000fe40000000009 */
[----:B------:R-:W-:Y:S01]  /*17f20*/  ISETP.GT.AND P3, PT, R65, 0x39, PT ;  /* 0x000000394100780c */ /* 0x000fe20003f64270 */
[----:B---3--:R-:W-:Y:S01]  /*17f30*/  IMAD.X R66, R37, 0x1, R66, P5 ;  /* 0x0000000125427824 */ /* 0x008fe200028e0642 */
[----:B----4-:R-:W-:-:S05]  /*17f40*/  IADD3 R28, P5, PT, R35, R28, RZ ;  /* 0x0000001c231c7210 */ /* 0x010fca0007fbe0ff */
[----:B0-----:R-:W-:Y:S01]  /*17f50*/  @P4 IMAD.MOV.U32 R40, RZ, RZ, R68 ;  /* 0x000000ffff284224 */ /* 0x001fe200078e0044 */
[----:B------:R-:W-:Y:S02]  /*17f60*/  PRMT R58, RZ, 0x7610, R58 ;  /* 0x00007610ff3a7816 */ /* 0x000fe4000000003a */
[----:B------:R-:W-:Y:S01]  /*17f70*/  PRMT R42, RZ, 0x7610, R42 ;  /* 0x00007610ff2a7816 */ /* 0x000fe2000000002a */
[C---:B------:R-:W-:Y:S02]  /*17f80*/  IMAD.X R30, R37.reuse, 0x1, R30, P5 ;  /* 0x00000001251e7824 */ /* 0x040fe400028e061e */
        /* <DEDUP_REMOVED lines=208> */
[----:B------:R0:W-:Y:S04]  /*18c90*/  STL [R1+0x65c], R67 ;  /* 0x00065c4301007387 */ /* 0x0001e80000100800 */
        /* <DEDUP_REMOVED lines=12> */
[----:B---3--:R-:W-:Y:S01]  /*18d60*/  IMAD.X R66, R37, 0x1, R66, P5 ;  /* 0x0000000125427824 */ /* 0x008fe200028e0642 */
[----:B----4-:R-:W-:-:S05]  /*18d70*/  IADD3 R29, P5, PT, R35, R29, RZ ;  /* 0x0000001d231d7210 */ /* 0x010fca0007fbe0ff */
[----:B--2---:R-:W-:Y:S01]  /*18d80*/  IMAD.X R30, R37, 0x1, R30, P5 ;  /* 0x00000001251e7824 */ /* 0x004fe200028e061e */
[----:B------:R-:W-:Y:S01]  /*18d90*/  IADD3 R28, P5, PT, R35, R28, RZ ;  /* 0x0000001c231c7210 */ /* 0x000fe20007fbe0ff */
[----:B------:R-:W-:-:S05]  /*18da0*/  IMAD.X R41, R37, 0x1, R41, P6 ;  /* 0x0000000125297824 */ /* 0x000fca00030e0629 */
[----:B------:R1:W-:Y:S04]  /*18db0*/  STL [R1+0x658], R41 ;  /* 0x0006582901007387 */ /* 0x0003e80000100800 */
[----:B------:R2:W3:Y:S01]  /*18dc0*/  @P4 LDG.E.U8 R155, desc[UR18][R40.64] ;  /* 0x00000012289b4981 */ /* 0x0004e2000c1e1100 */
[----:B------:R-:W-:-:S03]  /*18dd0*/  IADD3 R68, P6, PT, R35, R68, RZ ;  /* 0x0000004423447210 */ /* 0x000fc60007fde0ff */
[----:B------:R-:W-:Y:S04]  /*18de0*/  STL [R1+0x660], R66 ;  /* 0x0006604201007387 */ /* 0x000fe80000100800 */
[----:B0-----:R-:W4:Y:S01]  /*18df0*/  LDL.LU R67, [R1+0x678] ;  /* 0x0006780001437983 */ /* 0x001f220000300800 */
[----:B--2---:R-:W-:Y:S02]  /*18e00*/  @P2 IMAD.MOV.U32 R40, RZ, RZ, R16 ;  /* 0x000000ffff282224 */ /* 0x004fe400078e0010 */
[----:B-1----:R-:W-:Y:S01]  /*18e10*/  @P2 IMAD.MOV.U32 R41, RZ, RZ, R66 ;  /* 0x000000ffff292224 */ /* 0x002fe200078e0042 */
[----:B------:R-:W2:Y:S04]  /*18e20*/  LDL.LU R16, [R1+0x684] ;  /* 0x0006840001107983 */ /* 0x000ea80000300800 */
[----:B------:R0:W3:Y:S04]  /*18e30*/  @P2 LDG.E.U8 R154, desc[UR18][R40.64] ;  /* 0x00000012289a2981 */ /* 0x0000e8000c1e1100 */
[----:B------:R-:W-:Y:S04]  /*18e40*/  STL [R1+0x66c], R29 ;  /* 0x00066c1d01007387 */ /* 0x000fe80000100800 */
[----:B------:R1:W-:Y:S01]  /*18e50*/  STL [R1+0x668], R30 ;  /* 0x0006681e01007387 */ /* 0x0003e20000100800 */
[----:B0-----:R-:W-:-:S02]  /*18e60*/  @P3 IMAD.MOV.U32 R40, RZ, RZ, R29 ;  /* 0x000000ffff283224 */ /* 0x001fc400078e001d */
[----:B------:R-:W-:-:S05]  /*18e70*/  @P3 IMAD.MOV.U32 R41, RZ, RZ, R30 ;  /* 0x000000ffff293224 */ /* 0x000fca00078e001e */
[----:B------:R0:W3:Y:S04]  /*18e80*/  @P3 LDG.E.U8 R152, desc[UR18][R40.64] ;  /* 0x0000001228983981 */ /* 0x0000e8000c1e1100 */
[----:B-1----:R-:W3:Y:S04]  /*18e90*/  LDL.LU R30, [R1+0x680] ;  /* 0x00068000011e7983 */ /* 0x002ee80000300800 */
[----:B------:R1:W-:Y:S01]  /*18ea0*/  STL [R1+0x674], R68 ;  /* 0x0006744401007387 */ /* 0x0003e20000100800 */
[----:B0-----:R-:W-:-:S03]  /*18eb0*/  IMAD.MOV.U32 R41, RZ, RZ, R68 ;  /* 0x000000ffff297224 */ /* 0x001fc600078e0044 */
[----:B------:R-:W3:Y:S04]  /*18ec0*/  LDL.LU R66, [R1+0x68c] ;  /* 0x00068c0001427983 */ /* 0x000ee80000300800 */
[----:B------:R-:W-:Y:S04]  /*18ed0*/  STL [R1+0x67c], R28 ;  /* 0x00067c1c01007387 */ /* 0x000fe80000100800 */
[----:B------:R-:W3:Y:S04]  /*18ee0*/  LDL.LU R29, [R1+0x694] ;  /* 0x00069400011d7983 */ /* 0x000ee80000300800 */
[----:B-1----:R-:W3:Y:S04]  /*18ef0*/  LDL.LU R68, [R1+0xa40] ;  /* 0x000a400001447983 */ /* 0x002ee80000300800 */
[----:B------:R-:W3:Y:S01]  /*18f00*/  LDL.LU R40, [R1+0x670] ;  /* 0x0006700001287983 */ /* 0x000ee20000300800 */
[----:B------:R-:W-:-:S02]  /*18f10*/  ISETP.GT.AND P4, PT, R65, 0x4f, PT ;  /* 0x0000004f4100780c */ /* 0x000fc40003f84270 */
[C---:B------:R-:W-:Y:S02]  /*18f20*/  ISETP.GT.AND P2, PT, R65.reuse, 0x50, PT ;  /* 0x000000504100780c */ /* 0x040fe40003f44270 */
[----:B------:R-:W-:Y:S02]  /*18f30*/  PRMT R148, RZ, 0x7610, R148 ;  /* 0x00007610ff947816 */ /* 0x000fe40000000094 */
[----:B------:R-:W-:Y:S02]  /*18f40*/  ISETP.GT.AND P3, PT, R65, 0x51, PT ;  /* 0x000000514100780c */ /* 0x000fe40003f64270 */
[----:B------:R-:W-:Y:S02]  /*18f50*/  PRMT R55, RZ, 0x7610, R55 ;  /* 0x00007610ff377816 */ /* 0x000fe40000000037 */
[----:B------:R-:W-:Y:S01]  /*18f60*/  PRMT R85, RZ, 0x7610, R85 ;  /* 0x00007610ff557816 */ /* 0x000fe20000000055 */
[----:B----4-:R-:W-:Y:S01]  /*18f70*/  IMAD.X R67, R37, 0x1, R67, P5 ;  /* 0x0000000125437824 */ /* 0x010fe200028e0643 */
[----:B--2---:R-:W-:-:S05]  /*18f80*/  IADD3 R16, P5, PT, R35, R16, RZ ;  /* 0x0000001023107210 */ /* 0x004fca0007fbe0ff */
[C---:B---3--:R-:W-:Y:S02]  /*18f90*/  IMAD.X R30, R37.reuse, 0x1, R30, P5 ;  /* 0x00000001251e7824 */ /* 0x048fe400028e061e */
[----:B------:R-:W-:-:S05]  /*18fa0*/  IMAD.X R40, R37, 0x1, R40, P6 ;  /* 0x0000000125287824 */ /* 0x000fca00030e0628 */
[-C--:B------:R-:W-:Y:S01]  /*18fb0*/  @P4 LOP3.LUT R41, R41, R40.reuse, RZ, 0x3c, !PT ;  /* 0x0000002829294212 */ /* 0x080fe200078e3cff */
[----:B------:R0:W-:Y:S03]  /*18fc0*/  STL [R1+0x670], R40 ;  /* 0x0006702801007387 */ /* 0x0001e60000100800 */
[----:B0-----:R-:W-:-:S04]  /*18fd0*/  @P4 LOP3.LUT R40, R41, R40, RZ, 0x3c, !PT ;  /* 0x0000002829284212 */ /* 0x001fc800078e3cff */
[----:B------:R-:W-:Y:S01]  /*18fe0*/  @P4 LOP3.LUT R41, R41, R40, RZ, 0x3c, !PT ;  /* 0x0000002829294212 */ /* 0x000fe200078e3cff */
[----:B------:R0:W-:Y:S04]  /*18ff0*/  STL [R1+0x678], R67 ;  /* 0x0006784301007387 */ /* 0x0001e80000100800 */
[----:B------:R1:W2:Y:S01]  /*19000*/  @P4 LDG.E.U8 R148, desc[UR18][R40.64] ;  /* 0x0000001228944981 */ /* 0x0002a2000c1e1100 */
[C---:B------:R-:W-:Y:S02]  /*19010*/  IADD3 R66, P6, PT, R35.reuse, R66, RZ ;  /* 0x0000004223427210 */ /* 0x040fe40007fde0ff */
[----:B------:R-:W-:Y:S01]  /*19020*/  IADD3 R29, P5, PT, R35, R29, RZ ;  /* 0x0000001d231d7210 */ /* 0x000fe20007fbe0ff */
[----:B-1----:R-:W-:Y:S02]  /*19030*/  @P2 IMAD.MOV.U32 R40, RZ, RZ, R28 ;  /* 0x000000ffff282224 */ /* 0x002fe400078e001c */
[----:B------:R-:W-:-:S02]  /*19040*/  @P2 IMAD.MOV.U32 R41, RZ, RZ, R67 ;  /* 0x000000ffff292224 */ /* 0x000fc400078e0043 */
[----:B0-----:R-:W3:Y:S04]  /*19050*/  LDL.LU R67, [R1+0x690] ;  /* 0x0006900001437983 */ /* 0x001ee80000300800 */
[----:B------:R-:W4:Y:S04]  /*19060*/  LDL.LU R28, [R1+0x69c] ;  /* 0x00069c00011c7983 */ /* 0x000f280000300800 */
[----:B------:R0:W2:Y:S04]  /*19070*/  @P2 LDG.E.U8 R55, desc[UR18][R40.64] ;  /* 0x0000001228372981 */ /* 0x0000a8000c1e1100 */
[----:B------:R1:W-:Y:S04]  /*19080*/  STL [R1+0x684], R16 ;  /* 0x0006841001007387 */ /* 0x0003e80000100800 */
[----:B------:R1:W-:Y:S01]  /*19090*/  STL [R1+0x680], R30 ;  /* 0x0006801e01007387 */ /* 0x0003e20000100800 */
[----:B0-----:R-:W-:-:S02]  /*190a0*/  @P3 IMAD.MOV.U32 R40, RZ, RZ, R16 ;  /* 0x000000ffff283224 */ /* 0x001fc400078e0010 */
[----:B------:R-:W-:Y:S01]  /*190b0*/  @P3 IMAD.MOV.U32 R41, RZ, RZ, R30 ;  /* 0x000000ffff293224 */ /* 0x000fe200078e001e */
[----:B-1----:R-:W2:Y:S04]  /*190c0*/  LDL.LU R16, [R1+0x6a4] ;  /* 0x0006a40001107983 */ /* 0x002ea80000300800 */
[----:B------:R0:W-:Y:S04]  /*190d0*/  STL [R1+0x68c], R66 ;  /* 0x00068c4201007387 */ /* 0x0001e80000100800 */
[----:B------:R-:W2:Y:S04]  /*190e0*/  LDL.LU R30, [R1+0x6ac] ;  /* 0x0006ac00011e7983 */ /* 0x000ea80000300800 */
[----:B------:R-:W-:Y:S04]  /*190f0*/  STL [R1+0x694], R29 ;  /* 0x0006941d01007387 */ /* 0x000fe80000100800 */
[----:B------:R1:W2:Y:S04]  /*19100*/  @P3 LDG.E.U8 R85, desc[UR18][R40.64] ;  /* 0x0000001228553981 */ /* 0x0002a8000c1e1100 */
[----:B------:R-:W2:Y:S01]  /*19110*/  LDL.LU R41, [R1+0x688] ;  /* 0x0006880001297983 */ /* 0x000ea20000300800 */
[----:B------:R-:W-:-:S02]  /*19120*/  ISETP.GT.AND P4, PT, R65, 0x52, PT ;  /* 0x000000524100780c */ /* 0x000fc40003f84270 */
[----:B------:R-:W-:Y:S02]  /*19130*/  ISETP.GT.AND P2, PT, R65, 0x53, PT ;  /* 0x000000534100780c */ /* 0x000fe40003f44270 */
[----:B------:R-:W-:Y:S02]  /*19140*/  PRMT R100, RZ, 0x7610, R100 ;  /* 0x00007610ff647816 */ /* 0x000fe40000000064 */
[----:B------:R-:W-:-:S07]  /*19150*/  PRMT R137, RZ, 0x7610, R137 ;  /* 0x00007610ff897816 */ /* 0x000fce0000000089 */
[----:B-1----:R-:W-:Y:S02]  /*19160*/  @P4 IMAD.MOV.U32 R40, RZ, RZ, R66 ;  /* 0x000000ffff284224 */ /* 0x002fe400078e0042 */
[C---:B---3--:R-:W-:Y:S02]  /*19170*/  IMAD.X R67, R37.reuse, 0x1, R67, P5 ;  /* 0x0000000125437824 */ /* 0x048fe400028e0643 */
[----:B--2---:R-:W-:-:S05]  /*19180*/  IMAD.X R41, R37, 0x1, R41, P6 ;  /* 0x0000000125297824 */ /* 0x004fca00030e0629 */
[----:B------:R1:W-:Y:S04]  /*19190*/  STL [R1+0x688], R41 ;  /* 0x0006882901007387 */ /* 0x0003e80000100800 */
[----:B------:R1:W2:Y:S04]  /*191a0*/  @P4 LDG.E.U8 R100, desc[UR18][R40.64] ;  /* 0x0000001228644981 */ /* 0x0002a8000c1e1100 */
[----:B------:R3:W-:Y:S04]  /*191b0*/  STL [R1+0x690], R67 ;  /* 0x0006904301007387 */ /* 0x0007e80000100800 */
[----:B0-----:R-:W2:Y:S01]  /*191c0*/  LDL.LU R66, [R1+0x6a8] ;  /* 0x0006a80001427983 */ /* 0x001ea20000300800 */
[----:B-1----:R-:W-:-:S02]  /*191d0*/  IMAD.MOV.U32 R41, RZ, RZ, R67 ;  /* 0x000000ffff297224 */ /* 0x002fc400078e0043 */
[----:B------:R-:W-:Y:S01]  /*191e0*/  @P2 IMAD.MOV.U32 R40, RZ, RZ, R29 ;  /* 0x000000ffff282224 */ /* 0x000fe200078e001d */
[----:B---3--:R-:W3:Y:S04]  /*191f0*/  LDL.LU R67, [R1+0xa3c] ;  /* 0x000a3c0001437983 */ /* 0x008ee80000300800 */
[----:B------:R-:W2:Y:S04]  /*19200*/  LDL.LU R29, [R1+0xf8] ;  /* 0x0000f800011d7983 */ /* 0x000ea80000300800 */
[----:B------:R0:W2:Y:S04]  /*19210*/  @P2 LDG.E.U8 R137, desc[UR18][R40.64] ;  /* 0x0000001228892981 */ /* 0x0000a8000c1e1100 */
[----:B------:R-:W2:Y:S01]  /*19220*/  LDL.LU R41, [R1+0x698] ;  /* 0x0006980001297983 */ /* 0x000ea20000300800 */
[----:B------:R-:W-:-:S02]  /*19230*/  ISETP.GT.AND P3, PT, R65, 0x54, PT ;  /* 0x000000544100780c */ /* 0x000fc40003f64270 */
[C---:B----4-:R-:W-:Y:S02]  /*19240*/  IADD3 R28, P5, PT, R35.reuse, R28, RZ ;  /* 0x0000001c231c7210 */ /* 0x050fe40007fbe0ff */
[----:B------:R-:W-:Y:S02]  /*19250*/  PRMT R143, RZ, 0x7610, R143 ;  /* 0x00007610ff8f7816 */ /* 0x000fe4000000008f */
[----:B------:R-:W-:Y:S01]  /*19260*/  IADD3 R16, P6, PT, R35, R16, RZ ;  /* 0x0000001023107210 */ /* 0x000fe20007fde0ff */
[----:B------:R1:W-:Y:S06]  /*19270*/  STL [R1+0x69c], R28 ;  /* 0x00069c1c01007387 */ /* 0x0003ec0000100800 */
[----:B0-----:R-:W-:-:S02]  /*19280*/  @P3 IMAD.MOV.U32 R40, RZ, RZ, R28 ;  /* 0x000000ffff283224 */ /* 0x001fc400078e001c */
[----:B--2---:R-:W-:-:S05]  /*19290*/  IMAD.X R41, R37, 0x1, R41, P5 ;  /* 0x0000000125297824 */ /* 0x004fca00028e0629 */
[----:B------:R0:W-:Y:S04]  /*192a0*/  STL [R1+0x698], R41 ;  /* 0x0006982901007387 */ /* 0x0001e80000100800 */
[----:B-1----:R-:W2:Y:S04]  /*192b0*/  LDL.LU R28, [R1+0x6b4] ;  /* 0x0006b400011c7983 */ /* 0x002ea80000300800 */
[----:B------:R-:W-:Y:S04]  /*192c0*/  STL [R1+0x6a4], R16 ;  /* 0x0006a41001007387 */ /* 0x000fe80000100800 */
[----:B------:R1:W4:Y:S04]  /*192d0*/  @P3 LDG.E.U8 R143, desc[UR18][R40.64] ;  /* 0x00000012288f3981 */ /* 0x000328000c1e1100 */
[----:B0-----:R-:W2:Y:S01]  /*192e0*/  LDL.LU R41, [R1+0x6a0] ;  /* 0x0006a00001297983 */ /* 0x001ea20000300800 */
[----:B------:R-:W-:-:S02]  /*192f0*/  ISETP.GT.AND P4, PT, R65, 0x55, PT ;  /* 0x000000554100780c */ /* 0x000fc40003f84270 */
[----:B------:R-:W-:Y:S02]  /*19300*/  IADD3 R30, P5, PT, R35, R30, RZ ;  /* 0x0000001e231e7210 */ /* 0x000fe40007fbe0ff */
[----:B------:R-:W-:Y:S02]  /*19310*/  ISETP.GT.AND P2, PT, R65, 0x56, PT ;  /* 0x000000564100780c */ /* 0x000fe40003f44270 */
[----:B------:R-:W-:Y:S01]  /*19320*/  PRMT R141, RZ, 0x7610, R141 ;  /* 0x00007610ff8d7816 */ /* 0x000fe2000000008d */
[C---:B------:R-:W-:Y:S01]  /*19330*/  IMAD.X R66, R37.reuse, 0x1, R66, P5 ;  /* 0x0000000125427824 */ /* 0x040fe200028e0642 */
[----:B------:R-:W-:Y:S05]  /*19340*/  STL [R1+0x6ac], R30 ;  /* 0x0006ac1e01007387 */ /* 0x000fea0000100800 */
[----:B-1----:R-:W-:Y:S01]  /*19350*/  @P4 IMAD.MOV.U32 R40, RZ, RZ, R16 ;  /* 0x000000ffff284224 */ /* 0x002fe200078e0010 */
[----:B------:R-:W-:Y:S01]  /*19360*/  PRMT R140, RZ, 0x7610, R140 ;  /* 0x00007610ff8c7816 */ /* 0x000fe2000000008c */
[----:B--2---:R-:W-:-:S05]  /*19370*/  IMAD.X R41, R37, 0x1, R41, P6 ;  /* 0x0000000125297824 */ /* 0x004fca00030e0629 */
[----:B------:R0:W-:Y:S04]  /*19380*/  STL [R1+0x6a0], R41 ;  /* 0x0006a02901007387 */ /* 0x0001e80000100800 */
[----:B------:R1:W2:Y:S02]  /*19390*/  @P4 LDG.E.U8 R141, desc[UR18][R40.64] ;  /* 0x00000012288d4981 */ /* 0x0002a4000c1e1100 */
[----:B-1----:R-:W-:Y:S02]  /*193a0*/  IMAD.MOV.U32 R40, RZ, RZ, R66 ;  /* 0x000000ffff287224 */ /* 0x002fe400078e0042 */
[----:B0-----:R-:W-:-:S05]  /*193b0*/  IMAD.MOV.U32 R41, RZ, RZ, R30 ;  /* 0x000000ffff297224 */ /* 0x001fca00078e001e */
[----:B------:R-:W-:-:S04]  /*193c0*/  @P2 LOP3.LUT R41, R41, R40, RZ, 0x3c, !PT ;  /* 0x0000002829292212 */ /* 0x000fc800078e3cff */
[----:B------:R-:W-:Y:S02]  /*193d0*/  @P2 LOP3.LUT R40, R41, R40, RZ, 0x3c, !PT ;  /* 0x0000002829282212 */ /* 0x000fe400078e3cff */
[----:B------:R-:W-:Y:S02]  /*193e0*/  IADD3 R29, P4, PT, R35, R29, RZ ;  /* 0x0000001d231d7210 */ /* 0x000fe40007f9e0ff */
[----:B------:R-:W-:Y:S01]  /*193f0*/  @P2 LOP3.LUT R41, R41, R40, RZ, 0x3c, !PT ;  /* 0x0000002829292212 */ /* 0x000fe200078e3cff */
[----:B------:R0:W-:Y:S04]  /*19400*/  STL [R1+0x6a8], R66 ;  /* 0x0006a84201007387 */ /* 0x0001e80000100800 */
[----:B------:R-:W2:Y:S04]  /*19410*/  LDL.LU R16, [R1+0x6bc] ;  /* 0x0006bc0001107983 */ /* 0x000ea80000300800 */
[----:B------:R1:W2:Y:S04]  /*19420*/  @P2 LDG.E.U8 R140, desc[UR18][R40.64] ;  /* 0x00000012288c2981 */ /* 0x0002a8000c1e1100 */
[----:B0-----:R-:W2:Y:S04]  /*19430*/  LDL.LU R66, [R1+0xa38] ;  /* 0x000a380001427983 */ /* 0x001ea80000300800 */
[----:B------:R-:W-:Y:S04]  /*19440*/  STL [R1+0xf8], R29 ;  /* 0x0000f81d01007387 */ /* 0x000fe80000100800 */
[----:B------:R-:W2:Y:S01]  /*19450*/  LDL.LU R40, [R1+0xf4] ;  /* 0x0000f40001287983 */ /* 0x000ea20000300800 */
[----:B------:R-:W-:Y:S01]  /*19460*/  ISETP.GT.AND P3, PT, R65, 0x57, PT ;  /* 0x000000574100780c */ /* 0x000fe20003f64270 */
[----:B-1----:R-:W-:Y:S01]  /*19470*/  IMAD.MOV.U32 R41, RZ, RZ, R29 ;  /* 0x000000ffff297224 */ /* 0x002fe200078e001d */
[----:B------:R-:W-:Y:S01]  /*19480*/  PRMT R136, RZ, 0x7610, R136 ;  /* 0x00007610ff887816 */ /* 0x000fe20000000088 */
[----:B--2---:R-:W-:-:S10]  /*19490*/  IMAD.X R40, R37, 0x1, R40, P4 ;  /* 0x0000000125287824 */ /* 0x004fd400020e0628 */
[-C--:B------:R-:W-:Y:S01]  /*194a0*/  @P3 LOP3.LUT R41, R41, R40.reuse, RZ, 0x3c, !PT ;  /* 0x0000002829293212 */ /* 0x080fe200078e3cff */
[----:B------:R0:W-:Y:S03]  /*194b0*/  STL [R1+0xf4], R40 ;  /* 0x0000f42801007387 */ /* 0x0001e60000100800 */
[----:B0-----:R-:W-:-:S04]  /*194c0*/  @P3 LOP3.LUT R40, R41, R40, RZ, 0x3c, !PT ;  /* 0x0000002829283212 */ /* 0x001fc800078e3cff */
[----:B------:R-:W-:-:S05]  /*194d0*/  @P3 LOP3.LUT R41, R41, R40, RZ, 0x3c, !PT ;  /* 0x0000002829293212 */ /* 0x000fca00078e3cff */
[----:B------:R0:W2:Y:S04]  /*194e0*/  @P3 LDG.E.U8 R136, desc[UR18][R40.64] ;  /* 0x0000001228883981 */ /* 0x0000a8000c1e1100 */
[----:B------:R-:W2:Y:S01]  /*194f0*/  LDL.LU R41, [R1+0x6b0] ;  /* 0x0006b00001297983 */ /* 0x000ea20000300800 */
[----:B------:R-:W-:Y:S02]  /*19500*/  ISETP.GT.AND P5, PT, R65, 0x58, PT ;  /* 0x000000584100780c */ /* 0x000fe40003fa4270 */
[----:B------:R-:W-:Y:S02]  /*19510*/  IADD3 R28, P2, PT, R35, R28, RZ ;  /* 0x0000001c231c7210 */ /* 0x000fe40007f5e0ff */
[----:B------:R-:W-:-:S03]  /*19520*/  PRMT R54, RZ, 0x7610, R54 ;  /* 0x00007610ff367816 */ /* 0x000fc60000000036 */
[----:B------:R1:W-:Y:S06]  /*19530*/  STL [R1+0x6b4], R28 ;  /* 0x0006b41c01007387 */ /* 0x0003ec0000100800 */
[----:B0-----:R-:W-:Y:S02]  /*19540*/  @P5 IMAD.MOV.U32 R40, RZ, RZ, R28 ;  /* 0x000000ffff285224 */ /* 0x001fe400078e001c */
[----:B--2---:R-:W-:-:S05]  /*19550*/  IMAD.X R41, R37, 0x1, R41, P2 ;  /* 0x0000000125297824 */ /* 0x004fca00010e0629 */
[----:B------:R0:W-:Y:S04]  /*19560*/  STL [R1+0x6b0], R41 ;  /* 0x0006b02901007387 */ /* 0x0001e80000100800 */
[----:B-1----:R-:W2:Y:S04]  /*19570*/  LDL.LU R28, [R1+0x6cc] ;  /* 0x0006cc00011c7983 */ /* 0x002ea80000300800 */
[----:B------:R1:W2:Y:S04]  /*19580*/  @P5 LDG.E.U8 R54, desc[UR18][R40.64] ;  /* 0x0000001228365981 */ /* 0x0002a8000c1e1100 */
[----:B0-----:R-:W2:Y:S01]  /*19590*/  LDL.LU R41, [R1+0x6b8] ;  /* 0x0006b80001297983 */ /* 0x001ea20000300800 */
[----:B------:R-:W-:-:S02]  /*195a0*/  ISETP.GT.AND P3, PT, R65, 0x59, PT ;  /* 0x000000594100780c */ /* 0x000fc40003f64270 */
[----:B------:R-:W-:Y:S02]  /*195b0*/  IADD3 R16, P2, PT, R35, R16, RZ ;  /* 0x0000001023107210 */ /* 0x000fe40007f5e0ff */
[----:B------:R-:W-:-:S03]  /*195c0*/  PRMT R86, RZ, 0x7610, R86 ;  /* 0x00007610ff567816 */ /* 0x000fc60000000056 */
[----:B------:R0:W-:Y:S06]  /*195d0*/  STL [R1+0x6bc], R16 ;  /* 0x0006bc1001007387 */ /* 0x0001ec0000100800 */
[----:B-1----:R-:W-:Y:S02]  /*195e0*/  @P3 IMAD.MOV.U32 R40, RZ, RZ, R16 ;  /* 0x000000ffff283224 */ /* 0x002fe400078e0010 */
[----:B--2---:R-:W-:-:S05]  /*195f0*/  IMAD.X R41, R37, 0x1, R41, P2 ;  /* 0x0000000125297824 */ /* 0x004fca00010e0629 */
[----:B------:R1:W-:Y:S04]  /*19600*/  STL [R1+0x6b8], R41 ;  /* 0x0006b82901007387 */ /* 0x0003e80000100800 */
[----:B0-----:R-:W2:Y:S04]  /*19610*/  LDL.LU R16, [R1+0x6d4] ;  /* 0x0006d40001107983 */ /* 0x001ea80000300800 */
[----:B------:R0:W2:Y:S04]  /*19620*/  @P3 LDG.E.U8 R86, desc[UR18][R40.64] ;  /* 0x0000001228563981 */ /* 0x0000a8000c1e1100 */
[----:B------:R-:W2:Y:S04]  /*19630*/  LDL.LU R40, [R1+0x6c0] ;  /* 0x0006c00001287983 */ /* 0x000ea80000300800 */
[----:B-1----:R-:W0:Y:S01]  /*19640*/  LDL.LU R41, [R1+0x6c4] ;  /* 0x0006c40001297983 */ /* 0x002e220000300800 */
[----:B------:R-:W-:-:S02]  /*19650*/  ISETP.GT.AND P3, PT, R65, 0x5a, PT ;  /* 0x0000005a4100780c */ /* 0x000fc40003f64270 */
[----:B------:R-:W-:Y:S02]  /*19660*/  PRMT R99, RZ, 0x7610, R99 ;  /* 0x00007610ff637816 */ /* 0x000fe40000000063 */
[----:B0-----:R-:W-:-:S05]  /*19670*/  IADD3 R41, P2, PT, R35, R41, RZ ;  /* 0x0000002923297210 */ /* 0x001fca0007f5e0ff */
[----:B--2---:R-:W-:Y:S01]  /*19680*/  IMAD.X R40, R37, 0x1, R40, P2 ;  /* 0x0000000125287824 */ /* 0x004fe200010e0628 */
[----:B------:R0:W-:Y:S04]  /*19690*/  STL [R1+0x6c4], R41 ;  /* 0x0006c42901007387 */ /* 0x0001e80000100800 */
[----:B------:R1:W-:Y:S01]  /*196a0*/  STL [R1+0x6c0], R40 ;  /* 0x0006c02801007387 */ /* 0x0003e20000100800 */
[----:B0-----:R-:W-:-:S04]  /*196b0*/  @P3 LOP3.LUT R41, R41, R40, RZ, 0x3c, !PT ;  /* 0x0000002829293212 */ /* 0x001fc800078e3cff */
[----:B-1----:R-:W-:-:S04]  /*196c0*/  @P3 LOP3.LUT R40, R41, R40, RZ, 0x3c, !PT ;  /* 0x0000002829283212 */ /* 0x002fc800078e3cff */
        /* <DEDUP_REMOVED lines=246> */
[----:B-1----:R-:W2:Y:S01]  /*1a630*/  LDL.LU R41, [R1+0x768] ;  /* 0x0007680001297983 */ /* 0x002ea20000300800 */
[----:B------:R-:W-:-:S02]  /*1a640*/  ISETP.GT.AND P3, PT, R65, RZ, PT ;  /* 0x000000ff4100720c */ /* 0x000fc40003f64270 */
[----:B------:R-:W-:Y:S02]  /*1a650*/  IADD3 R2, P2, PT, R35, R2, RZ ;  /* 0x0000000223027210 */ /* 0x000fe40007f5e0ff */
[----:B------:R-:W-:-:S03]  /*1a660*/  PRMT R83, RZ, 0x7610, R83 ;  /* 0x00007610ff537816 */ /* 0x000fc60000000053 */
[----:B------:R-:W-:-:S06]  /*1a670*/  IMAD.X R3, R37, 0x1, R3, P2 ;  /* 0x0000000125037824 */ /* 0x000fcc00010e0603 */
[----:B------:R-:W3:Y:S01]  /*1a680*/  @P3 LDG.E.U8 R83, desc[UR18][R2.64] ;  /* 0x0000001202533981 */ /* 0x000ee2000c1e1100 */
        /* <DEDUP_REMOVED lines=131> */
[----:B------:R-:W-:Y:S06]  /*1aec0*/  STL [R1+0x7c4], R28 ;  /* 0x0007c41c01007387 */ /* 0x000fec0000100800 */
[----:B0-----:R-:W-:Y:S02]  /*1aed0*/  @P3 IMAD.MOV.U32 R40, RZ, RZ, R28 ;  /* 0x000000ffff283224 */ /* 0x001fe400078e001c */
[----:B--2---:R-:W-:-:S05]  /*1aee0*/  IMAD.X R41, R37, 0x1, R41, P2 ;  /* 0x0000000125297824 */ /* 0x004fca00010e0629 */
[----:B------:R0:W-:Y:S04]  /*1aef0*/  STL [R1+0x7c0], R41 ;  /* 0x0007c02901007387 */ /* 0x0001e80000100800 */
[----:B------:R1:W2:Y:S04]  /*1af00*/  @P3 LDG.E.U8 R76, desc[UR18][R40.64] ;  /* 0x00000012284c3981 */ /* 0x0002a8000c1e1100 */
[----:B0-----:R-:W2:Y:S01]  /*1af10*/  LDL.LU R41, [R1+0x11c] ;  /* 0x00011c0001297983 */ /* 0x001ea20000300800 */
[----:B------:R-:W-:Y:S02]  /*1af20*/  ISETP.GT.AND P4, PT, R65, 0x7f, PT ;  /* 0x0000007f4100780c */ /* 0x000fe40003f84270 */
[----:B------:R-:W-:-:S02]  /*1af30*/  IADD3 R16, P3, PT, R35, R16, RZ ;  /* 0x0000001023107210 */ /* 0x000fc40007f7e0ff */
[----:B------:R-:W-:-:S03]  /*1af40*/  PRMT R74, RZ, 0x7610, R74 ;  /* 0x00007610ff4a7816 */ /* 0x000fc6000000004a */
[----:B------:R0:W-:Y:S06]  /*1af50*/  STL [R1+0x120], R16 ;  /* 0x0001201001007387 */ /* 0x0001ec0000100800 */
[----:B-1----:R-:W-:Y:S01]  /*1af60*/  @P4 IMAD.MOV.U32 R40, RZ, RZ, R16 ;  /* 0x000000ffff284224 */ /* 0x002fe200078e0010 */
[----:B------:R-:W1:Y:S01]  /*1af70*/  S2R R28, SR_TID.X ;  /* 0x00000000001c7919 */ /* 0x000e620000002100 */
[----:B--2---:R-:W-:-:S05]  /*1af80*/  IMAD.X R41, R37, 0x1, R41, P3 ;  /* 0x0000000125297824 */ /* 0x004fca00018e0629 */
[----:B------:R2:W-:Y:S04]  /*1af90*/  STL [R1+0x11c], R41 ;  /* 0x00011c2901007387 */ /* 0x0005e80000100800 */
[----:B0-----:R-:W3:Y:S04]  /*1afa0*/  LDL.LU R16, [R1+0x1e8] ;  /* 0x0001e80001107983 */ /* 0x001ee80000300800 */
[----:B------:R0:W3:Y:S04]  /*1afb0*/  @P4 LDG.E.U8 R74, desc[UR18][R40.64] ;  /* 0x00000012284a4981 */ /* 0x0000e8000c1e1100 */
[----:B------:R-:W3:Y:S04]  /*1afc0*/  LDL.LU R40, [R1+0x124] ;  /* 0x0001240001287983 */ /* 0x000ee80000300800 */
[----:B--2---:R-:W0:Y:S01]  /*1afd0*/  LDL.LU R41, [R1+0x128] ;  /* 0x0001280001297983 */ /* 0x004e220000300800 */
[----:B-1----:R-:W-:Y:S01]  /*1afe0*/  LOP3.LUT R28, R28, 0x7f, RZ, 0xc0, !PT ;  /* 0x0000007f1c1c7812 */ /* 0x002fe200078ec0ff */
[----:B------:R-:W-:Y:S03]  /*1aff0*/  BAR.SYNC.DEFER_BLOCKING 0x0 ;  /* 0x0000000000007b1d */ /* 0x000fe60000010000 */
[----:B------:R-:W-:-:S02]  /*1b000*/  ISETP.GE.AND P2, PT, R28, R65, PT ;  /* 0x000000411c00720c */ /* 0x000fc40003f46270 */
[----:B------:R-:W-:Y:S02]  /*1b010*/  PRMT R73, RZ, 0x7610, R73 ;  /* 0x00007610ff497816 */ /* 0x000fe40000000049 */
[----:B0-----:R-:W-:-:S05]  /*1b020*/  IADD3 R41, P3, PT, R36, R41, RZ ;  /* 0x0000002924297210 */ /* 0x001fca0007f7e0ff */
[----:B---3--:R-:W-:Y:S01]  /*1b030*/  IMAD.X R40, R38, 0x1, R40, P3 ;  /* 0x0000000126287824 */ /* 0x008fe200018e0628 */
[----:B------:R0:W-:Y:S04]  /*1b040*/  STL [R1+0x128], R41 ;  /* 0x0001282901007387 */ /* 0x0001e80000100800 */
[----:B------:R1:W-:Y:S01]  /*1b050*/  STL [R1+0x124], R40 ;  /* 0x0001242801007387 */ /* 0x0003e20000100800 */
[----:B0-----:R-:W-:-:S04]  /*1b060*/  @!P2 LOP3.LUT R41, R41, R40, RZ, 0x3c, !PT ;  /* 0x000000282929a212 */ /* 0x001fc800078e3cff */
[----:B-1----:R-:W-:-:S04]  /*1b070*/  @!P2 LOP3.LUT R40, R41, R40, RZ, 0x3c, !PT ;  /* 0x000000282928a212 */ /* 0x002fc800078e3cff */
[----:B------:R-:W-:-:S05]  /*1b080*/  @!P2 LOP3.LUT R41, R41, R40, RZ, 0x3c, !PT ;  /* 0x000000282929a212 */ /* 0x000fca00078e3cff */
[----:B------:R0:W2:Y:S04]  /*1b090*/  @!P2 LDG.E.U8 R73, desc[UR18][R40.64] ;  /* 0x000000122849a981 */ /* 0x0000a8000c1e1100 */
[----:B------:R-:W3:Y:S04]  /*1b0a0*/  LDL.LU R40, [R1+0x164] ;  /* 0x0001640001287983 */ /* 0x000ee80000300800 */
[----:B------:R-:W0:Y:S01]  /*1b0b0*/  LDL.LU R41, [R1+0x168] ;  /* 0x0001680001297983 */ /* 0x000e220000300800 */
        /* <DEDUP_REMOVED lines=8> */
[----:B------:R0:W3:Y:S04]  /*1b140*/  @!P2 LDG.E.U8 R72, desc[UR18][R40.64] ;  /* 0x000000122848a981 */ /* 0x0000e8000c1e1100 */
[----:B------:R-:W2:Y:S04]  /*1b150*/  LDL.LU R40, [R1+0x1a4] ;  /* 0x0001a40001287983 */ /* 0x000ea80000300800 */
[----:B------:R-:W0:Y:S01]  /*1b160*/  LDL.LU R41, [R1+0x1a8] ;  /* 0x0001a80001297983 */ /* 0x000e220000300800 */
[----:B------:R-:W-:Y:S02]  /*1b170*/  PRMT R71, RZ, 0x7610, R71 ;  /* 0x00007610ff477816 */ /* 0x000fe40000000047 */
[----:B0-----:R-:W-:-:S05]  /*1b180*/  IADD3 R41, P3, PT, R36, R41, RZ ;  /* 0x0000002924297210 */ /* 0x001fca0007f7e0ff */
[----:B--2---:R-:W-:Y:S01]  /*1b190*/  IMAD.X R40, R38, 0x1, R40, P3 ;  /* 0x0000000126287824 */ /* 0x004fe200018e0628 */
[----:B------:R0:W-:Y:S04]  /*1b1a0*/  STL [R1+0x1a8], R41 ;  /* 0x0001a82901007387 */ /* 0x0001e80000100800 */
[----:B------:R1:W-:Y:S01]  /*1b1b0*/  STL [R1+0x1a4], R40 ;  /* 0x0001a42801007387 */ /* 0x0003e20000100800 */
[----:B0-----:R-:W-:-:S04]  /*1b1c0*/  @!P2 LOP3.LUT R41, R41, R40, RZ, 0x3c, !PT ;  /* 0x000000282929a212 */ /* 0x001fc800078e3cff */
[----:B-1----:R-:W-:-:S04]  /*1b1d0*/  @!P2 LOP3.LUT R40, R41, R40, RZ, 0x3c, !PT ;  /* 0x000000282928a212 */ /* 0x002fc800078e3cff */
[----:B------:R-:W-:-:S05]  /*1b1e0*/  @!P2 LOP3.LUT R41, R41, R40, RZ, 0x3c, !PT ;  /* 0x000000282929a212 */ /* 0x000fca00078e3cff */
[----:B------:R0:W2:Y:S04]  /*1b1f0*/  @!P2 LDG.E.U8 R71, desc[UR18][R40.64] ;  /* 0x000000122847a981 */ /* 0x0000a8000c1e1100 */
[----:B------:R-:W2:Y:S01]  /*1b200*/  LDL.LU R41, [R1+0x1e4] ;  /* 0x0001e40001297983 */ /* 0x000ea20000300800 */
[----:B------:R-:W-:Y:S02]  /*1b210*/  IADD3 R16, P3, PT, R36, R16, RZ ;  /* 0x0000001024107210 */ /* 0x000fe40007f7e0ff */
[----:B------:R-:W-:-:S03]  /*1b220*/  PRMT R70, RZ, 0x7610, R70 ;  /* 0x00007610ff467816 */ /* 0x000fc60000000046 */
[----:B0-----:R-:W-:Y:S01]  /*1b230*/  @!P2 IMAD.MOV.U32 R40, RZ, RZ, R16 ;  /* 0x000000ffff28a224 */ /* 0x001fe200078e0010 */
[----:B------:R0:W-:Y:S01]  /*1b240*/  STL [R1+0x1e8], R16 ;  /* 0x0001e81001007387 */ /* 0x0001e20000100800 */
[----:B--2---:R-:W-:-:S05]  /*1b250*/  IMAD.X R41, R38, 0x1, R41, P3 ;  /* 0x0000000126297824 */ /* 0x004fca00018e0629 */
[----:B------:R1:W-:Y:S04]  /*1b260*/  STL [R1+0x1e4], R41 ;  /* 0x0001e42901007387 */ /* 0x0003e80000100800 */
[----:B0-----:R-:W2:Y:S04]  /*1b270*/  LDL.LU R16, [R1+0x308] ;  /* 0x0003080001107983 */ /* 0x001ea80000300800 */
[----:B------:R0:W2:Y:S04]  /*1b280*/  @!P2 LDG.E.U8 R70, desc[UR18][R40.64] ;  /* 0x000000122846a981 */ /* 0x0000a8000c1e1100 */
[----:B------:R-:W2:Y:S04]  /*1b290*/  LDL.LU R40, [R1+0x224] ;  /* 0x0002240001287983 */ /* 0x000ea80000300800 */
[----:B-1----:R-:W0:Y:S01]  /*1b2a0*/  LDL.LU R41, [R1+0x240] ;  /* 0x0002400001297983 */ /* 0x002e220000300800 */
[----:B------:R-:W-:-:S02]  /*1b2b0*/  PRMT R69, RZ, 0x7610, R69 ;  /* 0x00007610ff457816 */ /* 0x000fc40000000045 */
        /* <DEDUP_REMOVED lines=41> */
[----:B------:R-:W-:-:S03]  /*1b550*/  PRMT R65, RZ, 0x7610, R65 ;  /* 0x00007610ff417816 */ /* 0x000fc60000000041 */
[----:B------:R1:W-:Y:S01]  /*1b560*/  STS.U8 [R28+UR9+0x8000], R83 ;  /* 0x008000531c007988 */ /* 0x0003e20008000009 */
[----:B0-----:R-:W-:-:S05]  /*1b570*/  IADD3 R41, P3, PT, R36, R41, RZ ;  /* 0x0000002924297210 */ /* 0x001fca0007f7e0ff */
[----:B--2---:R-:W-:Y:S01]  /*1b580*/  IMAD.X R40, R38, 0x1, R40, P3 ;  /* 0x0000000126287824 */ /* 0x004fe200018e0628 */
[----:B------:R0:W-:Y:S04]  /*1b590*/  STL [R1+0x348], R41 ;  /* 0x0003482901007387 */ /* 0x0001e80000100800 */
[----:B------:R2:W-:Y:S04]  /*1b5a0*/  STL [R1+0x344], R40 ;  /* 0x0003442801007387 */ /* 0x0005e80000100800 */
[----:B-1----:R-:W3:Y:S01]  /*1b5b0*/  LDL.LU R83, [R1+0x448] ;  /* 0x0004480001537983 */ /* 0x002ee20000300800 */
[----:B0-----:R-:W-:-:S04]  /*1b5c0*/  @!P2 LOP3.LUT R41, R41, R40, RZ, 0x3c, !PT ;  /* 0x000000282929a212 */ /* 0x001fc800078e3cff */
[----:B--2---:R-:W-:-:S04]  /*1b5d0*/  @!P2 LOP3.LUT R40, R41, R40, RZ, 0x3c, !PT ;  /* 0x000000282928a212 */ /* 0x004fc800078e3cff */
[----:B------:R-:W-:-:S05]  /*1b5e0*/  @!P2 LOP3.LUT R41, R41, R40, RZ, 0x3c, !PT ;  /* 0x000000282929a212 */ /* 0x000fca00078e3cff */
[----:B------:R0:W2:Y:S04]  /*1b5f0*/  @!P2 LDG.E.U8 R65, desc[UR18][R40.64] ;  /* 0x000000122841a981 */ /* 0x0000a8000c1e1100 */
[----:B------:R-:W2:Y:S04]  /*1b600*/  LDL.LU R40, [R1+0x384] ;  /* 0x0003840001287983 */ /* 0x000ea80000300800 */
[----:B------:R-:W0:Y:S04]  /*1b610*/  LDL.LU R41, [R1+0x388] ;  /* 0x0003880001297983 */ /* 0x000e280000300800 */
[----:B------:R1:W-:Y:S02]  /*1b620*/  STS.U8 [R28+UR9+0x8400], R64 ;  /* 0x008400401c007988 */ /* 0x0003e40008000009 */
[----:B-1----:R-:W-:-:S02]  /*1b630*/  PRMT R64, RZ, 0x7610, R64 ;  /* 0x00007610ff407816 */ /* 0x002fc40000000040 */
        /* <DEDUP_REMOVED lines=21> */
[----:B------:R-:W-:-:S03]  /*1b790*/  IADD3 R16, P3, PT, R36, R16, RZ ;  /* 0x0000001024107210 */ /* 0x000fc60007f7e0ff */
[----:B------:R1:W-:Y:S02]  /*1b7a0*/  STS.U8 [R28+UR9+0x8c00], R62 ;  /* 0x008c003e1c007988 */ /* 0x0003e40008000009 */
[----:B0-----:R-:W-:Y:S02]  /*1b7b0*/  @!P2 IMAD.MOV.U32 R40, RZ, RZ, R16 ;  /* 0x000000ffff28a224 */ /* 0x001fe400078e0010 */
[----:B------:R0:W-:Y:S01]  /*1b7c0*/  STL [R1+0x408], R16 ;  /* 0x0004081001007387 */ /* 0x0001e20000100800 */
[----:B-1----:R-:W-:Y:S01]  /*1b7d0*/  PRMT R62, RZ, 0x7610, R62 ;  /* 0x00007610ff3e7816 */ /* 0x002fe2000000003e */
[----:B--2---:R-:W-:-:S05]  /*1b7e0*/  IMAD.X R41, R38, 0x1, R41, P3 ;  /* 0x0000000126297824 */ /* 0x004fca00018e0629 */
[----:B------:R1:W-:Y:S04]  /*1b7f0*/  STL [R1+0x404], R41 ;  /* 0x0004042901007387 */ /* 0x0003e80000100800 */
[----:B0-----:R-:W2:Y:S04]  /*1b800*/  LDL.LU R16, [R1+0x500] ;  /* 0x0005000001107983 */ /* 0x001ea80000300800 */
[----:B------:R0:W2:Y:S04]  /*1b810*/  @!P2 LDG.E.U8 R62, desc[UR18][R40.64] ;  /* 0x00000012283ea981 */ /* 0x0000a8000c1e1100 */
[----:B-1----:R-:W2:Y:S01]  /*1b820*/  LDL.LU R41, [R1+0x444] ;  /* 0x0004440001297983 */ /* 0x002ea20000300800 */
[----:B---3--:R-:W-:-:S03]  /*1b830*/  IADD3 R83, P3, PT, R36, R83, RZ ;  /* 0x0000005324537210 */ /* 0x008fc60007f7e0ff */
[----:B------:R1:W-:Y:S02]  /*1b840*/  STS.U8 [R28+UR9+0x9000], R61 ;  /* 0x0090003d1c007988 */ /* 0x0003e40008000009 */
[----:B0-----:R-:W-:Y:S02]  /*1b850*/  @!P2 IMAD.MOV.U32 R40, RZ, RZ, R83 ;  /* 0x000000ffff28a224 */ /* 0x001fe400078e0053 */
[----:B------:R0:W-:Y:S01]  /*1b860*/  STL [R1+0x448], R83 ;  /* 0x0004485301007387 */ /* 0x0001e20000100800 */
[----:B-1----:R-:W-:Y:S01]  /*1b870*/  PRMT R61, RZ, 0x7610, R61 ;  /* 0x00007610ff3d7816 */ /* 0x002fe2000000003d */
[----:B--2---:R-:W-:-:S05]  /*1b880*/  IMAD.X R41, R38, 0x1, R41, P3 ;  /* 0x0000000126297824 */ /* 0x004fca00018e0629 */
[----:B------:R1:W-:Y:S04]  /*1b890*/  STL [R1+0x444], R41 ;  /* 0x0004442901007387 */ /* 0x0003e80000100800 */
[----:B0-----:R-:W2:Y:S04]  /*1b8a0*/  LDL.LU R83, [R1+0x130] ;  /* 0x0001300001537983 */ /* 0x001ea80000300800 */
[----:B------:R0:W3:Y:S04]  /*1b8b0*/  @!P2 LDG.E.U8 R61, desc[UR18][R40.64] ;  /* 0x00000012283da981 */ /* 0x0000e8000c1e1100 */
[----:B------:R-:W2:Y:S04]  /*1b8c0*/  LDL.LU R40, [R1+0x484] ;  /* 0x0004840001287983 */ /* 0x000ea80000300800 */
[----:B-1----:R-:W0:Y:S04]  /*1b8d0*/  LDL.LU R41, [R1+0x488] ;  /* 0x0004880001297983 */ /* 0x002e280000300800 */
        /* <DEDUP_REMOVED lines=111> */
[----:B0-----:R-:W0:Y:S01]  /*1bfd0*/  S2R R40, SR_TID.X ;  /* 0x0000000000287919 */ /* 0x001e220000002100 */
[----:B------:R-:W-:-:S05]  /*1bfe0*/  IADD3 R16, P3, PT, R36, R16, RZ ;  /* 0x0000001024107210 */ /* 0x000fca0007f7e0ff */
[----:B------:R-:W-:Y:S01]  /*1bff0*/  STL [R1+0x310], R16 ;  /* 0x0003101001007387 */ /* 0x000fe20000100800 */
[----:B0-----:R-:W-:-:S05]  /*1c000*/  LOP3.LUT R40, R40, 0x7f, RZ, 0xc0, !PT ;  /* 0x0000007f28287812 */ /* 0x001fca00078ec0ff */
[----:B------:R0:W-:Y:S02]  /*1c010*/  STS.U8 [R40+UR9+0xbc00], R50 ;  /* 0x00bc003228007988 */ /* 0x0001e40008000009 */
[----:B0-----:R-:W-:Y:S01]  /*1c020*/  PRMT R50, RZ, 0x7610, R50 ;  /* 0x00007610ff327816 */ /* 0x001fe20000000032 */
[----:B------:R-:W-:Y:S02]  /*1c030*/  @!P2 IMAD.MOV.U32 R40, RZ, RZ, R16 ;  /* 0x000000ffff28a224 */ /* 0x000fe400078e0010 */
[----:B--2---:R-:W-:-:S05]  /*1c040*/  IMAD.X R41, R38, 0x1, R41, P3 ;  /* 0x0000000126297824 */ /* 0x004fca00018e0629 */
[----:B------:R0:W-:Y:S04]  /*1c050*/  STL [R1+0x30c], R41 ;  /* 0x00030c2901007387 */ /* 0x0001e80000100800 */
[----:B------:R-:W2:Y:S04]  /*1c060*/  LDL.LU R16, [R1+0x410] ;  /* 0x0004100001107983 */ /* 0x000ea80000300800 */
[----:B------:R1:W2:Y:S04]  /*1c070*/  @!P2 LDG.E.U8 R50, desc[UR18][R40.64] ;  /* 0x000000122832a981 */ /* 0x0002a8000c1e1100 */
[----:B0-----:R-:W2:Y:S01]  /*1c080*/  LDL.LU R41, [R1+0x34c] ;  /* 0x00034c0001297983 */ /* 0x001ea20000300800 */
[----:B------:R-:W0:Y:S01]  /*1c090*/  S2R R28, SR_TID.X ;  /* 0x00000000001c7919 */ /* 0x000e220000002100 */
[----:B------:R-:W-:-:S05]  /*1c0a0*/  IADD3 R83, P3, PT, R36, R83, RZ ;  /* 0x0000005324537210 */ /* 0x000fca0007f7e0ff */
[----:B-1----:R-:W-:Y:S01]  /*1c0b0*/  @!P2 IMAD.MOV.U32 R40, RZ, RZ, R83 ;  /* 0x000000ffff28a224 */ /* 0x002fe200078e0053 */
[----:B------:R-:W-:Y:S01]  /*1c0c0*/  STL [R1+0x350], R83 ;  /* 0x0003505301007387 */ /* 0x000fe20000100800 */
[----:B0-----:R-:W-:-:S04]  /*1c0d0*/  LOP3.LUT R28, R28, 0x7f, RZ, 0xc0, !PT ;  /* 0x0000007f1c1c7812 */ /* 0x001fc800078ec0ff */
[----:B------:R-:W-:-:S05]  /*1c0e0*/  LOP3.LUT R28, R28, 0x10, RZ, 0x3c, !PT ;  /* 0x000000101c1c7812 */ /* 0x000fca00078e3cff */
[----:B------:R0:W-:Y:S02]  /*1c0f0*/  STS.U8 [R28+UR9+0x8080], R49 ;  /* 0x008080311c007988 */ /* 0x0001e40008000009 */
[----:B0-----:R-:W-:Y:S01]  /*1c100*/  PRMT R49, RZ, 0x7610, R49 ;  /* 0x00007610ff317816 */ /* 0x001fe20000000031 */
[----:B--2---:R-:W-:-:S05]  /*1c110*/  IMAD.X R41, R38, 0x1, R41, P3 ;  /* 0x0000000126297824 */ /* 0x004fca00018e0629 */
[----:B------:R0:W-:Y:S04]  /*1c120*/  STL [R1+0x34c], R41 ;  /* 0x00034c2901007387 */ /* 0x0001e80000100800 */
[----:B------:R-:W2:Y:S04]  /*1c130*/  LDL.LU R83, [R1+0x450] ;  /* 0x0004500001537983 */ /* 0x000ea80000300800 */
[----:B------:R1:W2:Y:S04]  /*1c140*/  @!P2 LDG.E.U8 R49, desc[UR18][R40.64] ;  /* 0x000000122831a981 */ /* 0x0002a8000c1e1100 */
[----:B------:R-:W2:Y:S04]  /*1c150*/  LDL.LU R40, [R1+0x38c] ;  /* 0x00038c0001287983 */ /* 0x000ea80000300800 */
[----:B0-----:R-:W1:Y:S04]  /*1c160*/  LDL.LU R41, [R1+0x390] ;  /* 0x0003900001297983 */ /* 0x001e680000300800 */
[----:B------:R0:W-:Y:S02]  /*1c170*/  STS.U8 [R28+UR9+0x8480], R48 ;  /* 0x008480301c007988 */ /* 0x0001e40008000009 */
[----:B0-----:R-:W-:-:S02]  /*1c180*/  PRMT R48, RZ, 0x7610, R48 ;  /* 0x00007610ff307816 */ /* 0x001fc40000000030 */
[----:B-1----:R-:W-:-:S05]  /*1c190*/  IADD3 R41, P3, PT, R36, R41, RZ ;  /* 0x0000002924297210 */ /* 0x002fca0007f7e0ff */
        /* <DEDUP_REMOVED lines=65> */
[----:B------:R-:W-:Y:S02]  /*1c5b0*/  STS.U8 [R28+UR9+0xa080], R82 ;  /* 0x00a080521c007988 */ /* 0x000fe40008000009 */
[----:B0-----:R-:W-:Y:S02]  /*1c5c0*/  @!P2 IMAD.MOV.U32 R40, RZ, RZ, R16 ;  /* 0x000000ffff28a224 */ /* 0x001fe400078e0010 */
[----:B------:R0:W-:Y:S01]  /*1c5d0*/  STL [R1+0x508], R16 ;  /* 0x0005081001007387 */ /* 0x0001e20000100800 */
[----:B--2---:R-:W-:-:S05]  /*1c5e0*/  IMAD.X R41, R38, 0x1, R41, P3 ;  /* 0x0000000126297824 */ /* 0x004fca00018e0629 */
[----:B------:R-:W-:Y:S04]  /*1c5f0*/  STL [R1+0x504], R41 ;  /* 0x0005042901007387 */ /* 0x000fe80000100800 */
[----:B0-----:R-:W2:Y:S04]  /*1c600*/  LDL.LU R16, [R1+0x1f8] ;  /* 0x0001f80001107983 */ /* 0x001ea80000300800 */
[----:B------:R-:W2:Y:S01]  /*1c610*/  LDL.LU R82, [R1+0x134] ;  /* 0x0001340001527983 */ /* 0x000ea20000300800 */
[----:B------:R-:W-:-:S03]  /*1c620*/  IADD3 R83, P3, PT, R36, R83, RZ ;  /* 0x0000005324537210 */ /* 0x000fc60007f7e0ff */
[----:B------:R0:W-:Y:S04]  /*1c630*/  STS.U8 [R28+UR9+0x9c80], R42 ;  /* 0x009c802a1c007988 */ /* 0x0001e80008000009 */
[----:B------:R1:W-:Y:S01]  /*1c640*/  STL [R1+0x138], R83 ;  /* 0x0001385301007387 */ /* 0x0003e20000100800 */
[----:B0-----:R-:W-:-:S06]  /*1c650*/  PRMT R42, RZ, 0x7610, R42 ;  /* 0x00007610ff2a7816 */ /* 0x001fcc000000002a */
[----:B------:R0:W3:Y:S02]  /*1c660*/  @!P2 LDG.E.U8 R42, desc[UR18][R40.64] ;  /* 0x00000012282aa981 */ /* 0x0000e4000c1e1100 */
[----:B0-----:R-:W-:Y:S01]  /*1c670*/  PRMT R41, RZ, 0x7610, R41 ;  /* 0x00007610ff297816 */ /* 0x001fe20000000029 */
[----:B--2---:R-:W-:-:S05]  /*1c680*/  IMAD.X R82, R38, 0x1, R82, P3 ;  /* 0x0000000126527824 */ /* 0x004fca00018e0652 */
[-C--:B-1----:R-:W-:Y:S01]  /*1c690*/  @!P2 LOP3.LUT R83, R83, R82.reuse, RZ, 0x3c, !PT ;  /* 0x000000525353a212 */ /* 0x082fe200078e3cff */
[----:B------:R0:W-:Y:S03]  /*1c6a0*/  STL [R1+0x134], R82 ;  /* 0x0001345201007387 */ /* 0x0001e60000100800 */
[----:B0-----:R-:W-:-:S04]  /*1c6b0*/  @!P2 LOP3.LUT R82, R83, R82, RZ, 0x3c, !PT ;  /* 0x000000525352a212 */ /* 0x001fc800078e3cff */
        /* <DEDUP_REMOVED lines=75> */
[----:B------:R0:W-:Y:S01]  /*1cb70*/  STS.U8 [R28+UR9+0xa480], R109 ;  /* 0x00a4806d1c007988 */ /* 0x0001e20008000009 */
[----:B-1----:R-:W-:-:S03]  /*1cb80*/  PRMT R90, RZ, 0x7610, R90 ;  /* 0x00007610ff5a7816 */ /* 0x002fc6000000005a */
[----:B0-----:R-:W3:Y:S04]  /*1cb90*/  LDL.LU R28, [R1+0x398] ;  /* 0x00039800011c7983 */ /* 0x001ee80000300800 */
[----:B------:R0:W-:Y:S01]  /*1cba0*/  STL [R1+0x318], R16 ;  /* 0x0003181001007387 */ /* 0x0001e20000100800 */
[----:B--2---:R-:W-:-:S05]  /*1cbb0*/  IMAD.X R83, R38, 0x1, R83, P3 ;  /* 0x0000000126537824 */ /* 0x004fca00018e0653 */
[----:B------:R1:W-:Y:S04]  /*1cbc0*/  STL [R1+0x314], R83 ;  /* 0x0003145301007387 */ /* 0x0003e80000100800 */
[----:B0-----:R-:W2:Y:S04]  /*1cbd0*/  LDL.LU R16, [R1+0x418] ;  /* 0x0004180001107983 */ /* 0x001ea80000300800 */
[----:B------:R0:W2:Y:S04]  /*1cbe0*/  @!P2 LDG.E.U8 R90, desc[UR18][R82.64] ;  /* 0x00000012525aa981 */ /* 0x0000a8000c1e1100 */
[----:B------:R-:W2:Y:S04]  /*1cbf0*/  LDL.LU R82, [R1+0x354] ;  /* 0x0003540001527983 */ /* 0x000ea80000300800 */
[----:B-1----:R-:W0:Y:S01]  /*1cc00*/  LDL.LU R83, [R1+0x358] ;  /* 0x0003580001537983 */ /* 0x002e220000300800 */
[----:B------:R-:W1:Y:S02]  /*1cc10*/  S2R R29, SR_TID.X ;  /* 0x00000000001d7919 */ /* 0x000e640000002100 */
[----:B-1----:R-:W-:-:S04]  /*1cc20*/  LOP3.LUT R29, R29, 0x7f, RZ, 0xc0, !PT ;  /* 0x0000007f1d1d7812 */ /* 0x002fc800078ec0ff */
[----:B------:R-:W-:-:S05]  /*1cc30*/  LOP3.LUT R29, R29, 0x20, RZ, 0x3c, !PT ;  /* 0x000000201d1d7812 */ /* 0x000fca00078e3cff */
[----:B------:R1:W-:Y:S02]  /*1cc40*/  STS.U8 [R29+UR9+0x8100], R91 ;  /* 0x0081005b1d007988 */ /* 0x0003e40008000009 */
[----:B-1----:R-:W-:Y:S02]  /*1cc50*/  PRMT R91, RZ, 0x7610, R91 ;  /* 0x00007610ff5b7816 */ /* 0x002fe4000000005b */
        /* <DEDUP_REMOVED lines=165> */
[----:B0-----:R-:W-:Y:S01]  /*1d6b0*/  @!P2 IMAD.MOV.U32 R82, RZ, RZ, R16 ;  /* 0x000000ffff52a224 */ /* 0x001fe200078e0010 */
[----:B-1----:R-:W-:Y:S01]  /*1d6c0*/  PRMT R95, RZ, 0x7610, R95 ;  /* 0x00007610ff5f7816 */ /* 0x002fe2000000005f */
[----:B------:R-:W3:Y:S04]  /*1d6d0*/  LDL.LU R29, [R1+0x3a0] ;  /* 0x0003a000011d7983 */ /* 0x000ee80000300800 */
[----:B------:R0:W-:Y:S01]  /*1d6e0*/  STL [R1+0x320], R16 ;  /* 0x0003201001007387 */ /* 0x0001e20000100800 */
[----:B------:R-:W1:Y:S01]  /*1d6f0*/  S2R R30, SR_TID.X ;  /* 0x00000000001e7919 */ /* 0x000e620000002100 */
[----:B--2---:R-:W-:-:S05]  /*1d700*/  IMAD.X R83, R38, 0x1, R83, P3 ;  /* 0x0000000126537824 */ /* 0x004fca00018e0653 */
[----:B------:R2:W-:Y:S04]  /*1d710*/  STL [R1+0x31c], R83 ;  /* 0x00031c5301007387 */ /* 0x0005e80000100800 */
[----:B0-----:R-:W3:Y:S04]  /*1d720*/  LDL.LU R16, [R1+0x3e0] ;  /* 0x0003e00001107983 */ /* 0x001ee80000300800 */
[----:B------:R0:W3:Y:S04]  /*1d730*/  @!P2 LDG.E.U8 R95, desc[UR18][R82.64] ;  /* 0x00000012525fa981 */ /* 0x0000e8000c1e1100 */
[----:B--2---:R-:W2:Y:S01]  /*1d740*/  LDL.LU R83, [R1+0x35c] ;  /* 0x00035c0001537983 */ /* 0x004ea20000300800 */
[----:B-1----:R-:W-:-:S02]  /*1d750*/  LOP3.LUT R30, R30, 0x7f, RZ, 0xc0, !PT ;  /* 0x0000007f1e1e7812 */ /* 0x002fc400078ec0ff */
[----:B------:R-:W-:Y:S02]  /*1d760*/  IADD3 R28, P3, PT, R36, R28, RZ ;  /* 0x0000001c241c7210 */ /* 0x000fe40007f7e0ff */
[----:B------:R-:W-:-:S03]  /*1d770*/  LOP3.LUT R30, R30, 0x30, RZ, 0x3c, !PT ;  /* 0x000000301e1e7812 */ /* 0x000fc600078e3cff */
[----:B0-----:R-:W-:Y:S02]  /*1d780*/  @!P2 IMAD.MOV.U32 R82, RZ, RZ, R28 ;  /* 0x000000ffff52a224 */ /* 0x001fe400078e001c */
[----:B------:R0:W-:Y:S04]  /*1d790*/  STS.U8 [R30+UR9+0x8180], R94 ;  /* 0x0081805e1e007988 */ /* 0x0001e80008000009 */
[----:B------:R1:W-:Y:S01]  /*1d7a0*/  STL [R1+0x360], R28 ;  /* 0x0003601c01007387 */ /* 0x0003e20000100800 */
[----:B0-----:R-:W-:Y:S01]  /*1d7b0*/  PRMT R94, RZ, 0x7610, R94 ;  /* 0x00007610ff5e7816 */ /* 0x001fe2000000005e */
[----:B--2---:R-:W-:-:S05]  /*1d7c0*/  IMAD.X R83, R38, 0x1, R83, P3 ;  /* 0x0000000126537824 */ /* 0x004fca00018e0653 */
[----:B------:R0:W-:Y:S04]  /*1d7d0*/  STL [R1+0x35c], R83 ;  /* 0x00035c5301007387 */ /* 0x0001e80000100800 */
[----:B-1----:R-:W2:Y:S04]  /*1d7e0*/  LDL.LU R28, [R1+0x420] ;  /* 0x00042000011c7983 */ /* 0x002ea80000300800 */
[----:B------:R1:W2:Y:S04]  /*1d7f0*/  @!P2 LDG.E.U8 R94, desc[UR18][R82.64] ;  /* 0x00000012525ea981 */ /* 0x0002a8000c1e1100 */
[----:B0-----:R-:W2:Y:S01]  /*1d800*/  LDL.LU R83, [R1+0x39c] ;  /* 0x00039c0001537983 */ /* 0x001ea20000300800 */
[----:B---3--:R-:W-:-:S03]  /*1d810*/  IADD3 R29, P3, PT, R36, R29, RZ ;  /* 0x0000001d241d7210 */ /* 0x008fc60007f7e0ff */
[----:B------:R0:W-:Y:S02]  /*1d820*/  STS.U8 [R30+UR9+0x8580], R93 ;  /* 0x0085805d1e007988 */ /* 0x0001e40008000009 */
[----:B-1----:R-:W-:Y:S02]  /*1d830*/  @!P2 IMAD.MOV.U32 R82, RZ, RZ, R29 ;  /* 0x000000ffff52a224 */ /* 0x002fe400078e001d */
[----:B------:R1:W-:Y:S01]  /*1d840*/  STL [R1+0x3a0], R29 ;  /* 0x0003a01d01007387 */ /* 0x0003e20000100800 */
[----:B0-----:R-:W-:Y:S01]  /*1d850*/  PRMT R93, RZ, 0x7610, R93 ;  /* 0x00007610ff5d7816 */ /* 0x001fe2000000005d */
[----:B--2---:R-:W-:-:S05]  /*1d860*/  IMAD.X R83, R38, 0x1, R83, P3 ;  /* 0x0000000126537824 */ /* 0x004fca00018e0653 */
[----:B------:R0:W-:Y:S04]  /*1d870*/  STL [R1+0x39c], R83 ;  /* 0x00039c5301007387 */ /* 0x0001e80000100800 */
[----:B-1----:R-:W2:Y:S04]  /*1d880*/  LDL.LU R29, [R1+0x460] ;  /* 0x00046000011d7983 */ /* 0x002ea80000300800 */
[----:B------:R1:W3:Y:S04]  /*1d890*/  @!P2 LDG.E.U8 R93, desc[UR18][R82.64] ;  /* 0x00000012525da981 */ /* 0x0002e8000c1e1100 */
[----:B0-----:R-:W2:Y:S01]  /*1d8a0*/  LDL.LU R83, [R1+0x3dc] ;  /* 0x0003dc0001537983 */ /* 0x001ea20000300800 */
[----:B------:R-:W-:-:S02]  /*1d8b0*/  IADD3 R16, P3, PT, R36, R16, RZ ;  /* 0x0000001024107210 */ /* 0x000fc40007f7e0ff */
[----:B------:R-:W-:-:S03]  /*1d8c0*/  PRMT R109, RZ, 0x7610, R109 ;  /* 0x00007610ff6d7816 */ /* 0x000fc6000000006d */
[----:B-1----:R-:W-:Y:S01]  /*1d8d0*/  @!P2 IMAD.MOV.U32 R82, RZ, RZ, R16 ;  /* 0x000000ffff52a224 */ /* 0x002fe200078e0010 */
[----:B------:R0:W-:Y:S01]  /*1d8e0*/  STL [R1+0x3e0], R16 ;  /* 0x0003e01001007387 */ /* 0x0001e20000100800 */
        /* <DEDUP_REMOVED lines=26> */
[----:B------:R1:W-:Y:S04]  /*1da90*/  STS.U8 [R30+UR9+0x9580], R147 ;  /* 0x009580931e007988 */ /* 0x0003e80008000009 */
[----:B------:R3:W-:Y:S01]  /*1daa0*/  STS.U8 [R30+UR9+0x9980], R149 ;  /* 0x009980951e007988 */ /* 0x0007e20008000009 */
[----:B-1----:R-:W-:-:S02]  /*1dab0*/  PRMT R147, RZ, 0x7610, R147 ;  /* 0x00007610ff937816 */ /* 0x002fc40000000093 */
[----:B---3--:R-:W-:Y:S02]  /*1dac0*/  PRMT R149, RZ, 0x7610, R149 ;  /* 0x00007610ff957816 */ /* 0x008fe40000000095 */
[----:B0-----:R-:W-:-:S05]  /*1dad0*/  IADD3 R83, P3, PT, R36, R83, RZ ;  /* 0x0000005324537210 */ /* 0x001fca0007f7e0ff */
[----:B--2---:R-:W-:Y:S01]  /*1dae0*/  IMAD.X R82, R38, 0x1, R82, P3 ;  /* 0x0000000126527824 */ /* 0x004fe200018e0652 */
[----:B------:R0:W-:Y:S01]  /*1daf0*/  STL [R1+0x4a0], R83 ;  /* 0x0004a05301007387 */ /* 0x0001e20000100800 */
[----:B------:R-:W-:-:S03]  /*1db00*/  IADD3 R16, P3, PT, R36, R16, RZ ;  /* 0x0000001024107210 */ /* 0x000fc60007f7e0ff */
[----:B------:R1:W-:Y:S01]  /*1db10*/  STL [R1+0x49c], R82 ;  /* 0x00049c5201007387 */ /* 0x0003e20000100800 */
[----:B0-----:R-:W-:-:S04]  /*1db20*/  @!P2 LOP3.LUT R83, R83, R82, RZ, 0x3c, !PT ;  /* 0x000000525353a212 */ /* 0x001fc800078e3cff */
[----:B-1----:R-:W-:Y:S01]  /*1db30*/  @!P2 LOP3.LUT R82, R83, R82, RZ, 0x3c, !PT ;  /* 0x000000525352a212 */ /* 0x002fe200078e3cff */
[----:B------:R-:W-:-:S03]  /*1db40*/  IMAD.X R28, R38, 0x1, R28, P3 ;  /* 0x00000001261c7824 */ /* 0x000fc600018e061c */
[----:B------:R-:W-:Y:S01]  /*1db50*/  @!P2 LOP3.LUT R83, R83, R82, RZ, 0x3c, !PT ;  /* 0x000000525353a212 */ /* 0x000fe200078e3cff */
[----:B------:R0:W-:Y:S04]  /*1db60*/  STL [R1+0x4e0], R16 ;  /* 0x0004e01001007387 */ /* 0x0001e80000100800 */
[----:B------:R1:W2:Y:S04]  /*1db70*/  @!P2 LDG.E.U8 R147, desc[UR18][R82.64] ;  /* 0x000000125293a981 */ /* 0x0002a8000c1e1100 */
[----:B------:R3:W-:Y:S01]  /*1db80*/  STL [R1+0x4dc], R28 ;  /* 0x0004dc1c01007387 */ /* 0x0007e20000100800 */
[----:B-1----:R-:W-:-:S02]  /*1db90*/  @!P2 IMAD.MOV.U32 R82, RZ, RZ, R16 ;  /* 0x000000ffff52a224 */ /* 0x002fc400078e0010 */
[----:B------:R-:W-:Y:S01]  /*1dba0*/  @!P2 IMAD.MOV.U32 R83, RZ, RZ, R28 ;  /* 0x000000ffff53a224 */ /* 0x000fe200078e001c */
[----:B0-----:R-:W2:Y:S04]  /*1dbb0*/  LDL.LU R16, [R1+0x188] ;  /* 0x0001880001107983 */ /* 0x001ea80000300800 */
[----:B---3--:R-:W3:Y:S04]  /*1dbc0*/  LDL.LU R28, [R1+0x1c8] ;  /* 0x0001c800011c7983 */ /* 0x008ee80000300800 */
        /* <DEDUP_REMOVED lines=27> */
[----:B------:R-:W-:Y:S01]  /*1dd80*/  STL [R1+0x188], R16 ;  /* 0x0001881001007387 */ /* 0x000fe20000100800 */
[----:B-1----:R-:W-:-:S03]  /*1dd90*/  PRMT R144, RZ, 0x7610, R144 ;  /* 0x00007610ff907816 */ /* 0x002fc60000000090 */
[----:B------:R0:W-:Y:S02]  /*1dda0*/  STS.U8 [R30+UR9+0xa980], R137 ;  /* 0x00a980891e007988 */ /* 0x0001e40008000009 */
[----:B0-----:R-:W-:Y:S01]  /*1ddb0*/  PRMT R137, RZ, 0x7610, R137 ;  /* 0x00007610ff897816 */ /* 0x001fe20000000089 */
[----:B--2---:R-:W-:Y:S01]  /*1ddc0*/  IMAD.X R83, R38, 0x1, R83, P3 ;  /* 0x0000000126537824 */ /* 0x004fe200018e0653 */
[----:B---3--:R-:W-:-:S04]  /*1ddd0*/  IADD3 R28, P3, PT, R36, R28, RZ ;  /* 0x0000001c241c7210 */ /* 0x008fc80007f7e0ff */
[----:B------:R0:W2:Y:S01]  /*1dde0*/  @!P2 LDG.E.U8 R144, desc[UR18][R82.64] ;  /* 0x000000125290a981 */ /* 0x0000a2000c1e1100 */
[----:B------:R-:W-:-:S03]  /*1ddf0*/  IMAD.X R29, R38, 0x1, R29, P3 ;  /* 0x00000001261d7824 */ /* 0x000fc600018e061d */
[----:B------:R1:W-:Y:S04]  /*1de00*/  STL [R1+0x184], R83 ;  /* 0x0001845301007387 */ /* 0x0003e80000100800 */
[----:B------:R-:W3:Y:S01]  /*1de10*/  LDL.LU R16, [R1+0x90] ;  /* 0x0000900001107983 */ /* 0x000ee20000300800 */
[----:B0-----:R-:W-:-:S03]  /*1de20*/  @!P2 IMAD.MOV.U32 R82, RZ, RZ, R28 ;  /* 0x000000ffff52a224 */ /* 0x001fc600078e001c */
[----:B------:R-:W-:Y:S01]  /*1de30*/  STL [R1+0x1c8], R28 ;  /* 0x0001c81c01007387 */ /* 0x000fe20000100800 */
[----:B-1----:R-:W-:-:S03]  /*1de40*/  @!P2 IMAD.MOV.U32 R83, RZ, RZ, R29 ;  /* 0x000000ffff53a224 */ /* 0x002fc600078e001d */
[----:B------:R0:W-:Y:S04]  /*1de50*/  STL [R1+0x1c4], R29 ;  /* 0x0001c41d01007387 */ /* 0x0001e80000100800 */
[----:B------:R1:W2:Y:S04]  /*1de60*/  @!P2 LDG.E.U8 R137, desc[UR18][R82.64] ;  /* 0x000000125289a981 */ /* 0x0002a8000c1e1100 */
[----:B0-----:R-:W2:Y:S04]  /*1de70*/  LDL.LU R29, [R1+0x40] ;  /* 0x00004000011d7983 */ /* 0x001ea80000300800 */
[----:B------:R-:W2:Y:S04]  /*1de80*/  LDL.LU R28, [R1+0x28] ;  /* 0x00002800011c7983 */ /* 0x000ea80000300800 */
[----:B------:R-:W2:Y:S04]  /*1de90*/  LDL.LU R82, [R1+0x204] ;  /* 0x0002040001527983 */ /* 0x000ea80000300800 */
[----:B------:R-:W1:Y:S04]  /*1dea0*/  LDL.LU R83, [R1+0x208] ;  /* 0x0002080001537983 */ /* 0x000e680000300800 */
        /* <DEDUP_REMOVED lines=36> */
[----:B------:R1:W-:Y:S04]  /*1e0f0*/  STS.U8 [R30+UR9+0x9180], R31 ;  /* 0x0091801f1e007988 */ /* 0x0003e80008000009 */
[----:B------:R-:W-:Y:S04]  /*1e100*/  STS.U8 [R30+UR9+0xb980], R84 ;  /* 0x00b980541e007988 */ /* 0x000fe80008000009 */
[----:B------:R0:W-:Y:S01]  /*1e110*/  STS.U8 [R30+UR9+0xbd80], R39 ;  /* 0x00bd80271e007988 */ /* 0x0001e20008000009 */
[----:B-1----:R-:W1:Y:S01]  /*1e120*/  S2R R31, SR_TID.X ;  /* 0x00000000001f7919 */ /* 0x002e620000002100 */
[----:B0-----:R-:W-:-:S05]  /*1e130*/  IADD3 R83, P3, PT, R36, R83, RZ ;  /* 0x0000005324537210 */ /* 0x001fca0007f7e0ff */
[----:B--2---:R-:W-:Y:S01]  /*1e140*/  IMAD.X R82, R38, 0x1, R82, P3 ;  /* 0x0000000126527824 */ /* 0x004fe200018e0652 */
[----:B------:R-:W-:Y:S04]  /*1e150*/  STL [R1+0x2e8], R83 ;  /* 0x0002e85301007387 */ /* 0x000fe80000100800 */
[----:B------:R-:W-:Y:S04]  /*1e160*/  STL [R1+0x2e4], R82 ;  /* 0x0002e45201007387 */ /* 0x000fe80000100800 */
[----:B------:R-:W2:Y:S01]  /*1e170*/  LDL.LU R30, [R1+0x50] ;  /* 0x00005000011e7983 */ /* 0x000ea20000300800 */
[----:B-1----:R-:W-:-:S04]  /*1e180*/  LOP3.LUT R31, R31, 0x7f, RZ, 0xc0, !PT ;  /* 0x0000007f1f1f7812 */ /* 0x002fc800078ec0ff */
[----:B------:R-:W-:-:S05]  /*1e190*/  LOP3.LUT R31, R31, 0x40, RZ, 0x3c, !PT ;  /* 0x000000401f1f7812 */ /* 0x000fca00078e3cff */
[----:B---3--:R0:W-:Y:S04]  /*1e1a0*/  STS.U8 [R31+UR9+0x8200], R16 ;  /* 0x008200101f007988 */ /* 0x0081e80008000009 */
[----:B------:R1:W-:Y:S04]  /*1e1b0*/  STS.U8 [R31+UR9+0x8600], R17 ;  /* 0x008600111f007988 */ /* 0x0003e80008000009 */
[----:B------:R3:W-:Y:S04]  /*1e1c0*/  STS.U8 [R31+UR9+0x8a00], R12 ;  /* 0x008a000c1f007988 */ /* 0x0007e80008000009 */
[----:B0-----:R-:W5:Y:S04]  /*1e1d0*/  LDL.LU R16, [R1+0xa34] ;  /* 0x000a340001107983 */ /* 0x001f680000300800 */
[----:B-1----:R-:W5:Y:S04]  /*1e1e0*/  LDL.LU R17, [R1+0xa30] ;  /* 0x000a300001117983 */ /* 0x002f680000300800 */
[----:B------:R0:W-:Y:S04]  /*1e1f0*/  STS.U8 [R31+UR9+0x9e00], R32 ;  /* 0x009e00201f007988 */ /* 0x0001e80008000009 */
[----:B---3--:R-:W5:Y:S04]  /*1e200*/  LDL.LU R12, [R1+0xa2c] ;  /* 0x000a2c00010c7983 */ /* 0x008f680000300800 */
[----:B------:R1:W-:Y:S01]  /*1e210*/  STS.U8 [R31+UR9+0x8e00], R13 ;  /* 0x008e000d1f007988 */ /* 0x0003e20008000009 */
[----:B0-----:R-:W0:Y:S03]  /*1e220*/  S2R R32, SR_TID.X ;  /* 0x0000000000207919 */ /* 0x001e260000002100 */
[----:B------:R3:W-:Y:S04]  /*1e230*/  STS.U8 [R31+UR9+0xa200], R162 ;  /* 0x00a200a21f007988 */ /* 0x0007e80008000009 */
[----:B-1----:R-:W5:Y:S04]  /*1e240*/  LDL.LU R13, [R1+0xa28] ;  /* 0x000a2800010d7983 */ /* 0x002f680000300800 */
[----:B------:R1:W-:Y:S04]  /*1e250*/  STS.U8 [R31+UR9+0xa600], R155 ;  /* 0x00a6009b1f007988 */ /* 0x0003e80008000009 */
[----:B---3--:R-:W3:Y:S04]  /*1e260*/  LDL.LU R162, [R1+0x88] ;  /* 0x0000880001a27983 */ /* 0x008ee80000300800 */
[----:B-1----:R-:W3:Y:S01]  /*1e270*/  LDL.LU R155, [R1+0x8c] ;  /* 0x00008c00019b7983 */ /* 0x002ee20000300800 */
[----:B0-----:R-:W-:-:S04]  /*1e280*/  LOP3.LUT R32, R32, 0x7f, RZ, 0xc0, !PT ;  /* 0x0000007f20207812 */ /* 0x001fc800078ec0ff */
[----:B------:R-:W-:Y:S01]  /*1e290*/  LOP3.LUT R32, R32, 0x50, RZ, 0x3c, !PT ;  /* 0x0000005020207812 */ /* 0x000fe200078e3cff */
[----:B------:R-:W-:Y:S04]  /*1e2a0*/  STS.U8 [R31+UR9+0x9600], R29 ;  /* 0x0096001d1f007988 */ /* 0x000fe80008000009 */
[----:B------:R-:W-:Y:S04]  /*1e2b0*/  STS.U8 [R31+UR9+0x9a00], R28 ;  /* 0x009a001c1f007988 */ /* 0x000fe80008000009 */
[----:B----4-:R-:W-:Y:S04]  /*1e2c0*/  STS.U8 [R31+UR9+0xaa00], R143 ;  /* 0x00aa008f1f007988 */ /* 0x010fe80008000009 */
[----:B------:R-:W-:Y:S04]  /*1e2d0*/  STS.U8 [R31+UR9+0xae00], R134 ;  /* 0x00ae00861f007988 */ /* 0x000fe80008000009 */
[----:B------:R-:W-:Y:S04]  /*1e2e0*/  STS.U8 [R31+UR9+0xb200], R127 ;  /* 0x00b2007f1f007988 */ /* 0x000fe80008000009 */
[----:B------:R-:W-:Y:S04]  /*1e2f0*/  STS.U8 [R31+UR9+0xb600], R117 ;  /* 0x00b600751f007988 */ /* 0x000fe80008000009 */
[----:B------:R-:W-:Y:S04]  /*1e300*/  STS.U8 [R31+UR9+0xba00], R81 ;  /* 0x00ba00511f007988 */ /* 0x000fe80008000009 */
[----:B------:R-:W-:Y:S04]  /*1e310*/  STS.U8 [R31+UR9+0xbe00], R80 ;  /* 0x00be00501f007988 */ /* 0x000fe80008000009 */
[----:B--2---:R-:W-:Y:S04]  /*1e320*/  STS.U8 [R31+UR9+0x9200], R30 ;  /* 0x0092001e1f007988 */ /* 0x004fe80008000009 */
[----:B------:R0:W-:Y:S04]  /*1e330*/  STS.U8 [R32+UR9+0x8680], R6 ;  /* 0x0086800620007988 */ /* 0x0001e80008000009 */
[----:B------:R1:W-:Y:S04]  /*1e340*/  STS.U8 [R32+UR9+0x8a80], R7 ;  /* 0x008a800720007988 */ /* 0x0003e80008000009 */
[----:B------:R2:W-:Y:S04]  /*1e350*/  STS.U8 [R32+UR9+0x8e80], R4 ;  /* 0x008e800420007988 */ /* 0x0005e80008000009 */
[----:B0-----:R-:W5:Y:S04]  /*1e360*/  LDL.LU R6, [R1+0xa24] ;  /* 0x000a240001067983 */ /* 0x001f680000300800 */
[----:B-1----:R-:W5:Y:S04]  /*1e370*/  LDL.LU R7, [R1+0xa20] ;  /* 0x000a200001077983 */ /* 0x002f680000300800 */
[----:B--2---:R-:W5:Y:S04]  /*1e380*/  LDL.LU R4, [R1+0xa1c] ;  /* 0x000a1c0001047983 */ /* 0x004f680000300800 */
[----:B------:R0:W-:Y:S04]  /*1e390*/  STS.U8 [R32+UR9+0x9280], R5 ;  /* 0x0092800520007988 */ /* 0x0001e80008000009 */
[----:B------:R1:W-:Y:S04]  /*1e3a0*/  STS.U8 [R32+UR9+0x9680], R19 ;  /* 0x0096801320007988 */ /* 0x0003e80008000009 */
[----:B0-----:R-:W5:Y:S04]  /*1e3b0*/  LDL.LU R5, [R1+0xa18] ;  /* 0x000a180001057983 */ /* 0x001f680000300800 */
[----:B-1----:R-:W2:Y:S04]  /*1e3c0*/  LDL.LU R19, [R1+0xa14] ;  /* 0x000a140001137983 */ /* 0x002ea80000300800 */
[----:B------:R0:W-:Y:S02]  /*1e3d0*/  STS.U8 [R32+UR9+0x9e80], R33 ;  /* 0x009e802120007988 */ /* 0x0001e40008000009 */
[----:B0-----:R-:W0:Y:S02]  /*1e3e0*/  S2R R33, SR_TID.X ;  /* 0x0000000000217919 */ /* 0x001e240000002100 */
[----:B------:R1:W-:Y:S04]  /*1e3f0*/  STS.U8 [R32+UR9+0x9a80], R26 ;  /* 0x009a801a20007988 */ /* 0x0003e80008000009 */
[----:B---3--:R-:W-:Y:S04]  /*1e400*/  STS.U8 [R32+UR9+0x8280], R155 ;  /* 0x0082809b20007988 */ /* 0x008fe80008000009 */
[----:B------:R-:W-:Y:S04]  /*1e410*/  STS.U8 [R32+UR9+0xa280], R161 ;  /* 0x00a280a120007988 */ /* 0x000fe80008000009 */
[----:B------:R-:W-:Y:S04]  /*1e420*/  STS.U8 [R32+UR9+0xa680], R154 ;  /* 0x00a6809a20007988 */ /* 0x000fe80008000009 */
[----:B------:R-:W-:Y:S04]  /*1e430*/  STS.U8 [R32+UR9+0xaa80], R141 ;  /* 0x00aa808d20007988 */ /* 0x000fe80008000009 */
[----:B------:R-:W-:Y:S04]  /*1e440*/  STS.U8 [R32+UR9+0xae80], R133 ;  /* 0x00ae808520007988 */ /* 0x000fe80008000009 */
[----:B------:R-:W-:Y:S01]  /*1e450*/  STS.U8 [R32+UR9+0xb280], R124 ;  /* 0x00b2807c20007988 */ /* 0x000fe20008000009 */
[----:B0-----:R-:W-:-:S03]  /*1e460*/  LOP3.LUT R33, R33, 0x7f, RZ, 0xc0, !PT ;  /* 0x0000007f21217812 */ /* 0x001fc600078ec0ff */
[----:B------:R-:W-:Y:S01]  /*1e470*/  STS.U8 [R32+UR9+0xb680], R115 ;  /* 0x00b6807320007988 */ /* 0x000fe20008000009 */
[----:B------:R-:W-:-:S03]  /*1e480*/  LOP3.LUT R33, R33, 0x60, RZ, 0x3c, !PT ;  /* 0x0000006021217812 */ /* 0x000fc600078e3cff */
[----:B------:R-:W-:Y:S04]  /*1e490*/  STS.U8 [R32+UR9+0xba80], R79 ;  /* 0x00ba804f20007988 */ /* 0x000fe80008000009 */
[----:B------:R-:W-:Y:S04]  /*1e4a0*/  STS.U8 [R32+UR9+0xbe80], R78 ;  /* 0x00be804e20007988 */ /* 0x000fe80008000009 */
[----:B------:R0:W-:Y:S04]  /*1e4b0*/  STS.U8 [R33+UR9+0x9f00], R34 ;  /* 0x009f002221007988 */ /* 0x0001e80008000009 */
[----:B------:R3:W-:Y:S04]  /*1e4c0*/  STS.U8 [R33+UR9+0x8300], R162 ;  /* 0x008300a221007988 */ /* 0x0007e80008000009 */
[----:B-1----:R-:W5:Y:S01]  /*1e4d0*/  LDL.LU R26, [R1+0xa10] ;  /* 0x000a1000011a7983 */ /* 0x002f620000300800 */
[----:B0-----:R-:W0:Y:S01]  /*1e4e0*/  S2R R34, SR_TID.X ;  /* 0x0000000000227919 */ /* 0x001e220000002100 */
[----:B---3--:R-:W1:Y:S02]  /*1e4f0*/  S2R R162, SR_TID.X ;  /* 0x0000000000a27919 */ /* 0x008e640000002100 */
[----:B------:R3:W-:Y:S04]  /*1e500*/  STS.U8 [R33+UR9+0x8700], R27 ;  /* 0x0087001b21007988 */ /* 0x0007e80008000009 */
[----:B------:R4:W-:Y:S04]  /*1e510*/  STS.U8 [R33+UR9+0x8b00], R24 ;  /* 0x008b001821007988 */ /* 0x0009e80008000009 */
[----:B------:R4:W-:Y:S04]  /*1e520*/  STS.U8 [R33+UR9+0x8f00], R25 ;  /* 0x008f001921007988 */ /* 0x0009e80008000009 */
[----:B---3--:R-:W5:Y:S04]  /*1e530*/  LDL.LU R27, [R1+0xa0c] ;  /* 0x000a0c00011b7983 */ /* 0x008f680000300800 */
[----:B----4-:R-:W5:Y:S04]  /*1e540*/  LDL.LU R24, [R1+0xa08] ;  /* 0x000a080001187983 */ /* 0x010f680000300800 */
[----:B------:R-:W5:Y:S01]  /*1e550*/  LDL.LU R25, [R1+0xa04] ;  /* 0x000a040001197983 */ /* 0x000f620000300800 */
[----:B0-----:R-:W-:-:S04]  /*1e560*/  LOP3.LUT R34, R34, 0x7f, RZ, 0xc0, !PT ;  /* 0x0000007f22227812 */ /* 0x001fc800078ec0ff */
[----:B------:R-:W-:Y:S02]  /*1e570*/  LOP3.LUT R34, R34, 0x70, RZ, 0x3c, !PT ;  /* 0x0000007022227812 */ /* 0x000fe400078e3cff */
[----:B-1----:R-:W-:Y:S01]  /*1e580*/  LOP3.LUT R162, R162, 0x7f, RZ, 0xc0, !PT ;  /* 0x0000007fa2a27812 */ /* 0x002fe200078ec0ff */
[----:B------:R0:W-:Y:S04]  /*1e590*/  STS.U8 [R33+UR9+0x9300], R22 ;  /* 0x0093001621007988 */ /* 0x0001e80008000009 */
[----:B------:R1:W-:Y:S04]  /*1e5a0*/  STS.U8 [R33+UR9+0x9700], R23 ;  /* 0x0097001721007988 */ /* 0x0003e80008000009 */
[----:B------:R3:W-:Y:S04]  /*1e5b0*/  STS.U8 [R33+UR9+0x9b00], R18 ;  /* 0x009b001221007988 */ /* 0x0007e80008000009 */
        /* <DEDUP_REMOVED lines=8> */
[----:B0-----:R-:W5:Y:S04]  /*1e640*/  LDL.LU R22, [R1+0xa00] ;  /* 0x000a000001167983 */ /* 0x001f680000300800 */
        /* <DEDUP_REMOVED lines=15> */
[----:B-1----:R-:W5:Y:S04]  /*1e740*/  LDL.LU R23, [R1+0x9fc] ;  /* 0x0009fc0001177983 */ /* 0x002f680000300800 */
[----:B---3--:R-:W5:Y:S04]  /*1e750*/  LDL.LU R18, [R1+0x9f8] ;  /* 0x0009f80001127983 */ /* 0x008f680000300800 */
[----:B--2---:R0:W-:Y:S04]  /*1e760*/  STS.U8 [R34+UR9+0x8380], R19 ;  /* 0x0083801322007988 */ /* 0x0041e80008000009 */
[----:B------:R-:W-:Y:S04]  /*1e770*/  STS.U8 [R162+UR9+0xc000], R73 ;  /* 0x00c00049a2007988 */ /* 0x000fe80008000009 */
[----:B------:R-:W-:Y:S04]  /*1e780*/  STS.U8 [R162+UR9+0xc400], R72 ;  /* 0x00c40048a2007988 */ /* 0x000fe80008000009 */
[----:B0-----:R-:W5:Y:S04]  /*1e790*/  LDL.LU R19, [R1+0x9f4] ;  /* 0x0009f40001137983 */ /* 0x001f680000300800 */
[----:B------:R-:W-:Y:S04]  /*1e7a0*/  STS.U8 [R162+UR9+0xc800], R71 ;  /* 0x00c80047a2007988 */ /* 0x000fe80008000009 */
[----:B------:R-:W5:Y:S04]  /*1e7b0*/  LDL.LU R14, [R1+0x9f0] ;  /* 0x0009f000010e7983 */ /* 0x000f680000300800 */
        /* <DEDUP_REMOVED lines=13> */
[----:B------:R-:W-:Y:S04]  /*1e890*/  STS.U8 [R162+UR9+0xe800], R63 ;  /* 0x00e8003fa2007988 */ /* 0x000fe80008000009 */
[----:B------:R-:W2:Y:S04]  /*1e8a0*/  LDL.LU R134, [R1+0x14c] ;  /* 0x00014c0001867983 */ /* 0x000ea80000300800 */
[----:B------:R-:W-:Y:S04]  /*1e8b0*/  STS.U8 [R162+UR9+0xec00], R62 ;  /* 0x00ec003ea2007988 */ /* 0x000fe80008000009 */
[----:B------:R-:W3:Y:S04]  /*1e8c0*/  LDL.LU R133, [R1+0x150] ;  /* 0x0001500001857983 */ /* 0x000ee80000300800 */
[----:B------:R-:W-:Y:S04]  /*1e8d0*/  STS.U8 [R162+UR9+0xf000], R61 ;  /* 0x00f0003da2007988 */ /* 0x000fe80008000009 */
[----:B------:R-:W4:Y:S04]  /*1e8e0*/  LDL.LU R131, [R1+0x154] ;  /* 0x0001540001837983 */ /* 0x000f280000300800 */
[----:B------:R-:W-:Y:S04]  /*1e8f0*/  STS.U8 [R162+UR9+0xf400], R60 ;  /* 0x00f4003ca2007988 */ /* 0x000fe80008000009 */
[----:B------:R-:W4:Y:S04]  /*1e900*/  LDL.LU R128, [R1+0x158] ;  /* 0x0001580001807983 */ /* 0x000f280000300800 */
[----:B------:R0:W-:Y:S04]  /*1e910*/  STS.U8 [R162+UR9+0xf800], R59 ;  /* 0x00f8003ba2007988 */ /* 0x0001e80008000009 */
[----:B------:R-:W4:Y:S04]  /*1e920*/  LDL.LU R127, [R1+0x15c] ;  /* 0x00015c00017f7983 */ /* 0x000f280000300800 */
[----:B0-----:R-:W4:Y:S01]  /*1e930*/  LDL.LU R59, [R1+0x160] ;  /* 0x00016000013b7983 */ /* 0x001f220000300800 */
[----:B------:R-:W0:Y:S01]  /*1e940*/  S2R R28, SR_TID.X ;  /* 0x00000000001c7919 */ /* 0x000e220000002100 */
[----:B------:R-:W1:Y:S01]  /*1e950*/  S2R R29, SR_TID.X ;  /* 0x00000000001d7919 */ /* 0x000e620000002100 */
[----:B------:R-:W1:Y:S01]  /*1e960*/  S2R R30, SR_TID.X ;  /* 0x00000000001e7919 */ /* 0x000e620000002100 */
        /* <DEDUP_REMOVED lines=8> */
[----:B------:R-:W-:Y:S02]  /*1e9f0*/  LOP3.LUT R28, R28, 0x10, RZ, 0x3c, !PT ;  /* 0x000000101c1c7812 */ /* 0x000fe400078e3cff */
[----:B-1----:R-:W-:Y:S01]  /*1ea00*/  LOP3.LUT R29, R29, 0x7f, RZ, 0xc0, !PT ;  /* 0x0000007f1d1d7812 */ /* 0x002fe200078ec0ff */
[----:B------:R-:W-:Y:S01]  /*1ea10*/  STS.U8 [R162+UR9+0xfc00], R58 ;  /* 0x00fc003aa2007988 */ /* 0x000fe20008000009 */
[----:B------:R-:W-:Y:S02]  /*1ea20*/  LOP3.LUT R30, R30, 0x7f, RZ, 0xc0, !PT ;  /* 0x0000007f1e1e7812 */ /* 0x000fe400078ec0ff */
[----:B------:R-:W-:Y:S01]  /*1ea30*/  LOP3.LUT R29, R29, 0x20, RZ, 0x3c, !PT ;  /* 0x000000201d1d7812 */ /* 0x000fe200078e3cff */
[----:B------:R0:W-:Y:S01]  /*1ea40*/  STS.U8 [R28+UR9+0xe480], R48 ;  /* 0x00e480301c007988 */ /* 0x0001e20008000009 */
[----:B------:R-:W-:-:S03]  /*1ea50*/  LOP3.LUT R30, R30, 0x30, RZ, 0x3c, !PT ;  /* 0x000000301e1e7812 */ /* 0x000fc600078e3cff */
        /* <DEDUP_REMOVED lines=31> */
[----:B------:R0:W-:Y:S01]  /*1ec50*/  STS.U8 [R30+UR9+0xc980], R100 ;  /* 0x00c980641e007988 */ /* 0x0001e20008000009 */
[----:B---3--:R-:W-:-:S05]  /*1ec60*/  IADD3 R133, P5, PT, R36, R133, RZ ;  /* 0x0000008524857210 */ /* 0x008fca0007fbe0ff */
[----:B--2---:R-:W-:Y:S01]  /*1ec70*/  IMAD.X R134, R38, 0x1, R134, P5 ;  /* 0x0000000126867824 */ /* 0x004fe200028e0686 */
[----:B------:R-:W-:Y:S01]  /*1ec80*/  STL [R1+0x150], R133 ;  /* 0x0001508501007387 */ /* 0x000fe20000100800 */
[----:B----4-:R-:W-:-:S05]  /*1ec90*/  IADD3 R128, P4, PT, R36, R128, RZ ;  /* 0x0000008024807210 */ /* 0x010fca0007f9e0ff */
[----:B------:R-:W-:Y:S01]  /*1eca0*/  IMAD.X R131, R38, 0x1, R131, P4 ;  /* 0x0000000126837824 */ /* 0x000fe200020e0683 */
[----:B------:R-:W-:-:S05]  /*1ecb0*/  IADD3 R59, P3, PT, R36, R59, RZ ;  /* 0x0000003b243b7210 */ /* 0x000fca0007f7e0ff */
[----:B------:R2:W-:Y:S01]  /*1ecc0*/  STL [R1+0x160], R59 ;  /* 0x0001603b01007387 */ /* 0x0005e20000100800 */
[----:B------:R-:W-:-:S03]  /*1ecd0*/  IMAD.X R127, R38, 0x1, R127, P3 ;  /* 0x00000001267f7824 */ /* 0x000fc600018e067f */
[----:B------:R-:W-:Y:S04]  /*1ece0*/  STL [R1+0x158], R128 ;  /* 0x0001588001007387 */ /* 0x000fe80000100800 */
[----:B------:R-:W-:Y:S04]  /*1ecf0*/  STL [R1+0x14c], R134 ;  /* 0x00014c8601007387 */ /* 0x000fe80000100800 */
[----:B------:R-:W-:Y:S04]  /*1ed00*/  STL [R1+0x154], R131 ;  /* 0x0001548301007387 */ /* 0x000fe80000100800 */
[----:B0-----:R-:W3:Y:S04]  /*1ed10*/  LDL.LU R48, [R1+0x1d0] ;  /* 0x0001d00001307983 */ /* 0x001ee80000300800 */
[----:B------:R-:W4:Y:S04]  /*1ed20*/  LDL.LU R58, [R1+0x1d8] ;  /* 0x0001d800013a7983 */ /* 0x000f280000300800 */
[----:B------:R-:W-:Y:S04]  /*1ed30*/  STL [R1+0x15c], R127 ;  /* 0x00015c7f01007387 */ /* 0x000fe80000100800 */
[----:B-1----:R-:W4:Y:S04]  /*1ed40*/  LDL.LU R49, [R1+0x1cc] ;  /* 0x0001cc0001317983 */ /* 0x002f280000300800 */
[----:B------:R-:W4:Y:S04]  /*1ed50*/  LDL.LU R100, [R1+0x1d4] ;  /* 0x0001d40001647983 */ /* 0x000f280000300800 */
[----:B------:R-:W4:Y:S01]  /*1ed60*/  LDL.LU R55, [R1+0x1dc] ;  /* 0x0001dc0001377983 */ /* 0x000f220000300800 */
[----:B------:R-:W-:Y:S01]  /*1ed70*/  PRMT R39, RZ, 0x7610, R39 ;  /* 0x00007610ff277816 */ /* 0x000fe20000000027 */
[----:B------:R-:W-:-:S02]  /*1ed80*/  @!P2 IMAD.MOV.U32 R42, RZ, RZ, R133 ;  /* 0x000000ffff2aa224 */ /* 0x000fc400078e0085 */
[----:B------:R-:W-:Y:S01]  /*1ed90*/  @!P2 IMAD.MOV.U32 R43, RZ, RZ, R134 ;  /* 0x000000ffff2ba224 */ /* 0x000fe200078e0086 */
[----:B------:R-:W-:Y:S02]  /*1eda0*/  PRMT R40, RZ, 0x7610, R40 ;  /* 0x00007610ff287816 */ /* 0x000fe40000000028 */
[C---:B------:R-:W-:Y:S02]  /*1edb0*/  IADD3 R121, P5, PT, R36.reuse, R121, RZ ;  /* 0x0000007924797210 */ /* 0x040fe40007fbe0ff */
[----:B------:R0:W4:Y:S01]  /*1edc0*/  @!P2 LDG.E.U8 R39, desc[UR18][R42.64] ;  /* 0x000000122a27a981 */ /* 0x000122000c1e1100 */
[C---:B------:R-:W-:Y:S02]  /*1edd0*/  IADD3 R117, P4, PT, R36.reuse, R117, RZ ;  /* 0x0000007524757210 */ /* 0x040fe40007f9e0ff */
[----:B------:R-:W-:Y:S01]  /*1ede0*/  IADD3 R114, P3, PT, R36, R114, RZ ;  /* 0x0000007224727210 */ /* 0x000fe20007f7e0ff */
[----:B------:R-:W-:Y:S02]  /*1edf0*/  IMAD.X R124, R38, 0x1, R124, P5 ;  /* 0x00000001267c7824 */ /* 0x000fe400028e067c */
[----:B0-----:R-:W-:-:S02]  /*1ee00*/  @!P2 IMAD.MOV.U32 R42, RZ, RZ, R128 ;  /* 0x000000ffff2aa224 */ /* 0x001fc400078e0080 */
[----:B------:R-:W-:Y:S02]  /*1ee10*/  @!P2 IMAD.MOV.U32 R43, RZ, RZ, R131 ;  /* 0x000000ffff2ba224 */ /* 0x000fe400078e0083 */
[----:B------:R-:W-:-:S03]  /*1ee20*/  IMAD.X R120, R38, 0x1, R120, P4 ;  /* 0x0000000126787824 */ /* 0x000fc600020e0678 */
[----:B------:R0:W4:Y:S01]  /*1ee30*/  @!P2 LDG.E.U8 R40, desc[UR18][R42.64] ;  /* 0x000000122a28a981 */ /* 0x000122000c1e1100 */
[----:B------:R-:W-:Y:S01]  /*1ee40*/  IMAD.X R115, R38, 0x1, R115, P3 ;  /* 0x0000000126737824 */ /* 0x000fe200018e0673 */
[----:B------:R-:W-:Y:S01]  /*1ee50*/  PRMT R41, RZ, 0x7610, R41 ;  /* 0x00007610ff297816 */ /* 0x000fe20000000029 */
[----:B0-----:R-:W-:Y:S02]  /*1ee60*/  @!P2 IMAD.MOV.U32 R42, RZ, RZ, R59 ;  /* 0x000000ffff2aa224 */ /* 0x001fe400078e003b */
[----:B--2---:R-:W2:Y:S04]  /*1ee70*/  LDL.LU R59, [R1+0x220] ;  /* 0x00022000013b7983 */ /* 0x004ea80000300800 */
[----:B------:R-:W-:Y:S04]  /*1ee80*/  STL [R1+0x190], R121 ;  /* 0x0001907901007387 */ /* 0x000fe80000100800 */
[----:B------:R-:W-:Y:S04]  /*1ee90*/  STL [R1+0x1a0], R114 ;  /* 0x0001a07201007387 */ /* 0x000fe80000100800 */
[----:B------:R-:W-:Y:S04]  /*1eea0*/  STL [R1+0x198], R117 ;  /* 0x0001987501007387 */ /* 0x000fe80000100800 */
[----:B------:R-:W-:Y:S01]  /*1eeb0*/  STL [R1+0x18c], R124 ;  /* 0x00018c7c01007387 */ /* 0x000fe20000100800 */
[----:B------:R-:W-:-:S03]  /*1eec0*/  @!P2 IMAD.MOV.U32 R43, RZ, RZ, R127 ;  /* 0x000000ffff2ba224 */ /* 0x000fc600078e007f */
[----:B------:R-:W-:Y:S04]  /*1eed0*/  STL [R1+0x194], R120 ;  /* 0x0001947801007387 */ /* 0x000fe80000100800 */
[----:B------:R-:W2:Y:S04]  /*1eee0*/  LDL.LU R52, [R1+0x210] ;  /* 0x0002100001347983 */ /* 0x000ea80000300800 */
[----:B------:R0:W-:Y:S01]  /*1eef0*/  STS.U8 [R30+UR9+0xc180], R102 ;  /* 0x00c180661e007988 */ /* 0x0001e20008000009 */
[----:B------:R-:W-:-:S03]  /*1ef00*/  @!P2 IMAD.MOV.U32 R46, RZ, RZ, R121 ;  /* 0x000000ffff2ea224 */ /* 0x000fc600078e0079 */
[----:B------:R1:W2:Y:S04]  /*1ef10*/  @!P2 LDG.E.U8 R41, desc[UR18][R42.64] ;  /* 0x000000122a29a981 */ /* 0x0002a8000c1e1100 */
[----:B0-----:R-:W2:Y:S04]  /*1ef20*/  LDL.LU R102, [R1+0x218] ;  /* 0x0002180001667983 */ /* 0x001ea80000300800 */
[----:B------:R-:W-:Y:S01]  /*1ef30*/  STL [R1+0x19c], R115 ;  /* 0x00019c7301007387 */ /* 0x000fe20000100800 */
[----:B-1----:R-:W-:-:S03]  /*1ef40*/  PRMT R42, RZ, 0x7610, R42 ;  /* 0x00007610ff2a7816 */ /* 0x002fc6000000002a */
[----:B------:R-:W2:Y:S01]  /*1ef50*/  LDL.LU R53, [R1+0x20c] ;  /* 0x00020c0001357983 */ /* 0x000ea20000300800 */
[----:B------:R-:W-:-:S03]  /*1ef60*/  @!P2 IMAD.MOV.U32 R47, RZ, RZ, R124 ;  /* 0x000000ffff2fa224 */ /* 0x000fc600078e007c */
[----:B------:R-:W2:Y:S01]  /*1ef70*/  LDL.LU R103, [R1+0x214] ;  /* 0x0002140001677983 */ /* 0x000ea20000300800 */
[----:B------:R-:W-:-:S03]  /*1ef80*/  PRMT R43, RZ, 0x7610, R43 ;  /* 0x00007610ff2b7816 */ /* 0x000fc6000000002b */
[----:B------:R0:W-:Y:S04]  /*1ef90*/  STS.U8 [R30+UR9+0xcd80], R99 ;  /* 0x00cd80631e007988 */ /* 0x0001e80008000009 */
[----:B------:R1:W2:Y:S04]  /*1efa0*/  @!P2 LDG.E.U8 R42, desc[UR18][R46.64] ;  /* 0x000000122e2aa981 */ /* 0x0002a8000c1e1100 */
[----:B0-----:R-:W2:Y:S01]  /*1efb0*/  LDL.LU R99, [R1+0x21c] ;  /* 0x00021c0001637983 */ /* 0x001ea20000300800 */
[----:B-1----:R-:W-:Y:S02]  /*1efc0*/  @!P2 IMAD.MOV.U32 R46, RZ, RZ, R117 ;  /* 0x000000ffff2ea224 */ /* 0x002fe400078e0075 */
[----:B------:R-:W-:Y:S01]  /*1efd0*/  @!P2 IMAD.MOV.U32 R47, RZ, RZ, R120 ;  /* 0x000000ffff2fa224 */ /* 0x000fe200078e0078 */
[----:B------:R-:W-:-:S02]  /*1efe0*/  PRMT R44, RZ, 0x7610, R44 ;  /* 0x00007610ff2c7816 */ /* 0x000fc4000000002c */
[----:B------:R-:W-:Y:S02]  /*1eff0*/  IADD3 R113, P3, PT, R36, R113, RZ ;  /* 0x0000007124717210 */ /* 0x000fe40007f7e0ff */
[----:B------:R0:W2:Y:S01]  /*1f000*/  @!P2 LDG.E.U8 R43, desc[UR18][R46.64] ;  /* 0x000000122e2ba981 */ /* 0x0000a2000c1e1100 */
[----:B------:R-:W-:-:S03]  /*1f010*/  PRMT R45, RZ, 0x7610, R45 ;  /* 0x00007610ff2d7816 */ /* 0x000fc6000000002d */
[----:B------:R1:W-:Y:S01]  /*1f020*/  STS.U8 [R30+UR9+0xd180], R98 ;  /* 0x00d180621e007988 */ /* 0x0003e20008000009 */
[----:B0-----:R-:W-:Y:S02]  /*1f030*/  @!P2 IMAD.MOV.U32 R46, RZ, RZ, R114 ;  /* 0x000000ffff2ea224 */ /* 0x001fe400078e0072 */
[----:B------:R-:W-:Y:S01]  /*1f040*/  @!P2 IMAD.MOV.U32 R47, RZ, RZ, R115 ;  /* 0x000000ffff2fa224 */ /* 0x000fe200078e0073 */
[----:B-1----:R-:W2:Y:S04]  /*1f050*/  LDL.LU R98, [R1+0x280] ;  /* 0x0002800001627983 */ /* 0x002ea80000300800 */
[----:B------:R0:W2:Y:S02]  /*1f060*/  @!P2 LDG.E.U8 R44, desc[UR18][R46.64] ;  /* 0x000000122e2ca981 */ /* 0x0000a4000c1e1100 */
[----:B0-----:R-:W-:-:S02]  /*1f070*/  PRMT R46, RZ, 0x7610, R46 ;  /* 0x00007610ff2e7816 */ /* 0x001fc4000000002e */
[C---:B---3--:R-:W-:Y:S02]  /*1f080*/  IADD3 R48, P5, PT, R36.reuse, R48, RZ ;  /* 0x0000003024307210 */ /* 0x048fe40007fbe0ff */
[----:B----4-:R-:W-:-:S03]  /*1f090*/  IADD3 R58, P4, PT, R36, R58, RZ ;  /* 0x0000003a243a7210 */ /* 0x010fc60007f9e0ff */
[----:B------:R0:W-:Y:S04]  /*1f0a0*/  STL [R1+0x1d0], R48 ;  /* 0x0001d03001007387 */ /* 0x0001e80000100800 */
[----:B------:R-:W-:Y:S01]  /*1f0b0*/  STL [R1+0x1e0], R113 ;  /* 0x0001e07101007387 */ /* 0x000fe20000100800 */
[----:B------:R-:W-:-:S03]  /*1f0c0*/  IMAD.X R49, R38, 0x1, R49, P5 ;  /* 0x0000000126317824 */ /* 0x000fc600028e0631 */
[----:B------:R-:W-:Y:S01]  /*1f0d0*/  STL [R1+0x1d8], R58 ;  /* 0x0001d83a01007387 */ /* 0x000fe20000100800 */
[----:B------:R-:W-:-:S03]  /*1f0e0*/  IMAD.X R100, R38, 0x1, R100, P4 ;  /* 0x0000000126647824 */ /* 0x000fc600020e0664 */
[----:B------:R1:W-:Y:S04]  /*1f0f0*/  STL [R1+0x1cc], R49 ;  /* 0x0001cc3101007387 */ /* 0x0003e80000100800 */
[----:B------:R0:W3:Y:S01]  /*1f100*/  @!P2 LDG.E.U8 R45, desc[UR18][R48.64] ;  /* 0x00000012302da981 */ /* 0x0000e2000c1e1100 */
[----:B------:R-:W-:-:S03]  /*1f110*/  IMAD.X R55, R38, 0x1, R55, P3 ;  /* 0x0000000126377824 */ /* 0x000fc600018e0637 */
[----:B------:R-:W-:Y:S04]  /*1f120*/  STL [R1+0x1d4], R100 ;  /* 0x0001d46401007387 */ /* 0x000fe80000100800 */
[----:B------:R-:W4:Y:S01]  /*1f130*/  LDL.LU R54, [R1+0x270] ;  /* 0x0002700001367983 */ /* 0x000f220000300800 */
[----:B0-----:R-:W-:Y:S02]  /*1f140*/  @!P2 IMAD.MOV.U32 R48, RZ, RZ, R58 ;  /* 0x000000ffff30a224 */ /* 0x001fe400078e003a */
[----:B-1----:R-:W-:Y:S01]  /*1f150*/  @!P2 IMAD.MOV.U32 R49, RZ, RZ, R100 ;  /* 0x000000ffff31a224 */ /* 0x002fe200078e0064 */
[----:B------:R-:W3:Y:S04]  /*1f160*/  LDL.LU R105, [R1+0x278] ;  /* 0x0002780001697983 */ /* 0x000ee80000300800 */
[----:B------:R0:W3:Y:S04]  /*1f170*/  @!P2 LDG.E.U8 R46, desc[UR18][R48.64] ;  /* 0x00000012302ea981 */ /* 0x0000e8000c1e1100 */
[----:B------:R1:W-:Y:S01]  /*1f180*/  STL [R1+0x1dc], R55 ;  /* 0x0001dc3701007387 */ /* 0x0003e20000100800 */
[----:B0-----:R-:W-:-:S03]  /*1f190*/  @!P2 IMAD.MOV.U32 R49, RZ, RZ, R55 ;  /* 0x000000ffff31a224 */ /* 0x001fc600078e0037 */
[----:B-1----:R-:W3:Y:S04]  /*1f1a0*/  LDL.LU R55, [R1+0x26c] ;  /* 0x00026c0001377983 */ /* 0x002ee80000300800 */
[----:B------:R-:W3:Y:S04]  /*1f1b0*/  LDL.LU R106, [R1+0x274] ;  /* 0x00027400016a7983 */ /* 0x000ee80000300800 */
[----:B------:R-:W3:Y:S01]  /*1f1c0*/  LDL.LU R100, [R1+0x27c] ;  /* 0x00027c0001647983 */ /* 0x000ee20000300800 */
[----:B------:R-:W-:Y:S01]  /*1f1d0*/  PRMT R47, RZ, 0x7610, R47 ;  /* 0x00007610ff2f7816 */ /* 0x000fe2000000002f */
[----:B------:R-:W-:Y:S01]  /*1f1e0*/  @!P2 IMAD.MOV.U32 R48, RZ, RZ, R113 ;  /* 0x000000ffff30a224 */ /* 0x000fe200078e0071 */
[----:B--2---:R-:W-:Y:S01]  /*1f1f0*/  IADD3 R59, P3, PT, R36, R59, RZ ;  /* 0x0000003b243b7210 */ /* 0x004fe20007f7e0ff */
[----:B------:R0:W-:Y:S04]  /*1f200*/  STS.U8 [R30+UR9+0xc580], R101 ;  /* 0x00c580651e007988 */ /* 0x0001e80008000009 */
[----:B------:R1:W2:Y:S04]  /*1f210*/  @!P2 LDG.E.U8 R47, desc[UR18][R48.64] ;  /* 0x00000012302fa981 */ /* 0x0002a8000c1e1100 */
[----:B0-----:R-:W2:Y:S01]  /*1f220*/  LDL.LU R101, [R1+0x2c0] ;  /* 0x0002c00001657983 */ /* 0x001ea20000300800 */
[----:B-1----:R-:W-:-:S02]  /*1f230*/  PRMT R48, RZ, 0x7610, R48 ;  /* 0x00007610ff307816 */ /* 0x002fc40000000030 */
[----:B------:R-:W-:Y:S02]  /*1f240*/  IADD3 R52, P5, PT, R36, R52, RZ ;  /* 0x0000003424347210 */ /* 0x000fe40007fbe0ff */
[----:B------:R-:W-:-:S03]  /*1f250*/  PRMT R49, RZ, 0x7610, R49 ;  /* 0x00007610ff317816 */ /* 0x000fc60000000031 */
[----:B------:R0:W-:Y:S01]  /*1f260*/  STL [R1+0x210], R52 ;  /* 0x0002103401007387 */ /* 0x0001e20000100800 */
[----:B------:R-:W-:-:S03]  /*1f270*/  IADD3 R102, P4, PT, R36, R102, RZ ;  /* 0x0000006624667210 */ /* 0x000fc60007f9e0ff */
[----:B------:R-:W-:Y:S01]  /*1f280*/  STL [R1+0x220], R59 ;  /* 0x0002203b01007387 */ /* 0x000fe20000100800 */
[----:B------:R-:W-:-:S03]  /*1f290*/  IMAD.X R53, R38, 0x1, R53, P5 ;  /* 0x0000000126357824 */ /* 0x000fc600028e0635 */
[----:B------:R-:W-:Y:S01]  /*1f2a0*/  STL [R1+0x218], R102 ;  /* 0x0002186601007387 */ /* 0x000fe20000100800 */
[----:B------:R-:W-:-:S03]  /*1f2b0*/  IMAD.X R103, R38, 0x1, R103, P4 ;  /* 0x0000000126677824 */ /* 0x000fc600020e0667 */
[----:B------:R1:W-:Y:S04]  /*1f2c0*/  STL [R1+0x20c], R53 ;  /* 0x00020c3501007387 */ /* 0x0003e80000100800 */
[----:B------:R0:W2:Y:S04]  /*1f2d0*/  @!P2 LDG.E.U8 R48, desc[UR18][R52.64] ;  /* 0x000000123430a981 */ /* 0x0000a8000c1e1100 */
[----:B------:R1:W-:Y:S04]  /*1f2e0*/  STL [R1+0x214], R103 ;  /* 0x0002146701007387 */ /* 0x0003e80000100800 */
[----:B------:R-:W2:Y:S01]  /*1f2f0*/  LDL.LU R58, [R1+0x2b0] ;  /* 0x0002b000013a7983 */ /* 0x000ea20000300800 */
[----:B------:R-:W-:-:S02]  /*1f300*/  IMAD.X R99, R38, 0x1, R99, P3 ;  /* 0x0000000126637824 */ /* 0x000fc400018e0663 */
[----:B0-----:R-:W-:Y:S01]  /*1f310*/  @!P2 IMAD.MOV.U32 R52, RZ, RZ, R102 ;  /* 0x000000ffff34a224 */ /* 0x001fe200078e0066 */
[----:B------:R-:W2:Y:S01]  /*1f320*/  LDL.LU R104, [R1+0x2b8] ;  /* 0x0002b80001687983 */ /* 0x000ea20000300800 */
[----:B-1----:R-:W-:-:S03]  /*1f330*/  @!P2 IMAD.MOV.U32 R53, RZ, RZ, R103 ;  /* 0x000000ffff35a224 */ /* 0x002fc600078e0067 */
[----:B------:R0:W-:Y:S04]  /*1f340*/  STL [R1+0x21c], R99 ;  /* 0x00021c6301007387 */ /* 0x0001e80000100800 */
[----:B------:R1:W2:Y:S02]  /*1f350*/  @!P2 LDG.E.U8 R49, desc[UR18][R52.64] ;  /* 0x000000123431a981 */ /* 0x0002a4000c1e1100 */
[----:B-1----:R-:W-:Y:S02]  /*1f360*/  @!P2 IMAD.MOV.U32 R52, RZ, RZ, R59 ;  /* 0x000000ffff34a224 */ /* 0x002fe400078e003b */
[----:B------:R-:W2:Y:S04]  /*1f370*/  LDL.LU R59, [R1+0x2ac] ;  /* 0x0002ac00013b7983 */ /* 0x000ea80000300800 */
[----:B------:R-:W2:Y:S04]  /*1f380*/  LDL.LU R107, [R1+0x2b4] ;  /* 0x0002b400016b7983 */ /* 0x000ea80000300800 */
[----:B------:R-:W2:Y:S01]  /*1f390*/  LDL.LU R103, [R1+0x2bc] ;  /* 0x0002bc0001677983 */ /* 0x000ea20000300800 */
[----:B------:R-:W-:-:S03]  /*1f3a0*/  IADD3 R98, P3, PT, R36, R98, RZ ;  /* 0x0000006224627210 */ /* 0x000fc60007f7e0ff */
[----:B------:R-:W2:Y:S01]  /*1f3b0*/  LDL.LU R102, [R1+0x300] ;  /* 0x0003000001667983 */ /* 0x000ea20000300800 */
[----:B------:R-:W-:Y:S01]  /*1f3c0*/  @!P2 IMAD.MOV.U32 R53, RZ, RZ, R99 ;  /* 0x000000ffff35a224 */ /* 0x000fe200078e0063 */
[----:B------:R-:W-:Y:S02]  /*1f3d0*/  PRMT R51, RZ, 0x7610, R51 ;  /* 0x00007610ff337816 */ /* 0x000fe40000000033 */
[----:B------:R1:W-:Y:S01]  /*1f3e0*/  STS.U8 [R30+UR9+0xe980], R109 ;  /* 0x00e9806d1e007988 */ /* 0x0003e20008000009 */
[C---:B----4-:R-:W-:Y:S02]  /*1f3f0*/  IADD3 R54, P5, PT, R36.reuse, R54, RZ ;  /* 0x0000003624367210 */ /* 0x050fe40007fbe0ff */
[----:B---3--:R-:W-:-:S03]  /*1f400*/  IADD3 R105, P4, PT, R36, R105, RZ ;  /* 0x0000006924697210 */ /* 0x008fc60007f9e0ff */
[----:B------:R-:W-:Y:S04]  /*1f410*/  STL [R1+0x270], R54 ;  /* 0x0002703601007387 */ /* 0x000fe80000100800 */
[----:B------:R-:W-:Y:S04]  /*1f420*/  STL [R1+0x280], R98 ;  /* 0x0002806201007387 */ /* 0x000fe80000100800 */
[----:B------:R-:W-:Y:S01]  /*1f430*/  STL [R1+0x278], R105 ;  /* 0x0002786901007387 */ /* 0x000fe20000100800 */
[C---:B------:R-:W-:Y:S02]  /*1f440*/  IMAD.X R55, R38.reuse, 0x1, R55, P5 ;  /* 0x0000000126377824 */ /* 0x040fe400028e0637 */
[----:B------:R-:W-:-:S03]  /*1f450*/  IMAD.X R106, R38, 0x1, R106, P4 ;  /* 0x00000001266a7824 */ /* 0x000fc600020e066a */
[----:B------:R3:W-:Y:S01]  /*1f460*/  STL [R1+0x26c], R55 ;  /* 0x00026c3701007387 */ /* 0x0007e20000100800 */
[----:B------:R-:W-:-:S03]  /*1f470*/  IMAD.X R100, R38, 0x1, R100, P3 ;  /* 0x0000000126647824 */ /* 0x000fc600018e0664 */
[----:B------:R4:W-:Y:S04]  /*1f480*/  STL [R1+0x274], R106 ;  /* 0x0002746a01007387 */ /* 0x0009e80000100800 */
[----:B0-----:R-:W2:Y:S04]  /*1f490*/  LDL.LU R99, [R1+0x2f0] ;  /* 0x0002f00001637983 */ /* 0x001ea80000300800 */
[----:B------:R-:W2:Y:S04]  /*1f4a0*/  LDL.LU R108, [R1+0x2f8] ;  /* 0x0002f800016c7983 */ /* 0x000ea80000300800 */
[----:B------:R0:W-:Y:S04]  /*1f4b0*/  STL [R1+0x27c], R100 ;  /* 0x00027c6401007387 */ /* 0x0001e80000100800 */
[----:B-1----:R-:W2:Y:S04]  /*1f4c0*/  LDL.LU R109, [R1+0x2ec] ;  /* 0x0002ec00016d7983 */ /* 0x002ea80000300800 */
[----:B------:R-:W2:Y:S04]  /*1f4d0*/  LDL.LU R113, [R1+0x2f4] ;  /* 0x0002f40001717983 */ /* 0x000ea80000300800 */
[----:B------:R3:W2:Y:S02]  /*1f4e0*/  @!P2 LDG.E.U8 R51, desc[UR18][R54.64] ;  /* 0x000000123633a981 */ /* 0x0006a4000c1e1100 */
[----:B---3--:R-:W-:-:S02]  /*1f4f0*/  @!P2 IMAD.MOV.U32 R55, RZ, RZ, R106 ;  /* 0x000000ffff37a224 */ /* 0x008fc400078e006a */
[----:B----4-:R-:W3:Y:S01]  /*1f500*/  LDL.LU R106, [R1+0x2fc] ;  /* 0x0002fc00016a7983 */ /* 0x010ee20000300800 */
[----:B------:R-:W-:Y:S01]  /*1f510*/  PRMT R50, RZ, 0x7610, R50 ;  /* 0x00007610ff327816 */ /* 0x000fe20000000032 */
[----:B------:R-:W-:-:S05]  /*1f520*/  @!P2 IMAD.MOV.U32 R54, RZ, RZ, R105 ;  /* 0x000000ffff36a224 */ /* 0x000fca00078e0069 */
[----:B------:R1:W4:Y:S01]  /*1f530*/  @!P2 LDG.E.U8 R50, desc[UR18][R52.64] ;  /* 0x000000123432a981 */ /* 0x000322000c1e1100 */
[----:B--2---:R-:W-:Y:S02]  /*1f540*/  IADD3 R101, P3, PT, R36, R101, RZ ;  /* 0x0000006524657210 */ /* 0x004fe40007f7e0ff */
[----:B-1----:R-:W-:Y:S02]  /*1f550*/  PRMT R52, RZ, 0x7610, R52 ;  /* 0x00007610ff347816 */ /* 0x002fe40000000034 */
[----:B------:R-:W-:-:S04]  /*1f560*/  PRMT R53, RZ, 0x7610, R53 ;  /* 0x00007610ff357816 */ /* 0x000fc80000000035 */
[----:B------:R1:W2:Y:S01]  /*1f570*/  @!P2 LDG.E.U8 R52, desc[UR18][R54.64] ;  /* 0x000000123634a981 */ /* 0x0002a2000c1e1100 */
[C---:B------:R-:W-:Y:S02]  /*1f580*/  IADD3 R58, P5, PT, R36.reuse, R58, RZ ;  /* 0x0000003a243a7210 */ /* 0x040fe40007fbe0ff */
[----:B------:R-:W-:Y:S01]  /*1f590*/  IADD3 R104, P4, PT, R36, R104, RZ ;  /* 0x0000006824687210 */ /* 0x000fe20007f9e0ff */
[----:B-1----:R-:W-:Y:S02]  /*1f5a0*/  @!P2 IMAD.MOV.U32 R54, RZ, RZ, R98 ;  /* 0x000000ffff36a224 */ /* 0x002fe400078e0062 */
[----:B------:R-:W-:Y:S02]  /*1f5b0*/  @!P2 IMAD.MOV.U32 R55, RZ, RZ, R100 ;  /* 0x000000ffff37a224 */ /* 0x000fe400078e0064 */
[----:B0-----:R-:W2:Y:S04]  /*1f5c0*/  LDL.LU R100, [R1+0x338] ;  /* 0x0003380001647983 */ /* 0x001ea80000300800 */
[----:B------:R0:W-:Y:S04]  /*1f5d0*/  STL [R1+0x2b0], R58 ;  /* 0x0002b03a01007387 */ /* 0x0001e80000100800 */
[----:B------:R1:W4:Y:S01]  /*1f5e0*/  @!P2 LDG.E.U8 R53, desc[UR18][R54.64] ;  /* 0x000000123635a981 */ /* 0x000322000c1e1100 */
[----:B------:R-:W-:-:S03]  /*1f5f0*/  IMAD.X R59, R38, 0x1, R59, P5 ;  /* 0x00000001263b7824 */ /* 0x000fc600028e063b */
[----:B------:R-:W-:Y:S01]  /*1f600*/  STL [R1+0x2c0], R101 ;  /* 0x0002c06501007387 */ /* 0x000fe20000100800 */
[----:B------:R-:W-:-:S03]  /*1f610*/  IMAD.X R107, R38, 0x1, R107, P4 ;  /* 0x00000001266b7824 */ /* 0x000fc600020e066b */
[----:B------:R-:W-:Y:S01]  /*1f620*/  STL [R1+0x2b8], R104 ;  /* 0x0002b86801007387 */ /* 0x000fe20000100800 */
[----:B-1----:R-:W-:Y:S01]  /*1f630*/  PRMT R54, RZ, 0x7610, R54 ;  /* 0x00007610ff367816 */ /* 0x002fe20000000036 */
[----:B------:R-:W-:Y:S02]  /*1f640*/  IMAD.X R103, R38, 0x1, R103, P3 ;  /* 0x0000000126677824 */ /* 0x000fe400018e0667 */
[----:B------:R1:W-:Y:S04]  /*1f650*/  STL [R1+0x2ac], R59 ;  /* 0x0002ac3b01007387 */ /* 0x0003e80000100800 */
[----:B------:R0:W-:Y:S01]  /*1f660*/  STL [R1+0x2b4], R107 ;  /* 0x0002b46b01007387 */ /* 0x0001e20000100800 */
[----:B------:R-:W-:-:S03]  /*1f670*/  PRMT R55, RZ, 0x7610, R55 ;  /* 0x00007610ff377816 */ /* 0x000fc60000000037 */
[----:B------:R-:W4:Y:S04]  /*1f680*/  LDL.LU R98, [R1+0x328] ;  /* 0x0003280001627983 */ /* 0x000f280000300800 */
[----:B------:R-:W4:Y:S04]  /*1f690*/  LDL.LU R105, [R1+0x330] ;  /* 0x0003300001697983 */ /* 0x000f280000300800 */
[----:B------:R0:W4:Y:S04]  /*1f6a0*/  @!P2 LDG.E.U8 R54, desc[UR18][R58.64] ;  /* 0x000000123a36a981 */ /* 0x000128000c1e1100 */
[----:B------:R1:W-:Y:S01]  /*1f6b0*/  STL [R1+0x2bc], R103 ;  /* 0x0002bc6701007387 */ /* 0x0003e20000100800 */
[----:B0-----:R-:W-:-:S02]  /*1f6c0*/  @!P2 IMAD.MOV.U32 R58, RZ, RZ, R104 ;  /* 0x000000ffff3aa224 */ /* 0x001fc400078e0068 */
[----:B-1----:R-:W-:Y:S01]  /*1f6d0*/  @!P2 IMAD.MOV.U32 R59, RZ, RZ, R107 ;  /* 0x000000ffff3ba224 */ /* 0x002fe200078e006b */
[----:B------:R-:W4:Y:S04]  /*1f6e0*/  LDL.LU R104, [R1+0x324] ;  /* 0x0003240001687983 */ /* 0x000f280000300800 */
[----:B------:R-:W4:Y:S04]  /*1f6f0*/  LDL.LU R107, [R1+0x32c] ;  /* 0x00032c00016b7983 */ /* 0x000f280000300800 */
[----:B------:R0:W4:Y:S02]  /*1f700*/  @!P2 LDG.E.U8 R55, desc[UR18][R58.64] ;  /* 0x000000123a37a981 */ /* 0x000124000c1e1100 */
[----:B0-----:R-:W-:-:S02]  /*1f710*/  @!P2 IMAD.MOV.U32 R59, RZ, RZ, R103 ;  /* 0x000000ffff3ba224 */ /* 0x001fc400078e0067 */
[----:B------:R-:W4:Y:S01]  /*1f720*/  LDL.LU R103, [R1+0x334] ;  /* 0x0003340001677983 */ /* 0x000f220000300800 */
[----:B------:R-:W-:Y:S01]  /*1f730*/  PRMT R56, RZ, 0x7610, R56 ;  /* 0x00007610ff387816 */ /* 0x000fe20000000038 */
[----:B------:R-:W-:Y:S01]  /*1f740*/  @!P2 IMAD.MOV.U32 R58, RZ, RZ, R101 ;  /* 0x000000ffff3aa224 */ /* 0x000fe200078e0065 */
[----:B------:R-:W-:Y:S01]  /*1f750*/  IADD3 R102, P3, PT, R36, R102, RZ ;  /* 0x0000006624667210 */ /* 0x000fe20007f7e0ff */
[----:B------:R-:W4:Y:S01]  /*1f760*/  LDL.LU R101, [R1+0x370] ;  /* 0x0003700001657983 */ /* 0x000f220000300800 */
[----:B------:R-:W-:-:S03]  /*1f770*/  PRMT R57, RZ, 0x7610, R57 ;  /* 0x00007610ff397816 */ /* 0x000fc60000000039 */
[----:B------:R0:W4:Y:S01]  /*1f780*/  @!P2 LDG.E.U8 R56, desc[UR18][R58.64] ;  /* 0x000000123a38a981 */ /* 0x000122000c1e1100 */
[----:B------:R-:W-:Y:S02]  /*1f790*/  PRMT R60, RZ, 0x7610, R60 ;  /* 0x00007610ff3c7816 */ /* 0x000fe4000000003c */
[C---:B------:R-:W-:Y:S02]  /*1f7a0*/  IADD3 R99, P5, PT, R36.reuse, R99, RZ ;  /* 0x0000006324637210 */ /* 0x040fe40007fbe0ff */
[----:B------:R-:W-:-:S03]  /*1f7b0*/  IADD3 R108, P4, PT, R36, R108, RZ ;  /* 0x0000006c246c7210 */ /* 0x000fc60007f9e0ff */
[----:B------:R1:W-:Y:S01]  /*1f7c0*/  STL [R1+0x2f0], R99 ;  /* 0x0002f06301007387 */ /* 0x0003e20000100800 */
[----:B0-----:R-:W-:-:S03]  /*1f7d0*/  @!P2 IMAD.MOV.U32 R58, RZ, RZ, R99 ;  /* 0x000000ffff3aa224 */ /* 0x001fc600078e0063 */
[----:B------:R-:W-:Y:S01]  /*1f7e0*/  STL [R1+0x300], R102 ;  /* 0x0003006601007387 */ /* 0x000fe20000100800 */
[----:B------:R-:W-:-:S03]  /*1f7f0*/  IMAD.X R109, R38, 0x1, R109, P5 ;  /* 0x00000001266d7824 */ /* 0x000fc600028e066d */
[----:B------:R-:W-:Y:S01]  /*1f800*/  STL [R1+0x2f8], R108 ;  /* 0x0002f86c01007387 */ /* 0x000fe20000100800 */
[----:B------:R-:W-:-:S03]  /*1f810*/  IMAD.X R113, R38, 0x1, R113, P4 ;  /* 0x0000000126717824 */ /* 0x000fc600020e0671 */
[----:B------:R0:W-:Y:S01]  /*1f820*/  STL [R1+0x2ec], R109 ;  /* 0x0002ec6d01007387 */ /* 0x0001e20000100800 */
[----:B------:R-:W-:-:S03]  /*1f830*/  @!P2 IMAD.MOV.U32 R59, RZ, RZ, R109 ;  /* 0x000000ffff3ba224 */ /* 0x000fc600078e006d */
[----:B------:R3:W-:Y:S04]  /*1f840*/  STL [R1+0x2f4], R113 ;  /* 0x0002f47101007387 */ /* 0x0007e80000100800 */
[----:B-1----:R-:W4:Y:S04]  /*1f850*/  LDL.LU R99, [R1+0x340] ;  /* 0x0003400001637983 */ /* 0x002f280000300800 */
[----:B0-----:R-:W4:Y:S01]  /*1f860*/  LDL.LU R109, [R1+0x368] ;  /* 0x00036800016d7983 */ /* 0x001f220000300800 */
[----:B---3--:R-:W-:-:S03]  /*1f870*/  IMAD.X R106, R38, 0x1, R106, P3 ;  /* 0x00000001266a7824 */ /* 0x008fc600018e066a */
[----:B------:R0:W3:Y:S04]  /*1f880*/  @!P2 LDG.E.U8 R57, desc[UR18][R58.64] ;  /* 0x000000123a39a981 */ /* 0x0000e8000c1e1100 */
[----:B------:R1:W-:Y:S01]  /*1f890*/  STL [R1+0x2fc], R106 ;  /* 0x0002fc6a01007387 */ /* 0x0003e20000100800 */
[----:B0-----:R-:W-:Y:S02]  /*1f8a0*/  @!P2 IMAD.MOV.U32 R58, RZ, RZ, R108 ;  /* 0x000000ffff3aa224 */ /* 0x001fe400078e006c */
[----:B------:R-:W-:Y:S01]  /*1f8b0*/  @!P2 IMAD.MOV.U32 R59, RZ, RZ, R113 ;  /* 0x000000ffff3ba224 */ /* 0x000fe200078e0071 */
[----:B------:R-:W3:Y:S04]  /*1f8c0*/  LDL.LU R108, [R1+0x33c] ;  /* 0x00033c00016c7983 */ /* 0x000ee80000300800 */
[----:B------:R-:W3:Y:S04]  /*1f8d0*/  LDL.LU R113, [R1+0x364] ;  /* 0x0003640001717983 */ /* 0x000ee80000300800 */
[----:B------:R0:W3:Y:S02]  /*1f8e0*/  @!P2 LDG.E.U8 R60, desc[UR18][R58.64] ;  /* 0x000000123a3ca981 */ /* 0x0000e4000c1e1100 */
[----:B0-----:R-:W-:-:S02]  /*1f8f0*/  @!P2 IMAD.MOV.U32 R59, RZ, RZ, R106 ;  /* 0x000000ffff3ba224 */ /* 0x001fc400078e006a */
[----:B-1----:R-:W3:Y:S01]  /*1f900*/  LDL.LU R106, [R1+0x36c] ;  /* 0x00036c00016a7983 */ /* 0x002ee20000300800 */
[----:B------:R-:W-:Y:S01]  /*1f910*/  PRMT R61, RZ, 0x7610, R61 ;  /* 0x00007610ff3d7816 */ /* 0x000fe2000000003d */
[----:B------:R-:W-:Y:S01]  /*1f920*/  @!P2 IMAD.MOV.U32 R58, RZ, RZ, R102 ;  /* 0x000000ffff3aa224 */ /* 0x000fe200078e0066 */
[----:B--2---:R-:W-:Y:S01]  /*1f930*/  IADD3 R100, P3, PT, R36, R100, RZ ;  /* 0x0000006424647210 */ /* 0x004fe20007f7e0ff */
[----:B------:R-:W2:Y:S01]  /*1f940*/  LDL.LU R102, [R1+0x3a8] ;  /* 0x0003a80001667983 */ /* 0x000ea20000300800 */
[----:B------:R-:W-:-:S03]  /*1f950*/  PRMT R62, RZ, 0x7610, R62 ;  /* 0x00007610ff3e7816 */ /* 0x000fc6000000003e */
[----:B------:R0:W2:Y:S01]  /*1f960*/  @!P2 LDG.E.U8 R61, desc[UR18][R58.64] ;  /* 0x000000123a3da981 */ /* 0x0000a2000c1e1100 */
[----:B------:R-:W-:Y:S02]  /*1f970*/  PRMT R63, RZ, 0x7610, R63 ;  /* 0x00007610ff3f7816 */ /* 0x000fe4000000003f */
[C---:B----4-:R-:W-:Y:S02]  /*1f980*/  IADD3 R98, P5, PT, R36.reuse, R98, RZ ;  /* 0x0000006224627210 */ /* 0x050fe40007fbe0ff */
[----:B------:R-:W-:-:S03]  /*1f990*/  IADD3 R105, P4, PT, R36, R105, RZ ;  /* 0x0000006924697210 */ /* 0x000fc60007f9e0ff */
[----:B------:R1:W-:Y:S01]  /*1f9a0*/  STL [R1+0x328], R98 ;  /* 0x0003286201007387 */ /* 0x0003e20000100800 */
[----:B0-----:R-:W-:-:S03]  /*1f9b0*/  @!P2 IMAD.MOV.U32 R58, RZ, RZ, R98 ;  /* 0x000000ffff3aa224 */ /* 0x001fc600078e0062 */
[----:B------:R-:W-:Y:S04]  /*1f9c0*/  STL [R1+0x338], R100 ;  /* 0x0003386401007387 */ /* 0x000fe80000100800 */
[----:B------:R-:W-:Y:S01]  /*1f9d0*/  STL [R1+0x330], R105 ;  /* 0x0003306901007387 */ /* 0x000fe20000100800 */
[C---:B------:R-:W-:Y:S02]  /*1f9e0*/  IMAD.X R104, R38.reuse, 0x1, R104, P5 ;  /* 0x0000000126687824 */ /* 0x040fe400028e0668 */
[----:B------:R-:W-:-:S03]  /*1f9f0*/  IMAD.X R107, R38, 0x1, R107, P4 ;  /* 0x00000001266b7824 */ /* 0x000fc600020e066b */
[----:B------:R0:W-:Y:S01]  /*1fa00*/  STL [R1+0x324], R104 ;  /* 0x0003246801007387 */ /* 0x0001e20000100800 */
[----:B------:R-:W-:-:S03]  /*1fa10*/  @!P2 IMAD.MOV.U32 R59, RZ, RZ, R104 ;  /* 0x000000ffff3ba224 */ /* 0x000fc600078e0068 */
[----:B------:R4:W-:Y:S04]  /*1fa20*/  STL [R1+0x32c], R107 ;  /* 0x00032c6b01007387 */ /* 0x0009e80000100800 */
[----:B-1----:R-:W2:Y:S04]  /*1fa30*/  LDL.LU R98, [R1+0x378] ;  /* 0x0003780001627983 */ /* 0x002ea80000300800 */
[----:B0-----:R-:W2:Y:S01]  /*1fa40*/  LDL.LU R104, [R1+0x380] ;  /* 0x0003800001687983 */ /* 0x001ea20000300800 */
[----:B------:R-:W-:-:S03]  /*1fa50*/  IMAD.X R103, R38, 0x1, R103, P3 ;  /* 0x0000000126677824 */ /* 0x000fc600018e0667 */
[----:B------:R0:W2:Y:S04]  /*1fa60*/  @!P2 LDG.E.U8 R62, desc[UR18][R58.64] ;  /* 0x000000123a3ea981 */ /* 0x0000a8000c1e1100 */
[----:B------:R1:W-:Y:S01]  /*1fa70*/  STL [R1+0x334], R103 ;  /* 0x0003346701007387 */ /* 0x0003e20000100800 */
[----:B0-----:R-:W-:-:S03]  /*1fa80*/  @!P2 IMAD.MOV.U32 R58, RZ, RZ, R105 ;  /* 0x000000ffff3aa224 */ /* 0x001fc600078e0069 */
[----:B------:R-:W2:Y:S01]  /*1fa90*/  LDL.LU R105, [R1+0x374] ;  /* 0x0003740001697983 */ /* 0x000ea20000300800 */
[----:B------:R-:W-:-:S03]  /*1faa0*/  @!P2 IMAD.MOV.U32 R59, RZ, RZ, R107 ;  /* 0x000000ffff3ba224 */ /* 0x000fc600078e006b */
[----:B----4-:R-:W4:Y:S04]  /*1fab0*/  LDL.LU R107, [R1+0x37c] ;  /* 0x00037c00016b7983 */ /* 0x010f280000300800 */
[----:B------:R0:W4:Y:S01]  /*1fac0*/  @!P2 LDG.E.U8 R63, desc[UR18][R58.64] ;  /* 0x000000123a3fa981 */ /* 0x000122000c1e1100 */
[----:B------:R-:W-:Y:S02]  /*1fad0*/  PRMT R64, RZ, 0x7610, R64 ;  /* 0x00007610ff407816 */ /* 0x000fe40000000040 */
[----:B------:R-:W-:Y:S01]  /*1fae0*/  IADD3 R101, P3, PT, R36, R101, RZ ;  /* 0x0000006524657210 */ /* 0x000fe20007f7e0ff */
[----:B0-----:R-:W-:Y:S02]  /*1faf0*/  @!P2 IMAD.MOV.U32 R59, RZ, RZ, R103 ;  /* 0x000000ffff3ba224 */ /* 0x001fe400078e0067 */
[----:B-1----:R-:W4:Y:S01]  /*1fb00*/  LDL.LU R103, [R1+0x3a4] ;  /* 0x0003a40001677983 */ /* 0x002f220000300800 */
[----:B------:R-:W-:-:S03]  /*1fb10*/  @!P2 IMAD.MOV.U32 R58, RZ, RZ, R100 ;  /* 0x000000ffff3aa224 */ /* 0x000fc600078e0064 */
        /* <DEDUP_REMOVED lines=8> */
[----:B------:R-:W-:Y:S04]  /*1fba0*/  STL [R1+0x370], R101 ;  /* 0x0003706501007387 */ /* 0x000fe80000100800 */
[----:B------:R-:W-:Y:S01]  /*1fbb0*/  STL [R1+0x368], R109 ;  /* 0x0003686d01007387 */ /* 0x000fe20000100800 */
[C---:B---3--:R-:W-:Y:S02]  /*1fbc0*/  IMAD.X R108, R38.reuse, 0x1, R108, P5 ;  /* 0x00000001266c7824 */ /* 0x048fe400028e066c */
[----:B------:R-:W-:-:S03]  /*1fbd0*/  IMAD.X R113, R38, 0x1, R113, P4 ;  /* 0x0000000126717824 */ /* 0x000fc600020e0671 */
[----:B------:R0:W-:Y:S01]  /*1fbe0*/  STL [R1+0x33c], R108 ;  /* 0x00033c6c01007387 */ /* 0x0001e20000100800 */
[----:B------:R-:W-:-:S03]  /*1fbf0*/  @!P2 IMAD.MOV.U32 R59, RZ, RZ, R108 ;  /* 0x000000ffff3ba224 */ /* 0x000fc600078e006c */
[----:B------:R3:W-:Y:S04]  /*1fc00*/  STL [R1+0x364], R113 ;  /* 0x0003647101007387 */ /* 0x0007e80000100800 */
[----:B-1----:R-:W4:Y:S04]  /*1fc10*/  LDL.LU R99, [R1+0x3b0] ;  /* 0x0003b00001637983 */ /* 0x002f280000300800 */
[----:B0-----:R-:W4:Y:S01]  /*1fc20*/  LDL.LU R108, [R1+0x3b8] ;  /* 0x0003b800016c7983 */ /* 0x001f220000300800 */
[----:B------:R-:W-:-:S03]  /*1fc30*/  IMAD.X R106, R38, 0x1, R106, P3 ;  /* 0x00000001266a7824 */ /* 0x000fc600018e066a */
[----:B------:R0:W4:Y:S04]  /*1fc40*/  @!P2 LDG.E.U8 R65, desc[UR18][R58.64] ;  /* 0x000000123a41a981 */ /* 0x000128000c1e1100 */
[----:B------:R1:W-:Y:S01]  /*1fc50*/  STL [R1+0x36c], R106 ;  /* 0x00036c6a01007387 */ /* 0x0003e20000100800 */
[----:B0-----:R-:W-:Y:S02]  /*1fc60*/  @!P2 IMAD.MOV.U32 R58, RZ, RZ, R109 ;  /* 0x000000ffff3aa224 */ /* 0x001fe400078e006d */
[----:B------:R-:W-:Y:S01]  /*1fc70*/  @!P2 IMAD.MOV.U32 R59, RZ, RZ, R113 ;  /* 0x000000ffff3ba224 */ /* 0x000fe200078e0071 */
[----:B------:R-:W4:Y:S04]  /*1fc80*/  LDL.LU R109, [R1+0x3ac] ;  /* 0x0003ac00016d7983 */ /* 0x000f280000300800 */
[----:B---3--:R-:W3:Y:S04]  /*1fc90*/  LDL.LU R113, [R1+0x3b4] ;  /* 0x0003b40001717983 */ /* 0x008ee80000300800 */
        /* <DEDUP_REMOVED lines=10> */
[C---:B------:R-:W-:Y:S02]  /*1fd40*/  IADD3 R98, P5, PT, R36.reuse, R98, RZ ;  /* 0x0000006224627210 */ /* 0x040fe40007fbe0ff */
[----:B------:R-:W-:-:S03]  /*1fd50*/  IADD3 R104, P4, PT, R36, R104, RZ ;  /* 0x0000006824687210 */ /* 0x000fc60007f9e0ff */
[----:B0-----:R-:W-:Y:S01]  /*1fd60*/  @!P2 IMAD.MOV.U32 R58, RZ, RZ, R98 ;  /* 0x000000ffff3aa224 */ /* 0x001fe200078e0062 */
[----:B------:R0:W-:Y:S04]  /*1fd70*/  STL [R1+0x378], R98 ;  /* 0x0003786201007387 */ /* 0x0001e80000100800 */
[----:B------:R-:W-:Y:S01]  /*1fd80*/  STL [R1+0x3a8], R102 ;  /* 0x0003a86601007387 */ /* 0x000fe20000100800 */
[----:B------:R-:W-:-:S04]  /*1fd90*/  IMAD.X R105, R38, 0x1, R105, P5 ;  /* 0x0000000126697824 */ /* 0x000fc800028e0669 */
[----:B------:R-:W-:Y:S02]  /*1fda0*/  @!P2 IMAD.MOV.U32 R59, RZ, RZ, R105 ;  /* 0x000000ffff3ba224 */ /* 0x000fe400078e0069 */
[C---:B----4-:R-:W-:Y:S01]  /*1fdb0*/  IMAD.X R107, R38.reuse, 0x1, R107, P4 ;  /* 0x00000001266b7824 */ /* 0x050fe200020e066b */
[----:B------:R-:W-:Y:S04]  /*1fdc0*/  STL [R1+0x380], R104 ;  /* 0x0003806801007387 */ /* 0x000fe80000100800 */
[----:B------:R1:W4:Y:S04]  /*1fdd0*/  @!P2 LDG.E.U8 R68, desc[UR18][R58.64] ;  /* 0x000000123a44a981 */ /* 0x000328000c1e1100 */
[----:B------:R0:W-:Y:S04]  /*1fde0*/  STL [R1+0x374], R105 ;  /* 0x0003746901007387 */ /* 0x0001e80000100800 */
[----:B------:R0:W-:Y:S01]  /*1fdf0*/  STL [R1+0x37c], R107 ;  /* 0x00037c6b01007387 */ /* 0x0001e20000100800 */
[----:B------:R-:W-:-:S02]  /*1fe00*/  IMAD.X R103, R38, 0x1, R103, P3 ;  /* 0x0000000126677824 */ /* 0x000fc400018e0667 */
[----:B-1----:R-:W-:Y:S01]  /*1fe10*/  @!P2 IMAD.MOV.U32 R58, RZ, RZ, R104 ;  /* 0x000000ffff3aa224 */ /* 0x002fe200078e0068 */
[----:B0-----:R-:W4:Y:S01]  /*1fe20*/  LDL.LU R98, [R1+0x3e8] ;  /* 0x0003e80001627983 */ /* 0x001f220000300800 */
[----:B------:R-:W-:-:S03]  /*1fe30*/  @!P2 IMAD.MOV.U32 R59, RZ, RZ, R107 ;  /* 0x000000ffff3ba224 */ /* 0x000fc600078e006b */
[----:B------:R-:W4:Y:S04]  /*1fe40*/  LDL.LU R105, [R1+0x3f0] ;  /* 0x0003f00001697983 */ /* 0x000f280000300800 */
[----:B------:R0:W4:Y:S04]  /*1fe50*/  @!P2 LDG.E.U8 R69, desc[UR18][R58.64] ;  /* 0x000000123a45a981 */ /* 0x000128000c1e1100 */
[----:B------:R1:W-:Y:S01]  /*1fe60*/  STL [R1+0x3a4], R103 ;  /* 0x0003a46701007387 */ /* 0x0003e20000100800 */
[----:B0-----:R-:W-:-:S03]  /*1fe70*/  @!P2 IMAD.MOV.U32 R58, RZ, RZ, R102 ;  /* 0x000000ffff3aa224 */ /* 0x001fc600078e0066 */
[----:B------:R-:W4:Y:S04]  /*1fe80*/  LDL.LU R102, [R1+0x3e4] ;  /* 0x0003e40001667983 */ /* 0x000f280000300800 */
[----:B------:R-:W4:Y:S01]  /*1fe90*/  LDL.LU R107, [R1+0x3ec] ;  /* 0x0003ec00016b7983 */ /* 0x000f220000300800 */
[----:B------:R-:W-:-:S03]  /*1fea0*/  @!P2 IMAD.MOV.U32 R59, RZ, RZ, R103 ;  /* 0x000000ffff3ba224 */ /* 0x000fc600078e0067 */
[----:B-1----:R-:W4:Y:S01]  /*1feb0*/  LDL.LU R103, [R1+0x3f4] ;  /* 0x0003f40001677983 */ /* 0x002f220000300800 */
[----:B------:R-:W-:Y:S02]  /*1fec0*/  PRMT R70, RZ, 0x7610, R70 ;  /* 0x00007610ff467816 */ /* 0x000fe40000000046 */
        /* <DEDUP_REMOVED lines=11> */
[C---:B------:R-:W-:Y:S02]  /*1ff80*/  IMAD.X R109, R38.reuse, 0x1, R109, P5 ;  /* 0x00000001266d7824 */ /* 0x040fe400028e066d */
[----:B---3--:R-:W-:-:S03]  /*1ff90*/  IMAD.X R113, R38, 0x1, R113, P4 ;  /* 0x0000000126717824 */ /* 0x008fc600020e0671 */
        /* <DEDUP_REMOVED lines=32> */
[----:B------:R-:W-:Y:S02]  /*201a0*/  @!P2 IMAD.MOV.U32 R59, RZ, RZ, R102 ;  /* 0x000000ffff3ba224 */ /* 0x000fe400078e0066 */
[----:B------:R-:W-:Y:S01]  /*201b0*/  IMAD.X R103, R38, 0x1, R103, P3 ;  /* 0x0000000126677824 */ /* 0x000fe200018e0667 */
[----:B------:R4:W-:Y:S04]  /*201c0*/  STL [R1+0x3ec], R107 ;  /* 0x0003ec6b01007387 */ /* 0x0009e80000100800 */
[----:B-1----:R-:W2:Y:S04]  /*201d0*/  LDL.LU R98, [R1+0x438] ;  /* 0x0004380001627983 */ /* 0x002ea80000300800 */
[----:B------:R1:W2:Y:S04]  /*201e0*/  @!P2 LDG.E.U8 R74, desc[UR18][R58.64] ;  /* 0x000000123a4aa981 */ /* 0x0002a8000c1e1100 */
[----:B0-----:R-:W2:Y:S04]  /*201f0*/  LDL.LU R102, [R1+0x440] ;  /* 0x0004400001667983 */ /* 0x001ea80000300800 */
[----:B------:R0:W-:Y:S01]  /*20200*/  STL [R1+0x3f4], R103 ;  /* 0x0003f46701007387 */ /* 0x0001e20000100800 */
[----:B-1----:R-:W-:-:S02]  /*20210*/  @!P2 IMAD.MOV.U32 R58, RZ, RZ, R105 ;  /* 0x000000ffff3aa224 */ /* 0x002fc400078e0069 */
[----:B------:R-:W-:Y:S02]  /*20220*/  @!P2 IMAD.MOV.U32 R59, RZ, RZ, R107 ;  /* 0x000000ffff3ba224 */ /* 0x000fe400078e006b */
[----:B----4-:R-:W4:Y:S04]  /*20230*/  LDL.LU R107, [R1+0x434] ;  /* 0x00043400016b7983 */ /* 0x010f280000300800 */
[----:B------:R1:W4:Y:S04]  /*20240*/  @!P2 LDG.E.U8 R75, desc[UR18][R58.64] ;  /* 0x000000123a4ba981 */ /* 0x000328000c1e1100 */
[----:B------:R-:W4:Y:S01]  /*20250*/  LDL.LU R105, [R1+0x43c] ;  /* 0x00043c0001697983 */ /* 0x000f220000300800 */
[----:B-1----:R-:W-:-:S03]  /*20260*/  @!P2 IMAD.MOV.U32 R59, RZ, RZ, R103 ;  /* 0x000000ffff3ba224 */ /* 0x002fc600078e0067 */
[----:B0-----:R-:W4:Y:S01]  /*20270*/  LDL.LU R103, [R1+0x464] ;  /* 0x0004640001677983 */ /* 0x001f220000300800 */
[----:B------:R-:W-:Y:S01]  /*20280*/  @!P2 IMAD.MOV.U32 R58, RZ, RZ, R101 ;  /* 0x000000ffff3aa224 */ /* 0x000fe200078e0065 */
[----:B------:R-:W-:Y:S02]  /*20290*/  IADD3 R104, P3, PT, R36, R104, RZ ;  /* 0x0000006824687210 */ /* 0x000fe40007f7e0ff */
[----:B------:R-:W4:Y:S01]  /*202a0*/  LDL.LU R101, [R1+0x4e8] ;  /* 0x0004e80001657983 */ /* 0x000f220000300800 */
[----:B------:R-:W-:-:S03]  /*202b0*/  PRMT R77, RZ, 0x7610, R77 ;  /* 0x00007610ff4d7816 */ /* 0x000fc6000000004d */
[----:B------:R0:W4:Y:S01]  /*202c0*/  @!P2 LDG.E.U8 R76, desc[UR18][R58.64] ;  /* 0x000000123a4ca981 */ /* 0x000122000c1e1100 */
[-C--:B------:R-:W-:Y:S02]  /*202d0*/  @!P2 LOP3.LUT R83, R83, R82.reuse, RZ, 0x3c, !PT ;  /* 0x000000525353a212 */ /* 0x080fe400078e3cff */
[----:B------:R-:W-:Y:S02]  /*202e0*/  PRMT R78, RZ, 0x7610, R78 ;  /* 0x00007610ff4e7816 */ /* 0x000fe4000000004e */
[C---:B------:R-:W-:Y:S02]  /*202f0*/  @!P2 LOP3.LUT R82, R83.reuse, R82, RZ, 0x3c, !PT ;  /* 0x000000525352a212 */ /* 0x040fe400078e3cff */
[----:B------:R-:W-:Y:S02]  /*20300*/  PRMT R84, RZ, 0x7610, R84 ;  /* 0x00007610ff547816 */ /* 0x000fe40000000054 */
[----:B------:R-:W-:-:S05]  /*20310*/  @!P2 LOP3.LUT R83, R83, R82, RZ, 0x3c, !PT ;  /* 0x000000525353a212 */ /* 0x000fca00078e3cff */
[----:B------:R-:W4:Y:S01]  /*20320*/  @!P2 LDG.E.U8 R84, desc[UR18][R82.64] ;  /* 0x000000125254a981 */ /* 0x000f22000c1e1100 */
[C---:B------:R-:W-:Y:S02]  /*20330*/  IADD3 R99, P5, PT, R36.reuse, R99, RZ ;  /* 0x0000006324637210 */ /* 0x040fe40007fbe0ff */
[----:B------:R-:W-:-:S03]  /*20340*/  IADD3 R109, P4, PT, R36, R109, RZ ;  /* 0x0000006d246d7210 */ /* 0x000fc60007f9e0ff */
[----:B------:R-:W-:Y:S01]  /*20350*/  STL [R1+0x400], R99 ;  /* 0x0004006301007387 */ /* 0x000fe20000100800 */
[----:B0-----:R-:W-:-:S03]  /*20360*/  @!P2 IMAD.MOV.U32 R58, RZ, RZ, R99 ;  /* 0x000000ffff3aa224 */ /* 0x001fc600078e0063 */
[----:B------:R-:W-:Y:S04]  /*20370*/  STL [R1+0x430], R104 ;  /* 0x0004306801007387 */ /* 0x000fe80000100800 */
[----:B------:R-:W-:Y:S01]  /*20380*/  STL [R1+0x428], R109 ;  /* 0x0004286d01007387 */ /* 0x000fe20000100800 */
[C---:B------:R-:W-:Y:S02]  /*20390*/  IMAD.X R108, R38.reuse, 0x1, R108, P5 ;  /* 0x00000001266c7824 */ /* 0x040fe400028e066c */
[----:B---3--:R-:W-:-:S03]  /*203a0*/  IMAD.X R113, R38, 0x1, R113, P4 ;  /* 0x0000000126717824 */ /* 0x008fc600020e0671 */
[----:B------:R0:W-:Y:S01]  /*203b0*/  STL [R1+0x3fc], R108 ;  /* 0x0003fc6c01007387 */ /* 0x0001e20000100800 */
[----:B------:R-:W-:-:S03]  /*203c0*/  @!P2 IMAD.MOV.U32 R59, RZ, RZ, R108 ;  /* 0x000000ffff3ba224 */ /* 0x000fc600078e006c */
[----:B------:R-:W-:Y:S04]  /*203d0*/  STL [R1+0x424], R113 ;  /* 0x0004247101007387 */ /* 0x000fe80000100800 */
[----:B------:R1:W3:Y:S04]  /*203e0*/  @!P2 LDG.E.U8 R77, desc[UR18][R58.64] ;  /* 0x000000123a4da981 */ /* 0x0002e8000c1e1100 */
[----:B0-----:R-:W3:Y:S01]  /*203f0*/  LDL.LU R108, [R1+0x470] ;  /* 0x00047000016c7983 */ /* 0x001ee20000300800 */
[----:B------:R-:W-:-:S03]  /*20400*/  IMAD.X R106, R38, 0x1, R106, P3 ;  /* 0x00000001266a7824 */ /* 0x000fc600018e066a */
[----:B------:R-:W3:Y:S01]  /*20410*/  LDL.LU R99, [R1+0x4a8] ;  /* 0x0004a80001637983 */ /* 0x000ee20000300800 */
[----:B-1----:R-:W-:Y:S02]  /*20420*/  @!P2 IMAD.MOV.U32 R58, RZ, RZ, R109 ;  /* 0x000000ffff3aa224 */ /* 0x002fe400078e006d */
[----:B------:R-:W-:Y:S01]  /*20430*/  @!P2 IMAD.MOV.U32 R59, RZ, RZ, R113 ;  /* 0x000000ffff3ba224 */ /* 0x000fe200078e0071 */
[----:B------:R0:W-:Y:S04]  /*20440*/  STL [R1+0x42c], R106 ;  /* 0x00042c6a01007387 */ /* 0x0001e80000100800 */
[----:B------:R-:W3:Y:S04]  /*20450*/  LDL.LU R109, [R1+0x46c] ;  /* 0x00046c00016d7983 */ /* 0x000ee80000300800 */
[----:B------:R1:W3:Y:S02]  /*20460*/  @!P2 LDG.E.U8 R78, desc[UR18][R58.64] ;  /* 0x000000123a4ea981 */ /* 0x0002e4000c1e1100 */
[----:B-1----:R-:W-:-:S02]  /*20470*/  @!P2 IMAD.MOV.U32 R59, RZ, RZ, R106 ;  /* 0x000000ffff3ba224 */ /* 0x002fc400078e006a */
[----:B------:R-:W-:Y:S01]  /*20480*/  @!P2 IMAD.MOV.U32 R58, RZ, RZ, R104 ;  /* 0x000000ffff3aa224 */ /* 0x000fe200078e0068 */
[----:B0-----:R-:W3:Y:S04]  /*20490*/  LDL.LU R106, [R1+0x4a4] ;  /* 0x0004a400016a7983 */ /* 0x001ee80000300800 */
[----:B------:R-:W3:Y:S01]  /*204a0*/  LDL.LU R104, [R1+0x4e4] ;  /* 0x0004e40001687983 */ /* 0x000ee20000300800 */
[----:B------:R-:W-:Y:S02]  /*204b0*/  PRMT R79, RZ, 0x7610, R79 ;  /* 0x00007610ff4f7816 */ /* 0x000fe4000000004f */
[----:B--2---:R-:W-:Y:S02]  /*204c0*/  IADD3 R100, P3, PT, R36, R100, RZ ;  /* 0x0000006424647210 */ /* 0x004fe40007f7e0ff */
[----:B------:R-:W-:-:S02]  /*204d0*/  PRMT R80, RZ, 0x7610, R80 ;  /* 0x00007610ff507816 */ /* 0x000fc40000000050 */
[----:B------:R0:W2:Y:S01]  /*204e0*/  @!P2 LDG.E.U8 R79, desc[UR18][R58.64] ;  /* 0x000000123a4fa981 */ /* 0x0000a2000c1e1100 */
[----:B------:R-:W-:Y:S02]  /*204f0*/  PRMT R81, RZ, 0x7610, R81 ;  /* 0x00007610ff517816 */ /* 0x000fe40000000051 */
[----:B------:R-:W-:Y:S02]  /*20500*/  PRMT R82, RZ, 0x7610, R82 ;  /* 0x00007610ff527816 */ /* 0x000fe40000000052 */
[C---:B------:R-:W-:Y:S02]  /*20510*/  IADD3 R98, P5, PT, R36.reuse, R98, RZ ;  /* 0x0000006224627210 */ /* 0x040fe40007fbe0ff */
[----:B------:R-:W-:-:S03]  /*20520*/  IADD3 R102, P4, PT, R36, R102, RZ ;  /* 0x0000006624667210 */ /* 0x000fc60007f9e0ff */
[----:B------:R1:W-:Y:S01]  /*20530*/  STL [R1+0x438], R98 ;  /* 0x0004386201007387 */ /* 0x0003e20000100800 */
[----:B0-----:R-:W-:-:S03]  /*20540*/  @!P2 IMAD.MOV.U32 R58, RZ, RZ, R98 ;  /* 0x000000ffff3aa224 */ /* 0x001fc600078e0062 */
[----:B------:R-:W-:Y:S01]  /*20550*/  STL [R1+0x468], R100 ;  /* 0x0004686401007387 */ /* 0x000fe20000100800 */
[----:B----4-:R-:W-:-:S03]  /*20560*/  IMAD.X R107, R38, 0x1, R107, P5 ;  /* 0x00000001266b7824 */ /* 0x010fc600028e066b */
[----:B------:R-:W-:Y:S01]  /*20570*/  STL [R1+0x440], R102 ;  /* 0x0004406601007387 */ /* 0x000fe20000100800 */
[----:B------:R-:W-:Y:S02]  /*20580*/  @!P2 IMAD.MOV.U32 R59, RZ, RZ, R107 ;  /* 0x000000ffff3ba224 */ /* 0x000fe400078e006b */
[C---:B------:R-:W-:Y:S01]  /*20590*/  IMAD.X R105, R38.reuse, 0x1, R105, P4 ;  /* 0x0000000126697824 */ /* 0x040fe200020e0669 */
[----:B------:R-:W-:Y:S04]  /*205a0*/  STL [R1+0x434], R107 ;  /* 0x0004346b01007387 */ /* 0x000fe80000100800 */
[----:B------:R0:W-:Y:S01]  /*205b0*/  STL [R1+0x43c], R105 ;  /* 0x00043c6901007387 */ /* 0x0001e20000100800 */
[----:B------:R-:W-:-:S03]  /*205c0*/  IMAD.X R103, R38, 0x1, R103, P3 ;  /* 0x0000000126677824 */ /* 0x000fc600018e0667 */
[----:B-1----:R-:W4:Y:S04]  /*205d0*/  LDL.LU R98, [R1+0x4b0] ;  /* 0x0004b00001627983 */ /* 0x002f280000300800 */
[----:B------:R1:W2:Y:S04]  /*205e0*/  @!P2 LDG.E.U8 R80, desc[UR18][R58.64] ;  /* 0x000000123a50a981 */ /* 0x0002a8000c1e1100 */
[----:B------:R0:W-:Y:S01]  /*205f0*/  STL [R1+0x464], R103 ;  /* 0x0004646701007387 */ /* 0x0001e20000100800 */
[----:B-1----:R-:W-:Y:S02]  /*20600*/  @!P2 IMAD.MOV.U32 R58, RZ, RZ, R102 ;  /* 0x000000ffff3aa224 */ /* 0x002fe400078e0066 */
[----:B------:R-:W-:-:S02]  /*20610*/  @!P2 IMAD.MOV.U32 R59, RZ, RZ, R105 ;  /* 0x000000ffff3ba224 */ /* 0x000fc400078e0069 */
[----:B0-----:R-:W2:Y:S04]  /*20620*/  LDL.LU R105, [R1+0x520] ;  /* 0x0005200001697983 */ /* 0x001ea80000300800 */
[----:B------:R-:W2:Y:S04]  /*20630*/  LDL.LU R102, [R1+0x478] ;  /* 0x0004780001667983 */ /* 0x000ea80000300800 */
[----:B------:R0:W2:Y:S04]  /*20640*/  @!P2 LDG.E.U8 R81, desc[UR18][R58.64] ;  /* 0x000000123a51a981 */ /* 0x0000a8000c1e1100 */
[----:B------:R-:W2:Y:S01]  /*20650*/  LDL.LU R107, [R1+0x51c] ;  /* 0x00051c00016b7983 */ /* 0x000ea20000300800 */
[----:B0-----:R-:W-:-:S02]  /*20660*/  @!P2 IMAD.MOV.U32 R59, RZ, RZ, R103 ;  /* 0x000000ffff3ba224 */ /* 0x001fc400078e0067 */
[----:B------:R-:W-:Y:S01]  /*20670*/  @!P2 IMAD.MOV.U32 R58, RZ, RZ, R100 ;  /* 0x000000ffff3aa224 */ /* 0x000fe200078e0064 */
[----:B------:R-:W2:Y:S04]  /*20680*/  LDL.LU R103, [R1+0x474] ;  /* 0x0004740001677983 */ /* 0x000ea80000300800 */
[----:B------:R-:W2:Y:S01]  /*20690*/  LDL.LU R100, [R1+0x4ac] ;  /* 0x0004ac0001647983 */ /* 0x000ea20000300800 */
[----:B------:R-:W-:Y:S02]  /*206a0*/  IADD3 R101, P3, PT, R36, R101, RZ ;  /* 0x0000006524657210 */ /* 0x000fe40007f7e0ff */
[----:B------:R-:W-:Y:S01]  /*206b0*/  PRMT R83, RZ, 0x7610, R83 ;  /* 0x00007610ff537816 */ /* 0x000fe20000000053 */
[----:B------:R0:W2:Y:S04]  /*206c0*/  @!P2 LDG.E.U8 R82, desc[UR18][R58.64] ;  /* 0x000000123a52a981 */ /* 0x0000a8000c1e1100 */
        /* <DEDUP_REMOVED lines=10> */
[----:B------:R1:W-:Y:S02]  /*20770*/  STS.U8 [R31+UR9+0xda00], R84 ;  /* 0x00da00541f007988 */ /* 0x0003e40008000009 */
[----:B-1----:R-:W-:-:S02]  /*20780*/  PRMT R84, RZ, 0x7610, R84 ;  /* 0x00007610ff547816 */ /* 0x002fc40000000054 */
[----:B------:R-:W-:Y:S01]  /*20790*/  STS.U8 [R31+UR9+0xd600], R116 ;  /* 0x00d600741f007988 */ /* 0x000fe20008000009 */
[C---:B---3--:R-:W-:Y:S02]  /*207a0*/  IADD3 R108, P5, PT, R36.reuse, R108, RZ ;  /* 0x0000006c246c7210 */ /* 0x048fe40007fbe0ff */
[----:B------:R-:W-:-:S03]  /*207b0*/  IADD3 R99, P4, PT, R36, R99, RZ ;  /* 0x0000006324637210 */ /* 0x000fc60007f9e0ff */
[----:B0-----:R-:W-:Y:S01]  /*207c0*/  @!P2 IMAD.MOV.U32 R58, RZ, RZ, R108 ;  /* 0x000000ffff3aa224 */ /* 0x001fe200078e006c */
[----:B------:R-:W-:Y:S01]  /*207d0*/  STL [R1+0x470], R108 ;  /* 0x0004706c01007387 */ /* 0x000fe20000100800 */
[----:B------:R-:W-:-:S03]  /*207e0*/  IMAD.X R109, R38, 0x1, R109, P5 ;  /* 0x00000001266d7824 */ /* 0x000fc600028e066d */
[----:B------:R-:W-:Y:S01]  /*207f0*/  STL [R1+0x4e8], R101 ;  /* 0x0004e86501007387 */ /* 0x000fe20000100800 */
[----:B------:R-:W-:-:S03]  /*20800*/  @!P2 IMAD.MOV.U32 R59, RZ, RZ, R109 ;  /* 0x000000ffff3ba224 */ /* 0x000fc600078e006d */
[----:B------:R0:W-:Y:S04]  /*20810*/  STL [R1+0x4a8], R99 ;  /* 0x0004a86301007387 */ /* 0x0001e80000100800 */
[----:B------:R-:W-:Y:S04]  /*20820*/  STL [R1+0x46c], R109 ;  /* 0x00046c6d01007387 */ /* 0x000fe80000100800 */
[----:B------:R1:W3:Y:S01]  /*20830*/  @!P2 LDG.E.U8 R83, desc[UR18][R58.64] ;  /* 0x000000123a53a981 */ /* 0x0002e2000c1e1100 */
[C---:B------:R-:W-:Y:S02]  /*20840*/  IMAD.X R106, R38.reuse, 0x1, R106, P4 ;  /* 0x00000001266a7824 */ /* 0x040fe400020e066a */
[----:B------:R-:W-:-:S03]  /*20850*/  IMAD.X R104, R38, 0x1, R104, P3 ;  /* 0x0000000126687824 */ /* 0x000fc600018e0668 */
[----:B------:R0:W-:Y:S01]  /*20860*/  STL [R1+0x4a4], R106 ;  /* 0x0004a46a01007387 */ /* 0x0001e20000100800 */
[----:B-1----:R-:W-:Y:S02]  /*20870*/  @!P2 IMAD.MOV.U32 R58, RZ, RZ, R99 ;  /* 0x000000ffff3aa224 */ /* 0x002fe400078e0063 */
[----:B------:R-:W-:Y:S01]  /*20880*/  @!P2 IMAD.MOV.U32 R59, RZ, RZ, R106 ;  /* 0x000000ffff3ba224 */ /* 0x000fe200078e006a */
[----:B------:R1:W-:Y:S04]  /*20890*/  STL [R1+0x4e4], R104 ;  /* 0x0004e46801007387 */ /* 0x0003e80000100800 */
[----:B0-----:R-:W3:Y:S04]  /*208a0*/  LDL.LU R99, [R1+0x4f0] ;  /* 0x0004f00001637983 */ /* 0x001ee80000300800 */
[----:B------:R-:W3:Y:S04]  /*208b0*/  LDL.LU R115, [R1+0x248] ;  /* 0x0002480001737983 */ /* 0x000ee80000300800 */
[----:B------:R0:W3:Y:S04]  /*208c0*/  @!P2 LDG.E.U8 R84, desc[UR18][R58.64] ;  /* 0x000000123a54a981 */ /* 0x0000e8000c1e1100 */
[----:B------:R-:W3:Y:S01]  /*208d0*/  LDL.LU R113, [R1+0x4b8] ;  /* 0x0004b80001717983 */ /* 0x000ee20000300800 */
[----:B0-----:R-:W-:-:S03]  /*208e0*/  @!P2 IMAD.MOV.U32 R58, RZ, RZ, R101 ;  /* 0x000000ffff3aa224 */ /* 0x001fc600078e0065 */
[----:B------:R-:W3:Y:S04]  /*208f0*/  LDL.LU R101, [R1+0x4ec] ;  /* 0x0004ec0001657983 */ /* 0x000ee80000300800 */
[----:B------:R-:W3:Y:S01]  /*20900*/  LDL.LU R116, [R1+0x244] ;  /* 0x0002440001747983 */ /* 0x000ee20000300800 */
[----:B------:R-:W-:-:S03]  /*20910*/  @!P2 IMAD.MOV.U32 R59, RZ, RZ, R104 ;  /* 0x000000ffff3ba224 */ /* 0x000fc600078e0068 */
[----:B------:R-:W3:Y:S04]  /*20920*/  LDL.LU R114, [R1+0x4b4] ;  /* 0x0004b40001727983 */ /* 0x000ee80000300800 */
[----:B------:R-:W3:Y:S04]  /*20930*/  LDL.LU R108, [R1+0x4f8] ;  /* 0x0004f800016c7983 */ /* 0x000ee80000300800 */
[----:B------:R-:W3:Y:S04]  /*20940*/  LDL.LU R106, [R1+0x23c] ;  /* 0x00023c00016a7983 */ /* 0x000ee80000300800 */
[----:B-1----:R-:W3:Y:S01]  /*20950*/  LDL.LU R104, [R1+0x480] ;  /* 0x0004800001687983 */ /* 0x002ee20000300800 */
[----:B------:R-:W-:-:S02]  /*20960*/  PRMT R85, RZ, 0x7610, R85 ;  /* 0x00007610ff557816 */ /* 0x000fc40000000055 */
[----:B------:R-:W-:-:S04]  /*20970*/  PRMT R87, RZ, 0x7610, R87 ;  /* 0x00007610ff577816 */ /* 0x000fc80000000057 */
[----:B------:R0:W3:Y:S01]  /*20980*/  @!P2 LDG.E.U8 R85, desc[UR18][R58.64] ;  /* 0x000000123a55a981 */ /* 0x0000e2000c1e1100 */
[----:B------:R-:W-:Y:S02]  /*20990*/  PRMT R86, RZ, 0x7610, R86 ;  /* 0x00007610ff567816 */ /* 0x000fe40000000056 */
[C---:B----4-:R-:W-:Y:S02]  /*209a0*/  IADD3 R98, P4, PT, R36.reuse, R98, RZ ;  /* 0x0000006224627210 */ /* 0x050fe40007f9e0ff */
[C---:B--2---:R-:W-:Y:S02]  /*209b0*/  IADD3 R105, P3, PT, R36.reuse, R105, RZ ;  /* 0x0000006924697210 */ /* 0x044fe40007f7e0ff */
[----:B------:R-:W-:-:S03]  /*209c0*/  IADD3 R102, P5, PT, R36, R102, RZ ;  /* 0x0000006624667210 */ /* 0x000fc60007fbe0ff */
[----:B------:R-:W-:Y:S04]  /*209d0*/  STL [R1+0x520], R105 ;  /* 0x0005206901007387 */ /* 0x000fe80000100800 */
[----:B------:R-:W-:Y:S01]  /*209e0*/  STL [R1+0x4b0], R98 ;  /* 0x0004b06201007387 */ /* 0x000fe20000100800 */
[----:B------:R-:W-:-:S03]  /*209f0*/  IMAD.X R107, R38, 0x1, R107, P3 ;  /* 0x00000001266b7824 */ /* 0x000fc600018e066b */
[----:B------:R-:W-:Y:S04]  /*20a00*/  STL [R1+0x478], R102 ;  /* 0x0004786601007387 */ /* 0x000fe80000100800 */
[----:B------:R1:W-:Y:S01]  /*20a10*/  STL [R1+0x51c], R107 ;  /* 0x00051c6b01007387 */ /* 0x0003e20000100800 */
[C---:B------:R-:W-:Y:S02]  /*20a20*/  IMAD.X R103, R38.reuse, 0x1, R103, P5 ;  /* 0x0000000126677824 */ /* 0x040fe400028e0667 */
[----:B------:R-:W-:-:S03]  /*20a30*/  IMAD.X R100, R38, 0x1, R100, P4 ;  /* 0x0000000126647824 */ /* 0x000fc600020e0664 */
[----:B------:R2:W-:Y:S04]  /*20a40*/  STL [R1+0x474], R103 ;  /* 0x0004746701007387 */ /* 0x0005e80000100800 */
[----:B------:R4:W-:Y:S04]  /*20a50*/  STL [R1+0x4ac], R100 ;  /* 0x0004ac6401007387 */ /* 0x0009e80000100800 */
[----:B------:R-:W3:Y:S01]  /*20a60*/  LDL.LU R109, [R1+0x4f4] ;  /* 0x0004f400016d7983 */ /* 0x000ee20000300800 */
[----:B0-----:R-:W-:Y:S02]  /*20a70*/  @!P2 IMAD.MOV.U32 R58, RZ, RZ, R105 ;  /* 0x000000ffff3aa224 */ /* 0x001fe400078e0069 */
[----:B------:R-:W-:-:S02]  /*20a80*/  @!P2 IMAD.MOV.U32 R59, RZ, RZ, R107 ;  /* 0x000000ffff3ba224 */ /* 0x000fc400078e006b */
[----:B-1----:R-:W3:Y:S04]  /*20a90*/  LDL.LU R107, [R1+0x238] ;  /* 0x00023800016b7983 */ /* 0x002ee80000300800 */
[----:B------:R0:W3:Y:S04]  /*20aa0*/  @!P2 LDG.E.U8 R87, desc[UR18][R58.64] ;  /* 0x000000123a57a981 */ /* 0x0000e8000c1e1100 */
[----:B------:R-:W3:Y:S01]  /*20ab0*/  LDL.LU R105, [R1+0x47c] ;  /* 0x00047c0001697983 */ /* 0x000ee20000300800 */
[----:B0-----:R-:W-:Y:S02]  /*20ac0*/  @!P2 IMAD.MOV.U32 R58, RZ, RZ, R102 ;  /* 0x000000ffff3aa224 */ /* 0x001fe400078e0066 */
[----:B------:R-:W-:-:S02]  /*20ad0*/  @!P2 IMAD.MOV.U32 R59, RZ, RZ, R103 ;  /* 0x000000ffff3ba224 */ /* 0x000fc400078e0067 */
[----:B--2---:R-:W2:Y:S01]  /*20ae0*/  LDL.LU R103, [R1+0x4bc] ;  /* 0x0004bc0001677983 */ /* 0x004ea20000300800 */
[----:B------:R-:W-:-:S03]  /*20af0*/  PRMT R88, RZ, 0x7610, R88 ;  /* 0x00007610ff587816 */ /* 0x000fc60000000058 */
[----:B------:R-:W2:Y:S04]  /*20b00*/  LDL.LU R102, [R1+0x4c0] ;  /* 0x0004c00001667983 */ /* 0x000ea80000300800 */
[----:B------:R0:W2:Y:S02]  /*20b10*/  @!P2 LDG.E.U8 R86, desc[UR18][R58.64] ;  /* 0x000000123a56a981 */ /* 0x0000a4000c1e1100 */
[----:B0-----:R-:W-:Y:S02]  /*20b20*/  @!P2 IMAD.MOV.U32 R59, RZ, RZ, R100 ;  /* 0x000000ffff3ba224 */ /* 0x001fe400078e0064 */
[----:B------:R-:W-:Y:S01]  /*20b30*/  @!P2 IMAD.MOV.U32 R58, RZ, RZ, R98 ;  /* 0x000000ffff3aa224 */ /* 0x000fe200078e0062 */
[----:B----4-:R-:W4:Y:S04]  /*20b40*/  LDL.LU R100, [R1+0x234] ;  /* 0x0002340001647983 */ /* 0x010f280000300800 */
[----:B------:R-:W4:Y:S04]  /*20b50*/  LDL.LU R98, [R1+0x230] ;  /* 0x0002300001627983 */ /* 0x000f280000300800 */
[----:B------:R0:W4:Y:S01]  /*20b60*/  @!P2 LDG.E.U8 R88, desc[UR18][R58.64] ;  /* 0x000000123a58a981 */ /* 0x000122000c1e1100 */
[----:B---3--:R-:W-:-:S02]  /*20b70*/  IADD3 R99, P4, PT, R36, R99, RZ ;  /* 0x0000006324637210 */ /* 0x008fc40007f9e0ff */
[----:B------:R-:W-:-:S03]  /*20b80*/  IADD3 R115, P3, PT, R36, R115, RZ ;  /* 0x0000007324737210 */ /* 0x000fc60007f7e0ff */
[----:B------:R-:W-:Y:S01]  /*20b90*/  STL [R1+0x4f0], R99 ;  /* 0x0004f06301007387 */ /* 0x000fe20000100800 */
[----:B------:R-:W-:-:S03]  /*20ba0*/  IADD3 R113, P5, PT, R36, R113, RZ ;  /* 0x0000007124717210 */ /* 0x000fc60007fbe0ff */
[----:B------:R-:W-:Y:S01]  /*20bb0*/  STL [R1+0x248], R115 ;  /* 0x0002487301007387 */ /* 0x000fe20000100800 */
[----:B------:R-:W-:-:S03]  /*20bc0*/  IMAD.X R101, R38, 0x1, R101, P4 ;  /* 0x0000000126657824 */ /* 0x000fc600020e0665 */
[----:B------:R-:W-:Y:S01]  /*20bd0*/  STL [R1+0x4b8], R113 ;  /* 0x0004b87101007387 */ /* 0x000fe20000100800 */
[----:B------:R-:W-:-:S03]  /*20be0*/  IMAD.X R116, R38, 0x1, R116, P3 ;  /* 0x0000000126747824 */ /* 0x000fc600018e0674 */
[----:B------:R1:W-:Y:S01]  /*20bf0*/  STL [R1+0x4ec], R101 ;  /* 0x0004ec6501007387 */ /* 0x0003e20000100800 */
[----:B0-----:R-:W-:-:S03]  /*20c00*/  @!P2 IMAD.MOV.U32 R59, RZ, RZ, R101 ;  /* 0x000000ffff3ba224 */ /* 0x001fc600078e0065 */
[----:B------:R0:W-:Y:S01]  /*20c10*/  STL [R1+0x244], R116 ;  /* 0x0002447401007387 */ /* 0x0001e20000100800 */
[----:B------:R-:W-:-:S03]  /*20c20*/  @!P2 IMAD.MOV.U32 R58, RZ, RZ, R99 ;  /* 0x000000ffff3aa224 */ /* 0x000fc600078e0063 */
[----:B-1----:R-:W3:Y:S04]  /*20c30*/  LDL.LU R101, [R1+0x228] ;  /* 0x0002280001657983 */ /* 0x002ee80000300800 */
[----:B------:R-:W3:Y:S01]  /*20c40*/  LDL.LU R99, [R1+0x22c] ;  /* 0x00022c0001637983 */ /* 0x000ee20000300800 */
[----:B------:R-:W-:Y:S02]  /*20c50*/  PRMT R90, RZ, 0x7610, R90 ;  /* 0x00007610ff5a7816 */ /* 0x000fe4000000005a */
[----:B------:R-:W-:Y:S01]  /*20c60*/  PRMT R91, RZ, 0x7610, R91 ;  /* 0x00007610ff5b7816 */ /* 0x000fe2000000005b */
[----:B------:R-:W-:-:S03]  /*20c70*/  IMAD.X R114, R38, 0x1, R114, P5 ;  /* 0x0000000126727824 */ /* 0x000fc600028e0672 */
[----:B------:R1:W3:Y:S01]  /*20c80*/  @!P2 LDG.E.U8 R90, desc[UR18][R58.64] ;  /* 0x000000123a5aa981 */ /* 0x0002e2000c1e1100 */
[C---:B------:R-:W-:Y:S02]  /*20c90*/  IADD3 R108, P4, PT, R36.reuse, R108, RZ ;  /* 0x0000006c246c7210 */ /* 0x040fe40007f9e0ff */
[----:B------:R-:W-:Y:S01]  /*20ca0*/  PRMT R89, RZ, 0x7610, R89 ;  /* 0x00007610ff597816 */ /* 0x000fe20000000059 */
[----:B-1----:R-:W-:Y:S02]  /*20cb0*/  @!P2 IMAD.MOV.U32 R58, RZ, RZ, R115 ;  /* 0x000000ffff3aa224 */ /* 0x002fe400078e0073 */
[----:B------:R-:W-:Y:S01]  /*20cc0*/  @!P2 IMAD.MOV.U32 R59, RZ, RZ, R116 ;  /* 0x000000ffff3ba224 */ /* 0x000fe200078e0074 */
[----:B------:R-:W-:-:S04]  /*20cd0*/  IADD3 R106, P3, PT, R36, R106, RZ ;  /* 0x0000006a246a7210 */ /* 0x000fc80007f7e0ff */
[----:B------:R1:W3:Y:S01]  /*20ce0*/  @!P2 LDG.E.U8 R91, desc[UR18][R58.64] ;  /* 0x000000123a5ba981 */ /* 0x0002e2000c1e1100 */
[----:B------:R-:W-:Y:S01]  /*20cf0*/  PRMT R93, RZ, 0x7610, R93 ;  /* 0x00007610ff5d7816 */ /* 0x000fe2000000005d */
[----:B-1----:R-:W-:Y:S02]  /*20d00*/  @!P2 IMAD.MOV.U32 R58, RZ, RZ, R113 ;  /* 0x000000ffff3aa224 */ /* 0x002fe400078e0071 */
[----:B------:R-:W-:Y:S01]  /*20d10*/  @!P2 IMAD.MOV.U32 R59, RZ, RZ, R114 ;  /* 0x000000ffff3ba224 */ /* 0x000fe200078e0072 */
[----:B------:R-:W-:-:S04]  /*20d20*/  IADD3 R104, P5, PT, R36, R104, RZ ;  /* 0x0000006824687210 */ /* 0x000fc80007fbe0ff */
[----:B------:R1:W3:Y:S01]  /*20d30*/  @!P2 LDG.E.U8 R89, desc[UR18][R58.64] ;  /* 0x000000123a59a981 */ /* 0x0002e2000c1e1100 */
[----:B------:R-:W-:Y:S01]  /*20d40*/  PRMT R94, RZ, 0x7610, R94 ;  /* 0x00007610ff5e7816 */ /* 0x000fe2000000005e */
[----:B-1----:R-:W-:Y:S01]  /*20d50*/  @!P2 IMAD.MOV.U32 R58, RZ, RZ, R108 ;  /* 0x000000ffff3aa224 */ /* 0x002fe200078e006c */
[----:B------:R-:W-:Y:S02]  /*20d60*/  PRMT R92, RZ, 0x7610, R92 ;  /* 0x00007610ff5c7816 */ /* 0x000fe4000000005c */
[----:B------:R-:W-:Y:S01]  /*20d70*/  PRMT R96, RZ, 0x7610, R96 ;  /* 0x00007610ff607816 */ /* 0x000fe20000000060 */
[----:B------:R-:W-:-:S04]  /*20d80*/  IMAD.X R109, R38, 0x1, R109, P4 ;  /* 0x00000001266d7824 */ /* 0x000fc800020e066d */
[----:B------:R-:W-:Y:S02]  /*20d90*/  @!P2 IMAD.MOV.U32 R59, RZ, RZ, R109 ;  /* 0x000000ffff3ba224 */ /* 0x000fe400078e006d */
[----:B------:R-:W-:-:S03]  /*20da0*/  IMAD.X R107, R38, 0x1, R107, P3 ;  /* 0x00000001266b7824 */ /* 0x000fc600018e066b */
[----:B------:R1:W3:Y:S01]  /*20db0*/  @!P2 LDG.E.U8 R93, desc[UR18][R58.64] ;  /* 0x000000123a5da981 */ /* 0x0002e2000c1e1100 */
[----:B------:R-:W-:Y:S02]  /*20dc0*/  IMAD.X R105, R38, 0x1, R105, P5 ;  /* 0x0000000126697824 */ /* 0x000fe400028e0669 */
[----:B-1----:R-:W-:Y:S02]  /*20dd0*/  @!P2 IMAD.MOV.U32 R58, RZ, RZ, R106 ;  /* 0x000000ffff3aa224 */ /* 0x002fe400078e006a */
[----:B------:R-:W-:-:S05]  /*20de0*/  @!P2 IMAD.MOV.U32 R59, RZ, RZ, R107 ;  /* 0x000000ffff3ba224 */ /* 0x000fca00078e006b */
[----:B------:R1:W3:Y:S01]  /*20df0*/  @!P2 LDG.E.U8 R94, desc[UR18][R58.64] ;  /* 0x000000123a5ea981 */ /* 0x0002e2000c1e1100 */
[----:B--2---:R-:W-:-:S05]  /*20e00*/  IADD3 R102, P5, PT, R36, R102, RZ ;  /* 0x0000006624667210 */ /* 0x004fca0007fbe0ff */
[----:B------:R-:W-:Y:S02]  /*20e10*/  IMAD.X R103, R38, 0x1, R103, P5 ;  /* 0x0000000126677824 */ /* 0x000fe400028e0667 */
[----:B-1----:R-:W-:Y:S02]  /*20e20*/  @!P2 IMAD.MOV.U32 R58, RZ, RZ, R104 ;  /* 0x000000ffff3aa224 */ /* 0x002fe400078e0068 */
[----:B------:R-:W-:-:S05]  /*20e30*/  @!P2 IMAD.MOV.U32 R59, RZ, RZ, R105 ;  /* 0x000000ffff3ba224 */ /* 0x000fca00078e0069 */
[----:B------:R1:W2:Y:S01]  /*20e40*/  @!P2 LDG.E.U8 R92, desc[UR18][R58.64] ;  /* 0x000000123a5ca981 */ /* 0x0002a2000c1e1100 */
[C---:B----4-:R-:W-:Y:S02]  /*20e50*/  IADD3 R100, P4, PT, R36.reuse, R100, RZ ;  /* 0x0000006424647210 */ /* 0x050fe40007f9e0ff */
[----:B------:R-:W-:Y:S02]  /*20e60*/  PRMT R97, RZ, 0x7610, R97 ;  /* 0x00007610ff617816 */ /* 0x000fe40000000061 */
[----:B------:R-:W-:Y:S01]  /*20e70*/  IADD3 R98, P3, PT, R36, R98, RZ ;  /* 0x0000006224627210 */ /* 0x000fe20007f7e0ff */
[----:B-1----:R-:W-:Y:S02]  /*20e80*/  @!P2 IMAD.MOV.U32 R58, RZ, RZ, R102 ;  /* 0x000000ffff3aa224 */ /* 0x002fe400078e0066 */
[----:B------:R-:W-:-:S05]  /*20e90*/  @!P2 IMAD.MOV.U32 R59, RZ, RZ, R103 ;  /* 0x000000ffff3ba224 */ /* 0x000fca00078e0067 */
[----:B------:R1:W4:Y:S01]  /*20ea0*/  @!P2 LDG.E.U8 R96, desc[UR18][R58.64] ;  /* 0x000000123a60a981 */ /* 0x000322000c1e1100 */
[----:B------:R-:W-:Y:S01]  /*20eb0*/  PRMT R95, RZ, 0x7610, R95 ;  /* 0x00007610ff5f7816 */ /* 0x000fe2000000005f */
[----:B-1----:R-:W-:Y:S02]  /*20ec0*/  @!P2 IMAD.MOV.U32 R58, RZ, RZ, R100 ;  /* 0x000000ffff3aa224 */ /* 0x002fe400078e0064 */
[----:B---3--:R-:W-:-:S04]  /*20ed0*/  IMAD.X R101, R38, 0x1, R101, P4 ;  /* 0x0000000126657824 */ /* 0x008fc800020e0665 */
[----:B------:R-:W-:Y:S02]  /*20ee0*/  @!P2 IMAD.MOV.U32 R59, RZ, RZ, R101 ;  /* 0x000000ffff3ba224 */ /* 0x000fe400078e0065 */
[----:B------:R-:W-:-:S03]  /*20ef0*/  IMAD.X R99, R38, 0x1, R99, P3 ;  /* 0x0000000126637824 */ /* 0x000fc600018e0663 */
[----:B------:R1:W3:Y:S02]  /*20f00*/  @!P2 LDG.E.U8 R97, desc[UR18][R58.64] ;  /* 0x000000123a61a981 */ /* 0x0002e4000c1e1100 */
[----:B-1----:R-:W-:Y:S02]  /*20f10*/  @!P2 IMAD.MOV.U32 R58, RZ, RZ, R98 ;  /* 0x000000ffff3aa224 */ /* 0x002fe400078e0062 */
[----:B------:R-:W-:-:S05]  /*20f20*/  @!P2 IMAD.MOV.U32 R59, RZ, RZ, R99 ;  /* 0x000000ffff3ba224 */ /* 0x000fca00078e0063 */
[----:B------:R-:W3:Y:S04]  /*20f30*/  @!P2 LDG.E.U8 R95, desc[UR18][R58.64] ;  /* 0x000000123a5fa981 */ /* 0x000ee8000c1e1100 */
[----:B------:R0:W-:Y:S04]  /*20f40*/  STL [R1+0x4b4], R114 ;  /* 0x0004b47201007387 */ /* 0x0001e80000100800 */
[----:B------:R0:W-:Y:S04]  /*20f50*/  STS.U8 [R31+UR9+0xc200], R153 ;  /* 0x00c200991f007988 */ /* 0x0001e80008000009 */
[----:B------:R0:W-:Y:S04]  /*20f60*/  STS.U8 [R31+UR9+0xc600], R144 ;  /* 0x00c600901f007988 */ /* 0x0001e80008000009 */
[----:B------:R0:W-:Y:S04]  /*20f70*/  STS.U8 [R31+UR9+0xca00], R137 ;  /* 0x00ca00891f007988 */ /* 0x0001e80008000009 */
[----:B------:R0:W-:Y:S04]  /*20f80*/  STS.U8 [R31+UR9+0xce00], R129 ;  /* 0x00ce00811f007988 */ /* 0x0001e80008000009 */
[----:B------:R0:W-:Y:S04]  /*20f90*/  STS.U8 [R31+UR9+0xd200], R122 ;  /* 0x00d2007a1f007988 */ /* 0x0001e80008000009 */
[----:B------:R0:W-:Y:S04]  /*20fa0*/  STL [R1+0x4f8], R108 ;  /* 0x0004f86c01007387 */ /* 0x0001e80000100800 */
        /* <DEDUP_REMOVED lines=56> */
[----:B--2---:R0:W-:Y:S04]  /*21330*/  STS.U8 [R34+UR9+0xf380], R92 ;  /* 0x00f3805c22007988 */ /* 0x0041e80008000009 */
[----:B----4-:R0:W-:Y:S04]  /*21340*/  STS.U8 [R34+UR9+0xf780], R96 ;  /* 0x00f7806022007988 */ /* 0x0101e80008000009 */
[----:B------:R0:W-:Y:S04]  /*21350*/  STL [R1+0x238], R107 ;  /* 0x0002386b01007387 */ /* 0x0001e80000100800 */
[----:B------:R0:W-:Y:S04]  /*21360*/  STL [R1+0x47c], R105 ;  /* 0x00047c6901007387 */ /* 0x0001e80000100800 */
[----:B------:R0:W-:Y:S04]  /*21370*/  STL [R1+0x4c0], R102 ;  /* 0x0004c06601007387 */ /* 0x0001e80000100800 */
[----:B------:R0:W-:Y:S04]  /*21380*/  STL [R1+0x230], R98 ;  /* 0x0002306201007387 */ /* 0x0001e80000100800 */
[----:B---3--:R0:W-:Y:S04]  /*21390*/  STS.U8 [R34+UR9+0xfb80], R97 ;  /* 0x00fb806122007988 */ /* 0x0081e80008000009 */
[----:B------:R0:W-:Y:S04]  /*213a0*/  STL [R1+0x234], R100 ;  /* 0x0002346401007387 */ /* 0x0001e80000100800 */
[----:B------:R0:W-:Y:S04]  /*213b0*/  STL [R1+0x4bc], R103 ;  /* 0x0004bc6701007387 */ /* 0x0001e80000100800 */
[----:B------:R0:W-:Y:S01]  /*213c0*/  STS.U8 [R34+UR9+0xff80], R95 ;  /* 0x00ff805f22007988 */ /* 0x0001e20008000009 */
[----:B------:R1:W-:Y:S06]  /*213d0*/  MEMBAR.ALL.CTA ;  /* 0x0000000000007992 */ /* 0x0003ec0000008000 */
[----:B-1----:R-:W1:Y:S04]  /*213e0*/  FENCE.VIEW.ASYNC.S ;  /* 0x00000000000073c6 */ /* 0x002e680000000000 */
[----:B------:R0:W-:Y:S04]  /*213f0*/  STL [R1+0x228], R101 ;  /* 0x0002286501007387 */ /* 0x0001e80000100800 */
[----:B------:R0:W-:Y:S01]  /*21400*/  STL [R1+0x22c], R99 ;  /* 0x00022c6301007387 */ /* 0x0001e20000100800 */
[----:B------:R-:W-:Y:S01]  /*21410*/  ULEA UR6, UR11, UR9, 0x3 ;  /* 0x000000090b067291 */ /* 0x000fe2000f8e18ff */
[----:B------:R-:W-:-:S03]  /*21420*/  UMOV UR4, UR5 ;  /* 0x0000000500047c82 */ /* 0x000fc60008000000 */
[----:B------:R-:W-:Y:S01]  /*21430*/  UIADD3 UR6, UPT, UPT, UR6, 0x10000, URZ ;  /* 0x0001000006067890 */ /* 0x000fe2000fffe0ff */
[----:B-1----:R-:W-:Y:S06]  /*21440*/  BAR.SYNC.DEFER_BLOCKING 0x0 ;  /* 0x0000000000007b1d */ /* 0x002fec0000010000 */
[----:B------:R-:W-:Y:S05]  /*21450*/  @P0 BRA `(.L_x_9) ;  /* 0x0000000000480947 */ /* 0x000fea0003800000 */
[----:B------:R-:W-:Y:S01]  /*21460*/  UMOV UR13, 0x40004040 ;  /* 0x40004040000d7882 */ /* 0x000fe20000000000 */
[----:B------:R-:W-:Y:S01]  /*21470*/  UMOV UR15, 0x40004040 ;  /* 0x40004040000f7882 */ /* 0x000fe20000000000 */
[----:B------:R-:W-:Y:S01]  /*21480*/  UMOV UR16, 0x0 ;  /* 0x0000000000107882 */ /* 0x000fe20000000000 */
[----:B------:R-:W-:Y:S01]  /*21490*/  UMOV UR17, 0x8208010 ;  /* 0x0820801000117882 */ /* 0x000fe20000000000 */
[----:B------:R-:W-:Y:S01]  /*214a0*/  UMOV UR32, 0x0 ;  /* 0x0000000000207882 */ /* 0x000fe20000000000 */
[----:B------:R-:W-:Y:S01]  /*214b0*/  UMOV UR33, 0x8208010 ;  /* 0x0820801000217882 */ /* 0x000fe20000000000 */
[----:B------:R-:W-:Y:S01]  /*214c0*/  UMOV UR34, 0x0 ;  /* 0x0000000000227882 */ /* 0x000fe20000000000 */
[----:B------:R-:W-:Y:S01]  /*214d0*/  UMOV UR35, 0x8208010 ;  /* 0x0820801000237882 */ /* 0x000fe20000000000 */
[----:B------:R-:W-:Y:S01]  /*214e0*/  UMOV UR7, URZ ;  /* 0x000000ff00077c82 */ /* 0x000fe20008000000 */
[----:B------:R1:W-:Y:S01]  /*214f0*/  UTCQMMA gdesc[UR12], gdesc[UR14], tmem[UR8], tmem[UR16], idesc[UR17], UPT ;  /* 0x00ff100e0c0075ea */ /* 0x0003e2000b800308 */
        /* <DEDUP_REMOVED lines=8> */
.L_x_9:
[----:B0-----:R-:W2:Y:S04]  /*21580*/  LDL R40, [R1+0x7d4] ;  /* 0x0007d40001287983 */ /* 0x001ea80000100800 */
[----:B------:R-:W2:Y:S01]  /*21590*/  LDL.LU R39, [R1+0x7c8] ;  /* 0x0007c80001277983 */ /* 0x000ea20000300800 */
[----:B------:R-:W-:-:S04]  /*215a0*/  UIADD3 UR11, UPT, UPT, UR11, 0x1, URZ ;  /* 0x000000010b0b7890 */ /* 0x000fc8000fffe0ff */
[----:B------:R-:W-:-:S04]  /*215b0*/  UISETP.GT.AND UP1, UPT, UR11, 0x1, UPT ;  /* 0x000000010b00788c */ /* 0x000fc8000bf24270 */
[----:B-1----:R-:W-:Y:S02]  /*215c0*/  USEL UR5, URZ, 0x1, !UP1 ;  /* 0x00000001ff057887 */ /* 0x002fe4000c800000 */
[----:B------:R-:W-:Y:S02]  /*215d0*/  USEL UR11, UR11, URZ, !UP1 ;  /* 0x000000ff0b0b7287 */ /* 0x000fe4000c800000 */
[----:B------:R-:W-:Y:S01]  /*215e0*/  ULOP3.LUT UR5, UR4, UR5, URZ, 0x3c, !UPT ;  /* 0x0000000504057292 */ /* 0x000fe2000f8e3cff */
[----:B--2---:R-:W-:Y:S02]  /*215f0*/  ISETP.NE.U32.AND P2, PT, R39, R40, PT ;  /* 0x000000282700720c */ /* 0x004fe40003f45070 */
[----:B------:R-:W2:Y:S01]  /*21600*/  LDL.LU R40, [R1+0x7cc] ;  /* 0x0007cc0001287983 */ /* 0x000ea20000300800 */
[----:B------:R-:W-:-:S03]  /*21610*/  IMAD.U32 R39, RZ, RZ, UR4 ;  /* 0x00000004ff277e24 */ /* 0x000fc6000f8e00ff */
[----:B--2---:R1:W-:Y:S07]  /*21620*/  STL [R1+0x7c8], R40 ;  /* 0x0007c82801007387 */ /* 0x0043ee0000100800 */
[----:B------:R-:W-:Y:S05]  /*21630*/  @P2 BRA `(.L_x_10) ;  /* 0xffffff4400c42947 */ /* 0x000fea000383ffff */
.L_x_7:
[----:B------:R-:W2:Y:S01]  /*21640*/  LDL.LU R43, [R1+0x8a4] ;  /* 0x0008a400012b7983 */ /* 0x000ea20000300800 */
[----:B0-----:R-:W0:Y:S01]  /*21650*/  LDC R44, c[0x0][0x3a0] ;  /* 0x0000e800ff2c7b82 */ /* 0x001e220000000800 */
[----:B------:R-:W3:Y:S02]  /*21660*/  LDCU UR5, c[0x0][0x3b8] ;  /* 0x00007700ff0577ac */ /* 0x000ee40008000800 */
[----:B------:R-:W4:Y:S01]  /*21670*/  LDL.LU R42, [R1+0x8e8] ;  /* 0x0008e800012a7983 */ /* 0x000f220000300800 */
[----:B------:R-:W2:Y:S03]  /*21680*/  LDCU UR7, c[0x0][0x3b4] ;  /* 0x00007680ff0777ac */ /* 0x000ea60008000800 */
[----:B------:R-:W4:Y:S01]  /*21690*/  LDL.LU R41, [R1+0x8e4] ;  /* 0x0008e40001297983 */ /* 0x000f220000300800 */
[----:B------:R-:W1:Y:S03]  /*216a0*/  LDCU.128 UR12, c[0x0][0x390] ;  /* 0x00007200ff0c77ac */ /* 0x000e660008000c00 */
[----:B-1----:R-:W4:Y:S01]  /*216b0*/  LDL.LU R40, [R1+0x8e0] ;  /* 0x0008e00001287983 */ /* 0x002f220000300800 */
[----:B---3-5:R-:W-:-:S04]  /*216c0*/  IMAD R4, R0, UR5, RZ ;  /* 0x0000000500047c24 */ /* 0x028fc8000f8e02ff */
[----:B------:R-:W-:Y:S02]  /*216d0*/  VIADD R5, R4, UR5 ;  /* 0x0000000504057c36 */ /* 0x000fe40008000000 */
[----:B0-----:R-:W-:Y:S02]  /*216e0*/  VIADD R44, R44, 0x7f ;  /* 0x0000007f2c2c7836 */ /* 0x001fe40000000000 */
[----:B------:R-:W-:-:S03]  /*216f0*/  VIADD R6, R5, UR5 ;  /* 0x0000000505067c36 */ /* 0x000fc60008000000 */
[----:B------:R-:W-:Y:S01]  /*21700*/  ISETP.GE.AND P6, PT, R44, 0x80, PT ;  /* 0x000000802c00780c */ /* 0x000fe20003fc6270 */
[----:B------:R-:W-:-:S04]  /*21710*/  VIADD R7, R6, UR5 ;  /* 0x0000000506077c36 */ /* 0x000fc80008000000 */
[----:B------:R-:W-:-:S04]  /*21720*/  VIADD R8, R7, UR5 ;  /* 0x0000000507087c36 */ /* 0x000fc80008000000 */
[----:B------:R-:W-:Y:S02]  /*21730*/  VIADD R9, R8, UR5 ;  /* 0x0000000508097c36 */ /* 0x000fe40008000000 */
[C---:B--2---:R-:W-:Y:S01]  /*21740*/  IMAD R2, R43.reuse, UR7, RZ ;  /* 0x000000072b027c24 */ /* 0x044fe2000f8e02ff */
[----:B------:R-:W-:-:S04]  /*21750*/  ISETP.GE.AND P2, PT, R43, UR14, PT ;  /* 0x0000000e2b007c0c */ /* 0x000fc8000bf46270 */
[----:B------:R-:W-:Y:S02]  /*21760*/  IADD3 R3, P4, PT, R2, UR12, RZ ;  /* 0x0000000c02037c10 */ /* 0x000fe4000ff9e0ff */
[----:B----4-:R-:W-:Y:S02]  /*21770*/  ISETP.LT.AND P5, PT, R42, UR15, !P2 ;  /* 0x0000000f2a007c0c */ /* 0x010fe4000d7a1270 */
[----:B------:R-:W-:Y:S02]  /*21780*/  ISETP.LT.AND P0, PT, R41, UR15, !P2 ;  /* 0x0000000f29007c0c */ /* 0x000fe4000d701270 */
[----:B------:R-:W-:Y:S02]  /*21790*/  LEA.HI.X.SX32 R2, R2, UR13, 0x1, P4 ;  /* 0x0000000d02027c11 */ /* 0x000fe4000a0f0eff */
[----:B------:R-:W-:Y:S01]  /*217a0*/  ISETP.LT.AND P3, PT, R40, UR15, !P2 ;  /* 0x0000000f28007c0c */ /* 0x000fe2000d761270 */
[----:B------:R-:W-:-:S12]  /*217b0*/  @!P6 BRA `(.L_x_11) ;  /* 0x000000000010e947 */ /* 0x000fd80003800000 */
[----:B------:R-:W-:-:S06]  /*217c0*/  USHF.L.U32 UR4, UR4, 0x1f, URZ ;  /* 0x0000001f04047899 */ /* 0x000fcc00080006ff */
[----:B------:R-:W-:-:S04]  /*217d0*/  IMAD.U32 R10, RZ, RZ, UR4 ;  /* 0x00000004ff0a7e24 */ /* 0x000fc8000f8e00ff */
[----:B------:R-:W0:Y:S02]  /*217e0*/  SYNCS.PHASECHK.TRANS64.TRYWAIT P4, [UR6], R10 ;  /* 0x0000000aff0075a7 */ /* 0x000e240008081106 */
[----:B0-----:R-:W-:Y:S05]  /*217f0*/  @!P4 BRA `(.L_x_12) ;  /* 0x000000480000c947 */ /* 0x001fea0003800000 */
.L_x_11:
[----:B------:R-:W-:Y:S01]  /*21800*/  BAR.SYNC.DEFER_BLOCKING 0x0 ;  /* 0x0000000000007b1d */ /* 0x000fe20000010000 */
[CC--:B------:R-:W-:Y:S01]  /*21810*/  IADD3 R154, P4, PT, R4.reuse, R3.reuse, RZ ;  /* 0x00000003049a7210 */ /* 0x0c0fe20007f9e0ff */
[----:B------:R-:W-:Y:S01]  /*21820*/  VIADD R10, R9, UR5 ;  /* 0x00000005090a7c36 */ /* 0x000fe20008000000 */
[CC--:B------:R-:W-:Y:S02]  /*21830*/  IADD3 R158, P6, PT, R5.reuse, R3.reuse, RZ ;  /* 0x00000003059e7210 */ /* 0x0c0fe40007fde0ff */
[-C--:B------:R-:W-:Y:S01]  /*21840*/  LEA.HI.X.SX32 R155, R4, R2.reuse, 0x1, P4 ;  /* 0x00000002049b7211 */ /* 0x080fe200020f0eff */
[----:B------:R-:W-:Y:S01]  /*21850*/  VIADD R4, R10, UR5 ;  /* 0x000000050a047c36 */ /* 0x000fe20008000000 */
[-C--:B------:R-:W-:Y:S01]  /*21860*/  IADD3 R152, P4, PT, R6, R3.reuse, RZ ;  /* 0x0000000306987210 */ /* 0x080fe20007f9e0ff */
[----:B------:R-:W0:Y:S01]  /*21870*/  LDCU UR4, c[0x0][0x39c] ;  /* 0x00007380ff0477ac */ /* 0x000e220008000800 */
[-C--:B------:R-:W-:Y:S01]  /*21880*/  LEA.HI.X.SX32 R159, R5, R2.reuse, 0x1, P6 ;  /* 0x00000002059f7211 */ /* 0x080fe200030f0eff */
[----:B------:R-:W-:Y:S01]  /*21890*/  VIADD R5, R4, UR5 ;  /* 0x0000000504057c36 */ /* 0x000fe20008000000 */
[-C--:B------:R-:W-:Y:S01]  /*218a0*/  LEA.HI.X.SX32 R153, R6, R2.reuse, 0x1, P4 ;  /* 0x0000000206997211 */ /* 0x080fe200020f0eff */
[----:B------:R-:W1:Y:S01]  /*218b0*/  LDCU UR6, c[0x0][0x39c] ;  /* 0x00007380ff0677ac */ /* 0x000e620008000800 */
[CC--:B------:R-:W-:Y:S01]  /*218c0*/  IADD3 R134, P4, PT, R8.reuse, R3.reuse, RZ ;  /* 0x0000000308867210 */ /* 0x0c0fe20007f9e0ff */
[----:B------:R-:W-:Y:S01]  /*218d0*/  VIADD R6, R5, UR5 ;  /* 0x0000000505067c36 */ /* 0x000fe20008000000 */
[-C--:B------:R-:W-:Y:S01]  /*218e0*/  IADD3 R150, P6, PT, R7, R3.reuse, RZ ;  /* 0x0000000307967210 */ /* 0x080fe20007fde0ff */
[----:B------:R-:W2:Y:S01]  /*218f0*/  LDCU UR7, c[0x0][0x39c] ;  /* 0x00007380ff0777ac */ /* 0x000ea20008000800 */
[----:B------:R-:W-:Y:S01]  /*21900*/  LEA.HI.X.SX32 R135, R8, R2, 0x1, P4 ;  /* 0x0000000208877211 */ /* 0x000fe200020f0eff */
[----:B------:R-:W-:Y:S01]  /*21910*/  VIADD R11, R6, UR5 ;  /* 0x00000005060b7c36 */ /* 0x000fe20008000000 */
[----:B------:R-:W-:-:S02]  /*21920*/  IADD3 R132, P4, PT, R10, R3, RZ ;  /* 0x000000030a847210 */ /* 0x000fc40007f9e0ff */
[-C--:B------:R-:W-:Y:S01]  /*21930*/  LEA.HI.X.SX32 R151, R7, R2.reuse, 0x1, P6 ;  /* 0x0000000207977211 */ /* 0x080fe200030f0eff */
[----:B------:R-:W-:Y:S01]  /*21940*/  VIADD R8, R11, UR5 ;  /* 0x000000050b087c36 */ /* 0x000fe20008000000 */
[----:B------:R-:W-:Y:S01]  /*21950*/  LEA.HI.X.SX32 R133, R10, R2, 0x1, P4 ;  /* 0x000000020a857211 */ /* 0x000fe200020f0eff */
[----:B------:R-:W3:Y:S02]  /*21960*/  @!P1 SYNCS.CCTL.IV [UR9+0x10000] ;  /* 0x01000000ff0099b1 */ /* 0x000ee40008000009 */
[----:B---3--:R-:W-:Y:S01]  /*21970*/  BAR.SYNC.DEFER_BLOCKING 0x0 ;  /* 0x0000000000007b1d */ /* 0x008fe20000010000 */
[----:B------:R-:W-:-:S05]  /*21980*/  IADD3 R14, P4, PT, R5, R3, RZ ;  /* 0x00000003050e7210 */ /* 0x000fca0007f9e0ff */
[----:B------:R-:W3:Y:S01]  /*21990*/  @!P1 SYNCS.CCTL.IV [UR9+0x10008] ;  /* 0x01000800ff0099b1 */ /* 0x000ee20008000009 */
[CC--:B------:R-:W-:Y:S01]  /*219a0*/  IADD3 R148, P1, PT, R9.reuse, R3.reuse, RZ ;  /* 0x0000000309947210 */ /* 0x0c0fe20007f3e0ff */
[----:B------:R-:W4:Y:S03]  /*219b0*/  LDCU UR9, c[0x0][0x39c] ;  /* 0x00007380ff0977ac */ /* 0x000f260008000800 */
[----:B------:R-:W-:Y:S01]  /*219c0*/  LEA.HI.X.SX32 R149, R9, R2, 0x1, P1 ;  /* 0x0000000209957211 */ /* 0x000fe200008f0eff */
[----:B------:R-:W-:Y:S01]  /*219d0*/  VIADD R9, R8, UR5 ;  /* 0x0000000508097c36 */ /* 0x000fe20008000000 */
[----:B------:R-:W-:-:S04]  /*219e0*/  IADD3 R12, P1, PT, R4, R3, RZ ;  /* 0x00000003040c7210 */ /* 0x000fc80007f3e0ff */
[----:B------:R-:W-:-:S05]  /*219f0*/  LEA.HI.X.SX32 R13, R4, R2, 0x1, P1 ;  /* 0x00000002040d7211 */ /* 0x000fca00008f0eff */
[----:B------:R5:W-:Y:S04]  /*21a00*/  STL.64 [R1+0x18], R12 ;  /* 0x0000180c01007387 */ /* 0x000be80000100a00 */
[----:B-----5:R-:W5:Y:S01]  /*21a10*/  LDL.LU R12, [R1+0x8ec] ;  /* 0x0008ec00010c7983 */ /* 0x020f620000300800 */
[-C--:B------:R-:W-:Y:S01]  /*21a20*/  LEA.HI.X.SX32 R15, R5, R2.reuse, 0x1, P4 ;  /* 0x00000002050f7211 */ /* 0x080fe200020f0eff */
[----:B------:R-:W-:Y:S01]  /*21a30*/  VIADD R7, R9, UR5 ;  /* 0x0000000509077c36 */ /* 0x000fe20008000000 */
[CC--:B------:R-:W-:Y:S01]  /*21a40*/  IADD3 R16, P1, PT, R6.reuse, R3.reuse, RZ ;  /* 0x0000000306107210 */ /* 0x0c0fe20007f3e0ff */
[----:B------:R-:W2:Y:S03]  /*21a50*/  LDL.LU R10, [R1+0x81c] ;  /* 0x00081c00010a7983 */ /* 0x000ea60000300800 */
[----:B------:R-:W-:Y:S01]  /*21a60*/  LEA.HI.X.SX32 R17, R6, R2, 0x1, P1 ;  /* 0x0000000206117211 */ /* 0x000fe200008f0eff */
[----:B------:R0:W-:Y:S01]  /*21a70*/  STL.64 [R1+0x10], R14 ;  /* 0x0000100e01007387 */ /* 0x0001e20000100a00 */
[----:B------:R-:W-:Y:S01]  /*21a80*/  VIADD R6, R7, UR5 ;  /* 0x0000000507067c36 */ /* 0x000fe20008000000 */
[----:B------:R-:W-:-:S02]  /*21a90*/  IADD3 R164, P1, PT, R8, R3, RZ ;  /* 0x0000000308a47210 */ /* 0x000fc40007f3e0ff */
[----:B------:R-:W-:Y:S01]  /*21aa0*/  STL.64 [R1+0x8], R16 ;  /* 0x0000081001007387 */ /* 0x000fe20000100a00 */
[----:B------:R-:W-:Y:S01]  /*21ab0*/  VIADD R5, R6, UR5 ;  /* 0x0000000506057c36 */ /* 0x000fe20008000000 */
[CC--:B0-----:R-:W-:Y:S02]  /*21ac0*/  IADD3 R14, P4, PT, R11.reuse, R3.reuse, RZ ;  /* 0x000000030b0e7210 */ /* 0x0c1fe40007f9e0ff */
[----:B------:R-:W3:Y:S02]  /*21ad0*/  LDL.LU R157, [R1+0x868] ;  /* 0x00086800019d7983 */ /* 0x000ee40000300800 */
[-C--:B------:R-:W-:Y:S02]  /*21ae0*/  LEA.HI.X.SX32 R15, R11, R2.reuse, 0x1, P4 ;  /* 0x000000020b0f7211 */ /* 0x080fe400020f0eff */
[----:B------:R-:W-:Y:S01]  /*21af0*/  LEA.HI.X.SX32 R165, R8, R2, 0x1, P1 ;  /* 0x0000000208a57211 */ /* 0x000fe200008f0eff */
[----:B------:R-:W-:Y:S01]  /*21b00*/  VIADD R4, R5, UR5 ;  /* 0x0000000505047c36 */ /* 0x000fe20008000000 */
[-C--:B------:R-:W-:Y:S01]  /*21b10*/  IADD3 R146, P4, PT, R9, R3.reuse, RZ ;  /* 0x0000000309927210 */ /* 0x080fe20007f9e0ff */
[----:B------:R-:W3:Y:S01]  /*21b20*/  LDL.LU R160, [R1+0x86c] ;  /* 0x00086c0001a07983 */ /* 0x000ee20000300800 */
[----:B------:R-:W-:-:S02]  /*21b30*/  IADD3 R144, P1, PT, R7, R3, RZ ;  /* 0x0000000307907210 */ /* 0x000fc40007f3e0ff */
[-C--:B------:R-:W-:Y:S02]  /*21b40*/  LEA.HI.X.SX32 R147, R9, R2.reuse, 0x1, P4 ;  /* 0x0000000209937211 */ /* 0x080fe400020f0eff */
[CC--:B------:R-:W-:Y:S02]  /*21b50*/  IADD3 R142, P4, PT, R6.reuse, R3.reuse, RZ ;  /* 0x00000003068e7210 */ /* 0x0c0fe40007f9e0ff */
[-C--:B------:R-:W-:Y:S02]  /*21b60*/  LEA.HI.X.SX32 R145, R7, R2.reuse, 0x1, P1 ;  /* 0x0000000207917211 */ /* 0x080fe400008f0eff */
[-C--:B------:R-:W-:Y:S02]  /*21b70*/  IADD3 R140, P1, PT, R5, R3.reuse, RZ ;  /* 0x00000003058c7210 */ /* 0x080fe40007f3e0ff */
[----:B------:R-:W-:Y:S01]  /*21b80*/  LEA.HI.X.SX32 R143, R6, R2, 0x1, P4 ;  /* 0x00000002068f7211 */ /* 0x000fe200020f0eff */
[----:B------:R-:W-:Y:S01]  /*21b90*/  STL.64 [R1], R14 ;  /* 0x0000000e01007387 */ /* 0x000fe20000100a00 */
[----:B------:R-:W-:-:S02]  /*21ba0*/  IADD3 R138, P4, PT, R4, R3, RZ ;  /* 0x00000003048a7210 */ /* 0x000fc40007f9e0ff */
[-C--:B------:R-:W-:Y:S01]  /*21bb0*/  LEA.HI.X.SX32 R141, R5, R2.reuse, 0x1, P1 ;  /* 0x00000002058d7211 */ /* 0x080fe200008f0eff */
[----:B------:R-:W-:Y:S01]  /*21bc0*/  STL.64 [R1+0x9d8], R164 ;  /* 0x0009d8a401007387 */ /* 0x000fe20000100a00 */
[----:B------:R-:W-:-:S03]  /*21bd0*/  LEA.HI.X.SX32 R139, R4, R2, 0x1, P4 ;  /* 0x00000002048b7211 */ /* 0x000fc600020f0eff */
[----:B------:R-:W-:Y:S04]  /*21be0*/  STL [R1+0x9f0], R146 ;  /* 0x0009f09201007387 */ /* 0x000fe80000100800 */
[----:B------:R-:W-:Y:S04]  /*21bf0*/  STL [R1+0x9e0], R147 ;  /* 0x0009e09301007387 */ /* 0x000fe80000100800 */
[----:B------:R-:W-:Y:S04]  /*21c00*/  STL.64 [R1+0x9e8], R144 ;  /* 0x0009e89001007387 */ /* 0x000fe80000100a00 */
[----:B------:R-:W-:Y:S04]  /*21c10*/  STL.64 [R1+0x9f8], R142 ;  /* 0x0009f88e01007387 */ /* 0x000fe80000100a00 */
[----:B------:R0:W-:Y:S04]  /*21c20*/  STL [R1+0xa04], R140 ;  /* 0x000a048c01007387 */ /* 0x0001e80000100800 */
[----:B------:R-:W-:Y:S04]  /*21c30*/  STL [R1+0xa00], R141 ;  /* 0x000a008d01007387 */ /* 0x000fe80000100800 */
[----:B------:R1:W-:Y:S04]  /*21c40*/  STL.64 [R1+0xa08], R138 ;  /* 0x000a088a01007387 */ /* 0x0003e80000100a00 */
[----:B0-----:R-:W4:Y:S01]  /*21c50*/  LDL.LU R140, [R1+0x8f0] ;  /* 0x0008f000018c7983 */ /* 0x001f220000300800 */
[----:B------:R-:W-:-:S05]  /*21c60*/  VIADD R156, R4, UR5 ;  /* 0x00000005049c7c36 */ /* 0x000fca0008000000 */
[----:B------:R-:W-:-:S04]  /*21c70*/  IADD3 R136, P6, PT, R156, R3, RZ ;  /* 0x000000039c887210 */ /* 0x000fc80007fde0ff */
[----:B------:R-:W-:Y:S02]  /*21c80*/  LEA.HI.X.SX32 R137, R156, R2, 0x1, P6 ;  /* 0x000000029c897211 */ /* 0x000fe400030f0eff */
[----:B------:R-:W-:-:S03]  /*21c90*/  ISETP.LT.AND P6, PT, R0, UR15, !P2 ;  /* 0x0000000f00007c0c */ /* 0x000fc6000d7c1270 */
[----:B------:R-:W-:Y:S04]  /*21ca0*/  STL [R1+0xa10], R137 ;  /* 0x000a108901007387 */ /* 0x000fe80000100800 */
[----:B-1----:R-:W4:Y:S04]  /*21cb0*/  LDL.LU R139, [R1+0x8f4] ;  /* 0x0008f400018b7983 */ /* 0x002f280000300800 */
[----:B------:R-:W4:Y:S01]  /*21cc0*/  LDL.LU R138, [R1+0x8f8] ;  /* 0x0008f800018a7983 */ /* 0x000f220000300800 */
[----:B-----5:R-:W-:Y:S02]  /*21cd0*/  ISETP.LT.AND P1, PT, R12, UR15, !P2 ;  /* 0x0000000f0c007c0c */ /* 0x020fe4000d721270 */
[----:B--2---:R-:W-:-:S02]  /*21ce0*/  ISETP.LT.AND P4, PT, R10, UR15, !P2 ;  /* 0x0000000f0a007c0c */ /* 0x004fc4000d781270 */
[----:B------:R-:W0:Y:S01]  /*21cf0*/  LDTM.x128 R4, tmem[UR10] ;  /* 0x0000000a000479ee */ /* 0x000e2200083c0000 */
[----:B------:R-:W-:Y:S01]  /*21d00*/  NOP ;  /* 0x0000000000007918 */ /* 0x000fe20000000000 */
[----:B------:R-:W-:Y:S01]  /*21d10*/  VIADD R0, R156, UR5 ;  /* 0x000000059c007c36 */ /* 0x000fe20008000000 */
[----:B------:R-:W1:Y:S01]  /*21d20*/  LDCU UR10, c[0x0][0x39c] ;  /* 0x00007380ff0a77ac */ /* 0x000e620008000800 */
[----:B0-----:R-:W-:-:S05]  /*21d30*/  F2FP.SATFINITE.E4M3.F32.PACK_AB_MERGE_C R5, R5, R4, RZ ;  /* 0x000000040505723e */ /* 0x001fca00048070ff */
[----:B------:R0:W-:Y:S02]  /*21d40*/  @P6 STG.E.U8 desc[UR18][R154.64], R5 ;  /* 0x000000059a006986 */ /* 0x0001e4000c101112 */
[----:B0-----:R-:W-:-:S04]  /*21d50*/  PRMT R5, R5, 0x9910, RZ ;  /* 0x0000991005057816 */ /* 0x001fc800000000ff */
[----:B------:R-:W-:-:S05]  /*21d60*/  SHF.R.S32.HI R5, RZ, 0x8, R5 ;  /* 0x00000008ff057819 */ /* 0x000fca0000011405 */
[----:B------:R0:W-:Y:S01]  /*21d70*/  @P5 STG.E.U8 desc[UR18][R158.64], R5 ;  /* 0x000000059e005986 */ /* 0x0001e2000c101112 */
[----:B---3--:R-:W-:Y:S02]  /*21d80*/  ISETP.LT.AND P5, PT, R160, UR15, !P2 ;  /* 0x0000000fa0007c0c */ /* 0x008fe4000d7a1270 */
[----:B------:R-:W-:-:S05]  /*21d90*/  F2FP.SATFINITE.E4M3.F32.PACK_AB_MERGE_C R160, R7, R6, RZ ;  /* 0x0000000607a0723e */ /* 0x000fca00048070ff */
[----:B------:R2:W-:Y:S01]  /*21da0*/  @P0 STG.E.U8 desc[UR18][R152.64], R160 ;  /* 0x000000a098000986 */ /* 0x0005e2000c101112 */
[----:B----4-:R-:W-:-:S03]  /*21db0*/  ISETP.LT.AND P0, PT, R140, UR15, !P2 ;  /* 0x0000000f8c007c0c */ /* 0x010fc6000d701270 */
[----:B------:R-:W3:Y:S04]  /*21dc0*/  LDL.LU R140, [R1+0x8fc] ;  /* 0x0008fc00018c7983 */ /* 0x000ee80000300800 */
[----:B------:R-:W4:Y:S01]  /*21dd0*/  LDL.LU R146, [R1+0x900] ;  /* 0x0009000001927983 */ /* 0x000f220000300800 */
[----:B------:R-:W-:-:S04]  /*21de0*/  ISETP.LT.AND P6, PT, R157, UR15, !P2 ;  /* 0x0000000f9d007c0c */ /* 0x000fc8000d7c1270 */
[----:B------:R-:W-:Y:S02]  /*21df0*/  P2R R4, PR, RZ, 0x40 ;  /* 0x00000040ff047803 */ /* 0x000fe40000000000 */
[----:B------:R-:W-:-:S04]  /*21e00*/  IADD3 R156, P6, PT, R0, R3, RZ ;  /* 0x00000003009c7210 */ /* 0x000fc80007fde0ff */
[C---:B------:R-:W-:Y:S01]  /*21e10*/  LEA.HI.X.SX32 R157, R0.reuse, R2, 0x1, P6 ;  /* 0x00000002009d7211 */ /* 0x040fe200030f0eff */
[----:B------:R-:W-:-:S05]  /*21e20*/  VIADD R0, R0, UR5 ;  /* 0x0000000500007c36 */ /* 0x000fca0008000000 */
[----:B------:R-:W-:-:S04]  /*21e30*/  IADD3 R154, P6, PT, R0, R3, RZ ;  /* 0x00000003009a7210 */ /* 0x000fc80007fde0ff */
[C---:B------:R-:W-:Y:S01]  /*21e40*/  LEA.HI.X.SX32 R155, R0.reuse, R2, 0x1, P6 ;  /* 0x00000002009b7211 */ /* 0x040fe200030f0eff */
[----:B------:R-:W-:Y:S01]  /*21e50*/  VIADD R0, R0, UR5 ;  /* 0x0000000500007c36 */ /* 0x000fe20008000000 */
[----:B------:R-:W-:Y:S02]  /*21e60*/  ISETP.NE.AND P6, PT, R4, RZ, PT ;  /* 0x000000ff0400720c */ /* 0x000fe40003fc5270 */
[----:B------:R-:W-:Y:S02]  /*21e70*/  P2R R137, PR, RZ, 0x20 ;  /* 0x00000020ff897803 */ /* 0x000fe40000000000 */
[----:B------:R-:W-:-:S04]  /*21e80*/  IADD3 R4, P5, PT, R0, R3, RZ ;  /* 0x0000000300047210 */ /* 0x000fc80007fbe0ff */
[C---:B0-----:R-:W-:Y:S01]  /*21e90*/  LEA.HI.X.SX32 R5, R0.reuse, R2, 0x1, P5 ;  /* 0x0000000200057211 */ /* 0x041fe200028f0eff */
[----:B------:R-:W-:-:S05]  /*21ea0*/  VIADD R0, R0, UR5 ;  /* 0x0000000500007c36 */ /* 0x000fca0008000000 */
[----:B------:R-:W-:-:S04]  /*21eb0*/  IADD3 R6, P5, PT, R0, R3, RZ ;  /* 0x0000000300067210 */ /* 0x000fc80007fbe0ff */
[C---:B------:R-:W-:Y:S01]  /*21ec0*/  LEA.HI.X.SX32 R7, R0.reuse, R2, 0x1, P5 ;  /* 0x0000000200077211 */ /* 0x040fe200028f0eff */
[----:B------:R-:W-:-:S05]  /*21ed0*/  VIADD R0, R0, UR5 ;  /* 0x0000000500007c36 */ /* 0x000fca0008000000 */
[----:B------:R-:W-:-:S04]  /*21ee0*/  IADD3 R158, P5, PT, R0, R3, RZ ;  /* 0x00000003009e7210 */ /* 0x000fc80007fbe0ff */
[C---:B------:R-:W-:Y:S01]  /*21ef0*/  LEA.HI.X.SX32 R159, R0.reuse, R2, 0x1, P5 ;  /* 0x00000002009f7211 */ /* 0x040fe200028f0eff */
[----:B------:R-:W-:Y:S01]  /*21f00*/  VIADD R0, R0, UR5 ;  /* 0x0000000500007c36 */ /* 0x000fe20008000000 */
[----:B--2---:R-:W-:-:S04]  /*21f10*/  PRMT R160, R160, 0x9910, RZ ;  /* 0x00009910a0a07816 */ /* 0x004fc800000000ff */
[CC--:B------:R-:W-:Y:S02]  /*21f20*/  IADD3 R152, P5, PT, R0.reuse, R3.reuse, RZ ;  /* 0x0000000300987210 */ /* 0x0c0fe40007fbe0ff */
[----:B------:R-:W-:Y:S02]  /*21f30*/  SHF.R.S32.HI R160, RZ, 0x8, R160 ;  /* 0x00000008ffa07819 */ /* 0x000fe400000114a0 */
[C---:B------:R-:W-:Y:S01]  /*21f40*/  LEA.HI.X.SX32 R153, R0.reuse, R2, 0x1, P5 ;  /* 0x0000000200997211 */ /* 0x040fe200028f0eff */
[----:B------:R-:W-:Y:S02]  /*21f50*/  VIADD R0, R0, UR5 ;  /* 0x0000000500007c36 */ /* 0x000fe40008000000 */
[----:B------:R0:W-:Y:S01]  /*21f60*/  @P3 STG.E.U8 desc[UR18][R150.64], R160 ;  /* 0x000000a096003986 */ /* 0x0001e2000c101112 */
[----:B------:R-:W-:Y:S02]  /*21f70*/  F2FP.SATFINITE.E4M3.F32.PACK_AB_MERGE_C R162, R9, R8, RZ ;  /* 0x0000000809a2723e */ /* 0x000fe400048070ff */
[----:B0-----:R-:W-:-:S04]  /*21f80*/  IADD3 R150, P5, PT, R0, R3, RZ ;  /* 0x0000000300967210 */ /* 0x001fc80007fbe0ff */
[C---:B------:R-:W-:Y:S01]  /*21f90*/  LEA.HI.X.SX32 R151, R0.reuse, R2, 0x1, P5 ;  /* 0x0000000200977211 */ /* 0x040fe200028f0eff */
[----:B------:R-:W-:-:S05]  /*21fa0*/  VIADD R0, R0, UR5 ;  /* 0x0000000500007c36 */ /* 0x000fca0008000000 */
[----:B------:R-:W-:-:S04]  /*21fb0*/  IADD3 R8, P5, PT, R0, R3, RZ ;  /* 0x0000000300087210 */ /* 0x000fc80007fbe0ff */
[C---:B------:R-:W-:Y:S01]  /*21fc0*/  LEA.HI.X.SX32 R9, R0.reuse, R2, 0x1, P5 ;  /* 0x0000000200097211 */ /* 0x040fe200028f0eff */
[----:B------:R-:W-:-:S05]  /*21fd0*/  VIADD R0, R0, UR5 ;  /* 0x0000000500007c36 */ /* 0x000fca0008000000 */
[----:B------:R-:W-:-:S04]  /*21fe0*/  IADD3 R160, P5, PT, R0, R3, RZ ;  /* 0x0000000300a07210 */ /* 0x000fc80007fbe0ff */
[CC--:B------:R-:W-:Y:S01]  /*21ff0*/  LEA.HI.X.SX32 R161, R0.reuse, R2.reuse, 0x1, P5 ;  /* 0x0000000200a17211 */ /* 0x0c0fe200028f0eff */
[----:B------:R-:W-:Y:S01]  /*22000*/  VIADD R0, R0, UR5 ;  /* 0x0000000500007c36 */ /* 0x000fe20008000000 */
[----:B------:R0:W-:Y:S04]  /*22010*/  @P1 STG.E.U8 desc[UR18][R134.64], R162 ;  /* 0x000000a286001986 */ /* 0x0001e8000c101112 */
[----:B0-----:R-:W-:Y:S02]  /*22020*/  IADD3 R134, P5, PT, R0, R3, RZ ;  /* 0x0000000300867210 */ /* 0x001fe40007fbe0ff */
[----:B------:R-:W-:Y:S02]  /*22030*/  PRMT R162, R162, 0x9910, RZ ;  /* 0x00009910a2a27816 */ /* 0x000fe400000000ff */
[C---:B------:R-:W-:Y:S01]  /*22040*/  LEA.HI.X.SX32 R135, R0.reuse, R2, 0x1, P5 ;  /* 0x0000000200877211 */ /* 0x040fe200028f0eff */
[----:B------:R-:W-:Y:S01]  /*22050*/  VIADD R0, R0, UR5 ;  /* 0x0000000500007c36 */ /* 0x000fe20008000000 */
[----:B------:R-:W-:-:S05]  /*22060*/  SHF.R.S32.HI R162, RZ, 0x8, R162 ;  /* 0x00000008ffa27819 */ /* 0x000fca00000114a2 */
[----:B------:R0:W-:Y:S01]  /*22070*/  @P4 STG.E.U8 desc[UR18][R148.64], R162 ;  /* 0x000000a294004986 */ /* 0x0001e2000c101112 */
[----:B------:R-:W-:Y:S02]  /*22080*/  ISETP.LT.AND P3, PT, R139, UR15, !P2 ;  /* 0x0000000f8b007c0c */ /* 0x000fe4000d761270 */
[----:B------:R-:W-:Y:S02]  /*22090*/  ISETP.LT.AND P1, PT, R138, UR15, !P2 ;  /* 0x0000000f8a007c0c */ /* 0x000fe4000d721270 */
[----:B------:R-:W2:Y:S04]  /*220a0*/  LDL.LU.64 R138, [R1+0x18] ;  /* 0x00001800018a7983 */ /* 0x000ea80000300a00 */
[----:B------:R-:W5:Y:S01]  /*220b0*/  LDL.LU.64 R142, [R1+0x10] ;  /* 0x00001000018e7983 */ /* 0x000f620000300a00 */
[----:B0-----:R-:W-:-:S03]  /*220c0*/  IADD3 R148, P4, PT, R0, R3, RZ ;  /* 0x0000000300947210 */ /* 0x001fc60007f9e0ff */
[----:B------:R-:W5:Y:S01]  /*220d0*/  LDL.LU R141, [R1+0x7dc] ;  /* 0x0007dc00018d7983 */ /* 0x000f620000300800 */
[C---:B------:R-:W-:Y:S01]  /*220e0*/  LEA.HI.X.SX32 R149, R0.reuse, R2, 0x1, P4 ;  /* 0x0000000200957211 */ /* 0x040fe200020f0eff */
[----:B------:R-:W-:Y:S02]  /*220f0*/  VIADD R0, R0, UR5 ;  /* 0x0000000500007c36 */ /* 0x000fe40008000000 */
[----:B------:R-:W5:Y:S04]  /*22100*/  LDL.LU.64 R144, [R1+0x8] ;  /* 0x0000080001907983 */ /* 0x000f680000300a00 */
[----:B------:R-:W5:Y:S01]  /*22110*/  LDL.LU.64 R164, [R1] ;  /* 0x0000000001a47983 */ /* 0x000f620000300a00 */
[----:B---3--:R-:W-:Y:S02]  /*22120*/  ISETP.LT.AND P5, PT, R140, UR15, !P2 ;  /* 0x0000000f8c007c0c */ /* 0x008fe4000d7a1270 */
[----:B------:R-:W-:-:S02]  /*22130*/  F2FP.SATFINITE.E4M3.F32.PACK_AB_MERGE_C R140, R11, R10, RZ ;  /* 0x0000000a0b8c723e */ /* 0x000fc400048070ff */
[----:B------:R-:W-:-:S04]  /*22140*/  IADD3 R10, P4, PT, R0, R3, RZ ;  /* 0x00000003000a7210 */ /* 0x000fc80007f9e0ff */
[----:B------:R-:W-:Y:S02]  /*22150*/  LEA.HI.X.SX32 R11, R0, R2, 0x1, P4 ;  /* 0x00000002000b7211 */ /* 0x000fe400020f0eff */
[----:B----4-:R-:W-:Y:S02]  /*22160*/  ISETP.LT.AND P4, PT, R146, UR15, !P2 ;  /* 0x0000000f92007c0c */ /* 0x010fe4000d781270 */
[----:B------:R-:W3:Y:S04]  /*22170*/  LDL.LU R146, [R1+0x88c] ;  /* 0x00088c0001927983 */ /* 0x000ee80000300800 */
[----:B------:R-:W4:Y:S01]  /*22180*/  LDL.LU R147, [R1+0x888] ;  /* 0x0008880001937983 */ /* 0x000f220000300800 */
[----:B------:R-:W-:-:S03]  /*22190*/  VIADD R0, R0, UR5 ;  /* 0x0000000500007c36 */ /* 0x000fc60008000000 */
[----:B------:R0:W-:Y:S02]  /*221a0*/  @P6 STG.E.U8 desc[UR18][R132.64], R140 ;  /* 0x0000008c84006986 */ /* 0x0001e4000c101112 */
[----:B0-----:R-:W-:-:S04]  /*221b0*/  IADD3 R132, P6, PT, R0, R3, RZ ;  /* 0x0000000300847210 */ /* 0x001fc80007fde0ff */
[C---:B------:R-:W-:Y:S01]  /*221c0*/  LEA.HI.X.SX32 R133, R0.reuse, R2, 0x1, P6 ;  /* 0x0000000200857211 */ /* 0x040fe200030f0eff */
[----:B------:R-:W-:-:S05]  /*221d0*/  VIADD R0, R0, UR5 ;  /* 0x0000000500007c36 */ /* 0x000fca0008000000 */
[----:B------:R-:W-:-:S04]  /*221e0*/  IADD3 R162, P6, PT, R0, R3, RZ ;  /* 0x0000000300a27210 */ /* 0x000fc80007fde0ff */
[----:B------:R-:W-:Y:S02]  /*221f0*/  LEA.HI.X.SX32 R163, R0, R2, 0x1, P6 ;  /* 0x0000000200a37211 */ /* 0x000fe400030f0eff */
[----:B------:R-:W-:Y:S02]  /*22200*/  ISETP.NE.AND P6, PT, R137, RZ, PT ;  /* 0x000000ff8900720c */ /* 0x000fe40003fc5270 */
[----:B------:R-:W-:Y:S01]  /*22210*/  PRMT R140, R140, 0x9910, RZ ;  /* 0x000099108c8c7816 */ /* 0x000fe200000000ff */
[----:B------:R-:W4:Y:S01]  /*22220*/  LDL.LU R137, [R1+0xa10] ;  /* 0x000a100001897983 */ /* 0x000f220000300800 */
[----:B------:R-:W-:Y:S02]  /*22230*/  F2FP.SATFINITE.E4M3.F32.PACK_AB_MERGE_C R12, R13, R12, RZ ;  /* 0x0000000c0d0c723e */ /* 0x000fe400048070ff */
[----:B------:R-:W-:Y:S02]  /*22240*/  SHF.R.S32.HI R140, RZ, 0x8, R140 ;  /* 0x00000008ff8c7819 */ /* 0x000fe4000001148c */
[----:B------:R-:W-:-:S05]  /*22250*/  F2FP.SATFINITE.E4M3.F32.PACK_AB_MERGE_C R14, R15, R14, RZ ;  /* 0x0000000e0f0e723e */ /* 0x000fca00048070ff */
[----:B--2---:R0:W-:Y:S04]  /*22260*/  @P6 STG.E.U8 desc[UR18][R138.64], R140 ;  /* 0x0000008c8a006986 */ /* 0x0041e8000c101112 */
[----:B-----5:R2:W-:Y:S01]  /*22270*/  @P0 STG.E.U8 desc[UR18][R142.64], R12 ;  /* 0x0000000c8e000986 */ /* 0x0205e2000c101112 */
[----:B------:R-:W-:-:S03]  /*22280*/  ISETP.LT.AND P6, PT, R141, UR15, !P2 ;  /* 0x0000000f8d007c0c */ /* 0x000fc6000d7c1270 */
[----:B0-----:R-:W5:Y:S01]  /*22290*/  LDL.LU.64 R138, [R1+0xa08] ;  /* 0x000a0800018a7983 */ /* 0x001f620000300a00 */
[----:B--2---:R-:W-:-:S03]  /*222a0*/  PRMT R12, R12, 0x9910, RZ ;  /* 0x000099100c0c7816 */ /* 0x004fc600000000ff */
[----:B------:R-:W2:Y:S01]  /*222b0*/  LDL.LU R140, [R1+0xa04] ;  /* 0x000a0400018c7983 */ /* 0x000ea20000300800 */
[----:B------:R-:W-:-:S03]  /*222c0*/  SHF.R.S32.HI R12, RZ, 0x8, R12 ;  /* 0x00000008ff0c7819 */ /* 0x000fc6000001140c */
[----:B------:R-:W2:Y:S04]  /*222d0*/  LDL.LU R141, [R1+0xa00] ;  /* 0x000a0000018d7983 */ /* 0x000ea80000300800 */
[----:B------:R-:W2:Y:S04]  /*222e0*/  LDL.LU R13, [R1+0x908] ;  /* 0x00090800010d7983 */ /* 0x000ea80000300800 */
[----:B------:R-:W2:Y:S04]  /*222f0*/  LDL.LU.64 R142, [R1+0x9f8] ;  /* 0x0009f800018e7983 */ /* 0x000ea80000300a00 */
[----:B------:R0:W-:Y:S04]  /*22300*/  @P3 STG.E.U8 desc[UR18][R144.64], R12 ;  /* 0x0000000c90003986 */ /* 0x0001e8000c101112 */
[----:B------:R0:W-:Y:S01]  /*22310*/  @P1 STG.E.U8 desc[UR18][R164.64], R14 ;  /* 0x0000000ea4001986 */ /* 0x0001e2000c101112 */
[----:B---3--:R-:W-:-:S03]  /*22320*/  ISETP.LT.AND P0, PT, R146, UR15, !P2 ;  /* 0x0000000f92007c0c */ /* 0x008fc6000d701270 */
[----:B------:R-:W3:Y:S01]  /*22330*/  LDL.LU R146, [R1+0x9f0] ;  /* 0x0009f00001927983 */ /* 0x000ee20000300800 */
[----:B----4-:R-:W-:-:S03]  /*22340*/  ISETP.LT.AND P3, PT, R147, UR15, !P2 ;  /* 0x0000000f93007c0c */ /* 0x010fc6000d761270 */
[----:B0-----:R-:W4:Y:S04]  /*22350*/  LDL.LU.64 R144, [R1+0x9e8] ;  /* 0x0009e80001907983 */ /* 0x001f280000300a00 */
[----:B------:R-:W2:Y:S04]  /*22360*/  LDL.LU R12, [R1+0x7e4] ;  /* 0x0007e400010c7983 */ /* 0x000ea80000300800 */
[----:B------:R-:W3:Y:S04]  /*22370*/  LDL.LU R147, [R1+0x9e0] ;  /* 0x0009e00001937983 */ /* 0x000ee80000300800 */
[----:B------:R-:W2:Y:S04]  /*22380*/  LDL.LU R15, [R1+0x904] ;  /* 0x00090400010f7983 */ /* 0x000ea80000300800 */
[----:B------:R-:W2:Y:S01]  /*22390*/  LDL.LU.64 R164, [R1+0x9d8] ;  /* 0x0009d80001a47983 */ /* 0x000ea20000300a00 */
[----:B------:R-:W-:-:S04]  /*223a0*/  PRMT R14, R14, 0x9910, RZ ;  /* 0x000099100e0e7816 */ /* 0x000fc800000000ff */
[----:B------:R-:W-:Y:S02]  /*223b0*/  SHF.R.S32.HI R14, RZ, 0x8, R14 ;  /* 0x00000008ff0e7819 */ /* 0x000fe4000001140e */
[----:B------:R-:W-:-:S03]  /*223c0*/  F2FP.SATFINITE.E4M3.F32.PACK_AB_MERGE_C R16, R17, R16, RZ ;  /* 0x000000101110723e */ /* 0x000fc600048070ff */
[----:B--2---:R0:W-:Y:S04]  /*223d0*/  @P5 STG.E.U8 desc[UR18][R164.64], R14 ;  /* 0x0000000ea4005986 */ /* 0x0041e8000c101112 */
[----:B0-----:R-:W2:Y:S04]  /*223e0*/  LDL.LU R165, [R1+0x90c] ;  /* 0x00090c0001a57983 */ /* 0x001ea80000300800 */
[----:B------:R-:W2:Y:S01]  /*223f0*/  LDL.LU R164, [R1+0x910] ;  /* 0x0009100001a47983 */ /* 0x000ea20000300800 */
[----:B------:R-:W-:-:S03]  /*22400*/  ISETP.LT.AND P1, PT, R15, UR15, !P2 ;  /* 0x0000000f0f007c0c */ /* 0x000fc6000d721270 */
[----:B------:R-:W2:Y:S01]  /*22410*/  LDL.LU R15, [R1+0x8c4] ;  /* 0x0008c400010f7983 */ /* 0x000ea20000300800 */
[----:B------:R-:W-:-:S03]  /*22420*/  ISETP.LT.AND P5, PT, R13, UR15, !P2 ;  /* 0x0000000f0d007c0c */ /* 0x000fc6000d7a1270 */
[----:B------:R-:W2:Y:S04]  /*22430*/  LDL.LU R13, [R1+0x8b4] ;  /* 0x0008b400010d7983 */ /* 0x000ea80000300800 */
[----:B---3--:R0:W-:Y:S01]  /*22440*/  @P4 STG.E.U8 desc[UR18][R146.64], R16 ;  /* 0x0000001092004986 */ /* 0x0081e2000c101112 */
[----:B------:R-:W-:Y:S01]  /*22450*/  ISETP.LT.AND P4, PT, R12, UR4, !P2 ;  /* 0x000000040c007c0c */ /* 0x000fe2000d781270 */
[----:B------:R-:W2:Y:S02]  /*22460*/  LDCU UR4, c[0x0][0x39c] ;  /* 0x00007380ff0477ac */ /* 0x000ea40008000800 */
[----:B------:R-:W3:Y:S04]  /*22470*/  LDL.LU R12, [R1+0x8a8] ;  /* 0x0008a800010c7983 */ /* 0x000ee80000300800 */
[----:B------:R-:W3:Y:S01]  /*22480*/  LDL.LU R14, [R1+0x898] ;  /* 0x00089800010e7983 */ /* 0x000ee20000300800 */
[----:B0-----:R-:W-:-:S03]  /*22490*/  PRMT R16, R16, 0x9910, RZ ;  /* 0x0000991010107816 */ /* 0x001fc600000000ff */
[----:B------:R-:W3:Y:S01]  /*224a0*/  LDL.LU R17, [R1+0x914] ;  /* 0x0009140001117983 */ /* 0x000ee20000300800 */
[----:B------:R-:W-:-:S05]  /*224b0*/  SHF.R.S32.HI R16, RZ, 0x8, R16 ;  /* 0x00000008ff107819 */ /* 0x000fca0000011410 */
[----:B----4-:R0:W-:Y:S01]  /*224c0*/  @P6 STG.E.U8 desc[UR18][R144.64], R16 ;  /* 0x0000001090006986 */ /* 0x0101e2000c101112 */
[----:B------:R-:W-:-:S05]  /*224d0*/  F2FP.SATFINITE.E4M3.F32.PACK_AB_MERGE_C R18, R19, R18, RZ ;  /* 0x000000121312723e */ /* 0x000fca00048070ff */
[----:B------:R4:W-:Y:S04]  /*224e0*/  @P0 STG.E.U8 desc[UR18][R142.64], R18 ;  /* 0x000000128e000986 */ /* 0x0009e8000c101112 */
[----:B0-----:R-:W3:Y:S01]  /*224f0*/  LDL.LU R16, [R1+0x918] ;  /* 0x0009180001107983 */ /* 0x001ee20000300800 */
[----:B----4-:R-:W-:-:S04]  /*22500*/  PRMT R18, R18, 0x9910, RZ ;  /* 0x0000991012127816 */ /* 0x010fc800000000ff */
[----:B------:R-:W-:-:S05]  /*22510*/  SHF.R.S32.HI R18, RZ, 0x8, R18 ;  /* 0x00000008ff127819 */ /* 0x000fca0000011412 */
[----:B------:R-:W-:Y:S01]  /*22520*/  @P3 STG.E.U8 desc[UR18][R140.64], R18 ;  /* 0x000000128c003986 */ /* 0x000fe2000c101112 */
[----:B------:R-:W-:-:S05]  /*22530*/  F2FP.SATFINITE.E4M3.F32.PACK_AB_MERGE_C R20, R21, R20, RZ ;  /* 0x000000141514723e */ /* 0x000fca00048070ff */
[----:B-----5:R0:W-:Y:S02]  /*22540*/  @P1 STG.E.U8 desc[UR18][R138.64], R20 ;  /* 0x000000148a001986 */ /* 0x0201e4000c101112 */
[----:B0-----:R-:W-:-:S04]  /*22550*/  PRMT R20, R20, 0x9910, RZ ;  /* 0x0000991014147816 */ /* 0x001fc800000000ff */
[----:B------:R-:W-:-:S05]  /*22560*/  SHF.R.S32.HI R20, RZ, 0x8, R20 ;  /* 0x00000008ff147819 */ /* 0x000fca0000011414 */
[----:B------:R-:W-:Y:S01]  /*22570*/  @P5 STG.E.U8 desc[UR18][R136.64], R20 ;  /* 0x0000001488005986 */ /* 0x000fe2000c101112 */
[----:B--2---:R-:W-:Y:S01]  /*22580*/  ISETP.LT.AND P6, PT, R165, UR4, !P2 ;  /* 0x00000004a5007c0c */ /* 0x004fe2000d7c1270 */
[----:B------:R-:W0:Y:S02]  /*22590*/  LDCU UR4, c[0x0][0x39c] ;  /* 0x00007380ff0477ac */ /* 0x000e240008000800 */
[----:B0-----:R-:W-:Y:S01]  /*225a0*/  ISETP.LT.AND P0, PT, R164, UR4, !P2 ;  /* 0x00000004a4007c0c */ /* 0x001fe2000d701270 */
[----:B------:R-:W0:Y:S02]  /*225b0*/  LDCU UR4, c[0x0][0x39c] ;  /* 0x00007380ff0477ac */ /* 0x000e240008000800 */
[----:B0-----:R-:W-:Y:S01]  /*225c0*/  ISETP.LT.AND P3, PT, R15, UR4, !P2 ;  /* 0x000000040f007c0c */ /* 0x001fe2000d761270 */
[----:B------:R-:W0:Y:S01]  /*225d0*/  LDCU UR4, c[0x0][0x39c] ;  /* 0x00007380ff0477ac */ /* 0x000e220008000800 */
[----:B------:R-:W2:Y:S01]  /*225e0*/  LDL.LU R15, [R1+0x91c] ;  /* 0x00091c00010f7983 */ /* 0x000ea20000300800 */
[----:B0-----:R-:W-:Y:S01]  /*225f0*/  ISETP.LT.AND P1, PT, R13, UR4, !P2 ;  /* 0x000000040d007c0c */ /* 0x001fe2000d721270 */
[----:B------:R-:W3:Y:S02]  /*22600*/  LDCU UR4, c[0x0][0x39c] ;  /* 0x00007380ff0477ac */ /* 0x000ee40008000800 */
[----:B------:R-:W4:Y:S01]  /*22610*/  LDL.LU R13, [R1+0x920] ;  /* 0x00092000010d7983 */ /* 0x000f220000300800 */
[----:B---3--:R-:W-:Y:S01]  /*22620*/  ISETP.LT.AND P5, PT, R12, UR4, !P2 ;  /* 0x000000040c007c0c */ /* 0x008fe2000d7a1270 */
[----:B------:R-:W0:Y:S02]  /*22630*/  LDCU UR4, c[0x0][0x39c] ;  /* 0x00007380ff0477ac */ /* 0x000e240008000800 */
[----:B------:R-:W3:Y:S01]  /*22640*/  LDL.LU R12, [R1+0x8d0] ;  /* 0x0008d000010c7983 */ /* 0x000ee20000300800 */
[----:B------:R-:W-:-:S05]  /*22650*/  F2FP.SATFINITE.E4M3.F32.PACK_AB_MERGE_C R22, R23, R22, RZ ;  /* 0x000000161716723e */ /* 0x000fca00048070ff */
[----:B------:R5:W-:Y:S01]  /*22660*/  @P6 STG.E.U8 desc[UR18][R156.64], R22 ;  /* 0x000000169c006986 */ /* 0x000be2000c101112 */
[----:B0-----:R-:W-:Y:S01]  /*22670*/  ISETP.LT.AND P6, PT, R14, UR4, !P2 ;  /* 0x000000040e007c0c */ /* 0x001fe2000d7c1270 */
[----:B------:R-:W0:Y:S01]  /*22680*/  LDCU UR4, c[0x0][0x39c] ;  /* 0x00007380ff0477ac */ /* 0x000e220008000800 */
[----:B-----5:R-:W-:Y:S01]  /*22690*/  PRMT R22, R22, 0x9910, RZ ;  /* 0x0000991016167816 */ /* 0x020fe200000000ff */
[----:B------:R-:W5:Y:S03]  /*226a0*/  LDL.LU R14, [R1+0x8b8] ;  /* 0x0008b800010e7983 */ /* 0x000f660000300800 */
[----:B------:R-:W-:-:S05]  /*226b0*/  SHF.R.S32.HI R22, RZ, 0x8, R22 ;  /* 0x00000008ff167819 */ /* 0x000fca0000011416 */
[----:B------:R-:W-:Y:S01]  /*226c0*/  @P0 STG.E.U8 desc[UR18][R154.64], R22 ;  /* 0x000000169a000986 */ /* 0x000fe2000c101112 */
[----:B0-----:R-:W-:Y:S01]  /*226d0*/  ISETP.LT.AND P0, PT, R17, UR4, !P2 ;  /* 0x0000000411007c0c */ /* 0x001fe2000d701270 */
[----:B------:R-:W0:Y:S01]  /*226e0*/  LDCU UR4, c[0x0][0x39c] ;  /* 0x00007380ff0477ac */ /* 0x000e220008000800 */
[----:B------:R-:W-:-:S05]  /*226f0*/  F2FP.SATFINITE.E4M3.F32.PACK_AB_MERGE_C R24, R25, R24, RZ ;  /* 0x000000181918723e */ /* 0x000fca00048070ff */
[----:B------:R0:W-:Y:S02]  /*22700*/  @P3 STG.E.U8 desc[UR18][R4.64], R24 ;  /* 0x0000001804003986 */ /* 0x0001e4000c101112 */
[----:B0-----:R-:W-:Y:S01]  /*22710*/  ISETP.LT.AND P3, PT, R16, UR4, !P2 ;  /* 0x0000000410007c0c */ /* 0x001fe2000d761270 */
[----:B------:R-:W2:Y:S01]  /*22720*/  LDCU UR4, c[0x0][0x39c] ;  /* 0x00007380ff0477ac */ /* 0x000ea20008000800 */
[----:B------:R-:W-:Y:S01]  /*22730*/  PRMT R24, R24, 0x9910, RZ ;  /* 0x0000991018187816 */ /* 0x000fe200000000ff */
[----:B------:R-:W5:Y:S03]  /*22740*/  LDL.LU R5, [R1+0x8b0] ;  /* 0x0008b00001057983 */ /* 0x000f660000300800 */
[----:B------:R-:W-:Y:S01]  /*22750*/  SHF.R.S32.HI R24, RZ, 0x8, R24 ;  /* 0x00000008ff187819 */ /* 0x000fe20000011418 */
[----:B------:R-:W5:Y:S04]  /*22760*/  LDL.LU R4, [R1+0x894] ;  /* 0x0008940001047983 */ /* 0x000f680000300800 */
[----:B------:R-:W-:Y:S01]  /*22770*/  @P1 STG.E.U8 desc[UR18][R6.64], R24 ;  /* 0x0000001806001986 */ /* 0x000fe2000c101112 */
[----:B------:R-:W-:-:S05]  /*22780*/  F2FP.SATFINITE.E4M3.F32.PACK_AB_MERGE_C R26, R27, R26, RZ ;  /* 0x0000001a1b1a723e */ /* 0x000fca00048070ff */
[----:B------:R0:W-:Y:S02]  /*22790*/  @P5 STG.E.U8 desc[UR18][R158.64], R26 ;  /* 0x0000001a9e005986 */ /* 0x0001e4000c101112 */
[----:B0-----:R-:W-:-:S04]  /*227a0*/  PRMT R26, R26, 0x9910, RZ ;  /* 0x000099101a1a7816 */ /* 0x001fc800000000ff */
[----:B------:R-:W-:-:S05]  /*227b0*/  SHF.R.S32.HI R26, RZ, 0x8, R26 ;  /* 0x00000008ff1a7819 */ /* 0x000fca000001141a */
[----:B------:R-:W-:Y:S01]  /*227c0*/  @P6 STG.E.U8 desc[UR18][R152.64], R26 ;  /* 0x0000001a98006986 */ /* 0x000fe2000c101112 */
[----:B--2---:R-:W-:Y:S01]  /*227d0*/  ISETP.LT.AND P1, PT, R15, UR4, !P2 ;  /* 0x000000040f007c0c */ /* 0x004fe2000d721270 */
[----:B------:R-:W4:Y:S02]  /*227e0*/  LDCU UR4, c[0x0][0x39c] ;  /* 0x00007380ff0477ac */ /* 0x000f240008000800 */
[----:B----4-:R-:W-:Y:S01]  /*227f0*/  ISETP.LT.AND P5, PT, R13, UR4, !P2 ;  /* 0x000000040d007c0c */ /* 0x010fe2000d7a1270 */
[----:B------:R-:W3:Y:S01]  /*22800*/  LDCU UR4, c[0x0][0x39c] ;  /* 0x00007380ff0477ac */ /* 0x000ee20008000800 */
[----:B------:R-:W2:Y:S01]  /*22810*/  LDL.LU R13, [R1+0x930] ;  /* 0x00093000010d7983 */ /* 0x000ea20000300800 */
[----:B---3--:R-:W-:Y:S01]  /*22820*/  ISETP.LT.AND P6, PT, R12, UR4, !P2 ;  /* 0x000000040c007c0c */ /* 0x008fe2000d7c1270 */
[----:B------:R-:W5:Y:S02]  /*22830*/  LDCU UR4, c[0x0][0x39c] ;  /* 0x00007380ff0477ac */ /* 0x000f640008000800 */
[----:B------:R-:W3:Y:S01]  /*22840*/  LDL.LU R12, [R1+0x92c] ;  /* 0x00092c00010c7983 */ /* 0x000ee20000300800 */
[----:B------:R-:W-:-:S02]  /*22850*/  F2FP.SATFINITE.E4M3.F32.PACK_AB_MERGE_C R28, R29, R28, RZ ;  /* 0x0000001c1d1c723e */ /* 0x000fc400048070ff */
[----:B------:R-:W-:Y:S01]  /*22860*/  F2FP.SATFINITE.E4M3.F32.PACK_AB_MERGE_C R30, R31, R30, RZ ;  /* 0x0000001e1f1e723e */ /* 0x000fe200048070ff */
[----:B------:R-:W4:Y:S04]  /*22870*/  LDL.LU R7, [R1+0x928] ;  /* 0x0009280001077983 */ /* 0x000f280000300800 */
[----:B------:R0:W-:Y:S04]  /*22880*/  @P0 STG.E.U8 desc[UR18][R150.64], R28 ;  /* 0x0000001c96000986 */ /* 0x0001e8000c101112 */
[----:B------:R-:W2:Y:S01]  /*22890*/  LDL.LU R6, [R1+0x924] ;  /* 0x0009240001067983 */ /* 0x000ea20000300800 */
[----:B-----5:R-:W-:Y:S01]  /*228a0*/  ISETP.LT.AND P0, PT, R14, UR4, !P2 ;  /* 0x000000040e007c0c */ /* 0x020fe2000d701270 */
[----:B------:R-:W5:Y:S01]  /*228b0*/  LDCU UR4, c[0x0][0x39c] ;  /* 0x00007380ff0477ac */ /* 0x000f620008000800 */
[----:B0-----:R-:W-:-:S04]  /*228c0*/  PRMT R28, R28, 0x9910, RZ ;  /* 0x000099101c1c7816 */ /* 0x001fc800000000ff */
[----:B------:R-:W-:-:S05]  /*228d0*/  SHF.R.S32.HI R28, RZ, 0x8, R28 ;  /* 0x00000008ff1c7819 */ /* 0x000fca000001141c */
[----:B------:R-:W-:Y:S04]  /*228e0*/  @P3 STG.E.U8 desc[UR18][R8.64], R28 ;  /* 0x0000001c08003986 */ /* 0x000fe8000c101112 */
[----:B------:R0:W-:Y:S01]  /*228f0*/  @P1 STG.E.U8 desc[UR18][R160.64], R30 ;  /* 0x0000001ea0001986 */ /* 0x0001e2000c101112 */
[----:B------:R-:W-:Y:S02]  /*22900*/  F2FP.SATFINITE.E4M3.F32.PACK_AB_MERGE_C R32, R33, R32, RZ ;  /* 0x000000202120723e */ /* 0x000fe400048070ff */
[----:B0-----:R-:W-:Y:S02]  /*22910*/  PRMT R30, R30, 0x9910, RZ ;  /* 0x000099101e1e7816 */ /* 0x001fe400000000ff */
[----:B-----5:R-:W-:-:S03]  /*22920*/  ISETP.LT.AND P3, PT, R5, UR4, !P2 ;  /* 0x0000000405007c0c */ /* 0x020fc6000d761270 */
[----:B------:R-:W-:Y:S01]  /*22930*/  IMAD.MOV.U32 R5, RZ, RZ, R30 ;  /* 0x000000ffff057224 */ /* 0x000fe200078e001e */
[----:B------:R-:W0:Y:S04]  /*22940*/  LDCU UR4, c[0x0][0x39c] ;  /* 0x00007380ff0477ac */ /* 0x000e280008000800 */
[----:B------:R-:W-:-:S05]  /*22950*/  SHF.R.S32.HI R5, RZ, 0x8, R5 ;  /* 0x00000008ff057819 */ /* 0x000fca0000011405 */
[----:B------:R5:W-:Y:S04]  /*22960*/  @P5 STG.E.U8 desc[UR18][R134.64], R5 ;  /* 0x0000000586005986 */ /* 0x000be8000c101112 */
[----:B------:R-:W-:Y:S01]  /*22970*/  @P6 STG.E.U8 desc[UR18][R148.64], R32 ;  /* 0x0000002094006986 */ /* 0x000fe2000c101112 */
[----:B---3--:R-:W-:Y:S02]  /*22980*/  ISETP.LT.AND P6, PT, R12, UR6, !P2 ;  /* 0x000000060c007c0c */ /* 0x008fe4000d7c1270 */
[----:B------:R-:W-:Y:S01]  /*22990*/  F2FP.SATFINITE.E4M3.F32.PACK_AB_MERGE_C R34, R35, R34, RZ ;  /* 0x000000222322723e */ /* 0x000fe200048070ff */
[----:B------:R-:W3:Y:S01]  /*229a0*/  LDL.LU R12, [R1+0x8c0] ;  /* 0x0008c000010c7983 */ /* 0x000ee20000300800 */
[----:B0-----:R-:W-:Y:S01]  /*229b0*/  ISETP.LT.AND P1, PT, R4, UR4, !P2 ;  /* 0x0000000404007c0c */ /* 0x001fe2000d721270 */
[----:B------:R-:W2:Y:S01]  /*229c0*/  LDCU UR4, c[0x0][0x39c] ;  /* 0x00007380ff0477ac */ /* 0x000ea20008000800 */
[----:B------:R-:W-:Y:S01]  /*229d0*/  PRMT R4, R32, 0x9910, RZ ;  /* 0x0000991020047816 */ /* 0x000fe200000000ff */
[----:B------:R-:W-:Y:S01]  /*229e0*/  VIADD R0, R0, UR5 ;  /* 0x0000000500007c36 */ /* 0x000fe20008000000 */
[----:B------:R-:W-:Y:S01]  /*229f0*/  F2FP.SATFINITE.E4M3.F32.PACK_AB_MERGE_C R36, R37, R36, RZ ;  /* 0x000000242524723e */ /* 0x000fe200048070ff */
[----:B------:R-:W0:Y:S01]  /*22a00*/  LDCU UR6, c[0x0][0x39c] ;  /* 0x00007380ff0677ac */ /* 0x000e220008000800 */
[----:B------:R-:W-:-:S02]  /*22a10*/  SHF.R.S32.HI R4, RZ, 0x8, R4 ;  /* 0x00000008ff047819 */ /* 0x000fc40000011404 */
[----:B-----5:R-:W-:-:S03]  /*22a20*/  PRMT R5, R34, 0x9910, RZ ;  /* 0x0000991022057816 */ /* 0x020fc600000000ff */
[----:B------:R5:W-:Y:S01]  /*22a30*/  @P0 STG.E.U8 desc[UR18][R10.64], R4 ;  /* 0x000000040a000986 */ /* 0x000be2000c101112 */
[----:B------:R-:W-:Y:S01]  /*22a40*/  SHF.R.S32.HI R5, RZ, 0x8, R5 ;  /* 0x00000008ff057819 */ /* 0x000fe20000011405 */
[C---:B------:R-:W-:Y:S02]  /*22a50*/  VIADD R8, R0.reuse, UR5 ;  /* 0x0000000500087c36 */ /* 0x040fe40008000000 */
[----:B------:R-:W-:Y:S04]  /*22a60*/  @P3 STG.E.U8 desc[UR18][R132.64], R34 ;  /* 0x0000002284003986 */ /* 0x000fe8000c101112 */
[----:B-----5:R-:W0:Y:S01]  /*22a70*/  LDL.LU R11, [R1+0x8ac] ;  /* 0x0008ac00010b7983 */ /* 0x020e220000300800 */
[----:B--2---:R-:W-:Y:S01]  /*22a80*/  ISETP.LT.AND P5, PT, R13, UR4, !P2 ;  /* 0x000000040d007c0c */ /* 0x004fe2000d7a1270 */
[----:B------:R-:W3:Y:S02]  /*22a90*/  LDCU UR4, c[0x0][0x39c] ;  /* 0x00007380ff0477ac */ /* 0x000ee40008000800 */
[----:B------:R2:W-:Y:S01]  /*22aa0*/  @P1 STG.E.U8 desc[UR18][R162.64], R5 ;  /* 0x00000005a2001986 */ /* 0x0005e2000c101112 */
[----:B------:R-:W-:-:S02]  /*22ab0*/  IADD3 R4, P1, PT, R0, R3, RZ ;  /* 0x0000000300047210 */ /* 0x000fc40007f3e0ff */
[----:B----4-:R-:W-:Y:S01]  /*22ac0*/  ISETP.LT.AND P0, PT, R7, UR7, !P2 ;  /* 0x0000000707007c0c */ /* 0x010fe2000d701270 */
[----:B------:R-:W4:Y:S01]  /*22ad0*/  LDL.LU R10, [R1+0x890] ;  /* 0x00089000010a7983 */ /* 0x000f220000300800 */
[----:B------:R-:W-:Y:S01]  /*22ae0*/  ISETP.LT.AND P3, PT, R6, UR9, !P2 ;  /* 0x0000000906007c0c */ /* 0x000fe2000d761270 */
[----:B------:R-:W4:Y:S01]  /*22af0*/  LDCU UR7, c[0x0][0x39c] ;  /* 0x00007380ff0777ac */ /* 0x000f220008000800 */
[----:B------:R-:W-:Y:S01]  /*22b00*/  PRMT R7, R36, 0x9910, RZ ;  /* 0x0000991024077816 */ /* 0x000fe200000000ff */
[----:B------:R-:W5:Y:S01]  /*22b10*/  LDL.LU R13, [R1+0x884] ;  /* 0x00088400010d7983 */ /* 0x000f620000300800 */
[----:B------:R-:W-:Y:S01]  /*22b20*/  F2FP.SATFINITE.E4M3.F32.PACK_AB_MERGE_C R38, R39, R38, RZ ;  /* 0x000000262726723e */ /* 0x000fe200048070ff */
[----:B------:R-:W5:Y:S01]  /*22b30*/  LDCU UR9, c[0x0][0x39c] ;  /* 0x00007380ff0977ac */ /* 0x000f620008000800 */
[----:B--2---:R-:W-:Y:S01]  /*22b40*/  LEA.HI.X.SX32 R5, R0, R2, 0x1, P1 ;  /* 0x0000000200057211 */ /* 0x004fe200008f0eff */
[----:B------:R-:W1:Y:S01]  /*22b50*/  LDL.LU R9, [R1+0x934] ;  /* 0x0009340001097983 */ /* 0x000e620000300800 */
[----:B------:R-:W-:-:S02]  /*22b60*/  IADD3 R6, P1, PT, R8, R3, RZ ;  /* 0x0000000308067210 */ /* 0x000fc40007f3e0ff */
[----:B------:R-:W-:Y:S02]  /*22b70*/  SHF.R.S32.HI R0, RZ, 0x8, R7 ;  /* 0x00000008ff007819 */ /* 0x000fe40000011407 */
[C---:B------:R-:W-:Y:S01]  /*22b80*/  LEA.HI.X.SX32 R7, R8.reuse, R2, 0x1, P1 ;  /* 0x0000000208077211 */ /* 0x040fe200008f0eff */
[----:B------:R-:W-:Y:S01]  /*22b90*/  VIADD R8, R8, UR5 ;  /* 0x0000000508087c36 */ /* 0x000fe20008000000 */
[----:B------:R2:W-:Y:S04]  /*22ba0*/  @P5 STG.E.U8 desc[UR18][R4.64], R36 ;  /* 0x0000002404005986 */ /* 0x0005e8000c101112 */
[----:B--2---:R-:W-:-:S04]  /*22bb0*/  IADD3 R4, P1, PT, R8, R3, RZ ;  /* 0x0000000308047210 */ /* 0x004fc80007f3e0ff */
[----:B------:R-:W-:Y:S02]  /*22bc0*/  LEA.HI.X.SX32 R5, R8, R2, 0x1, P1 ;  /* 0x0000000208057211 */ /* 0x000fe400008f0eff */
[----:B---3--:R-:W-:Y:S01]  /*22bd0*/  ISETP.LT.AND P1, PT, R12, UR4, !P2 ;  /* 0x000000040c007c0c */ /* 0x008fe2000d721270 */
[----:B------:R2:W-:Y:S01]  /*22be0*/  @P6 STG.E.U8 desc[UR18][R6.64], R0 ;  /* 0x0000000006006986 */ /* 0x0005e2000c101112 */
[----:B------:R-:W3:Y:S03]  /*22bf0*/  LDCU UR4, c[0x0][0x39c] ;  /* 0x00007380ff0477ac */ /* 0x000ee60008000800 */
[----:B------:R-:W3:Y:S01]  /*22c00*/  LDL.LU R12, [R1+0x938] ;  /* 0x00093800010c7983 */ /* 0x000ee20000300800 */
[----:B--2---:R-:W-:Y:S01]  /*22c10*/  VIADD R0, R8, UR5 ;  /* 0x0000000508007c36 */ /* 0x004fe20008000000 */
[----:B------:R-:W-:-:S04]  /*22c20*/  PRMT R7, R38, 0x9910, RZ ;  /* 0x0000991026077816 */ /* 0x000fc800000000ff */
[CC--:B------:R-:W-:Y:S02]  /*22c30*/  IADD3 R6, P6, PT, R0.reuse, R3.reuse, RZ ;  /* 0x0000000300067210 */ /* 0x0c0fe40007fde0ff */
[----:B------:R-:W-:Y:S02]  /*22c40*/  SHF.R.S32.HI R8, RZ, 0x8, R7 ;  /* 0x00000008ff087819 */ /* 0x000fe40000011407 */
[C---:B------:R-:W-:Y:S02]  /*22c50*/  LEA.HI.X.SX32 R7, R0.reuse, R2, 0x1, P6 ;  /* 0x0000000200077211 */ /* 0x040fe400030f0eff */
[----:B0-----:R-:W-:Y:S01]  /*22c60*/  ISETP.LT.AND P5, PT, R11, UR6, !P2 ;  /* 0x000000060b007c0c */ /* 0x001fe2000d7a1270 */
[----:B------:R-:W-:Y:S01]  /*22c70*/  VIADD R0, R0, UR5 ;  /* 0x0000000500007c36 */ /* 0x000fe20008000000 */
[----:B------:R-:W2:Y:S01]  /*22c80*/  LDL.LU R11, [R1+0x940] ;  /* 0x00094000010b7983 */ /* 0x000ea20000300800 */
[----:B------:R-:W-:Y:S01]  /*22c90*/  F2FP.SATFINITE.E4M3.F32.PACK_AB_MERGE_C R40, R41, R40, RZ ;  /* 0x000000282928723e */ /* 0x000fe200048070ff */
[----:B------:R-:W2:Y:S02]  /*22ca0*/  LDCU UR6, c[0x0][0x39c] ;  /* 0x00007380ff0677ac */ /* 0x000ea40008000800 */
[----:B------:R0:W-:Y:S04]  /*22cb0*/  @P0 STG.E.U8 desc[UR18][R4.64], R38 ;  /* 0x0000002604000986 */ /* 0x0001e8000c101112 */
[----:B------:R1:W-:Y:S01]  /*22cc0*/  @P3 STG.E.U8 desc[UR18][R6.64], R8 ;  /* 0x0000000806003986 */ /* 0x0003e2000c101112 */
[----:B0-----:R-:W-:-:S04]  /*22cd0*/  IADD3 R4, P6, PT, R0, R3, RZ ;  /* 0x0000000300047210 */ /* 0x001fc80007fde0ff */
[C---:B------:R-:W-:Y:S01]  /*22ce0*/  LEA.HI.X.SX32 R5, R0.reuse, R2, 0x1, P6 ;  /* 0x0000000200057211 */ /* 0x040fe200030f0eff */
[----:B------:R-:W-:Y:S01]  /*22cf0*/  VIADD R0, R0, UR5 ;  /* 0x0000000500007c36 */ /* 0x000fe20008000000 */
[----:B-1----:R-:W-:-:S03]  /*22d00*/  PRMT R6, R40, 0x9910, RZ ;  /* 0x0000991028067816 */ /* 0x002fc600000000ff */
[----:B------:R0:W-:Y:S01]  /*22d10*/  @P1 STG.E.U8 desc[UR18][R4.64], R40 ;  /* 0x0000002804001986 */ /* 0x0001e2000c101112 */
[----:B------:R-:W-:Y:S01]  /*22d20*/  VIADD R7, R0, UR5 ;  /* 0x0000000500077c36 */ /* 0x000fe20008000000 */
[----:B------:R-:W-:Y:S02]  /*22d30*/  SHF.R.S32.HI R8, RZ, 0x8, R6 ;  /* 0x00000008ff087819 */ /* 0x000fe40000011406 */
[----:B----4-:R-:W-:Y:S01]  /*22d40*/  ISETP.LT.AND P0, PT, R10, UR7, !P2 ;  /* 0x000000070a007c0c */ /* 0x010fe2000d701270 */
[----:B------:R-:W1:Y:S01]  /*22d50*/  LDCU UR7, c[0x0][0x39c] ;  /* 0x00007380ff0777ac */ /* 0x000e620008000800 */
[----:B------:R-:W1:Y:S01]  /*22d60*/  LDL.LU R10, [R1+0x93c] ;  /* 0x00093c00010a7983 */ /* 0x000e620000300800 */
[----:B0-----:R-:W-:-:S04]  /*22d70*/  IADD3 R4, P1, PT, R0, R3, RZ ;  /* 0x0000000300047210 */ /* 0x001fc80007f3e0ff */
[----:B------:R-:W-:Y:S02]  /*22d80*/  LEA.HI.X.SX32 R5, R0, R2, 0x1, P1 ;  /* 0x0000000200057211 */ /* 0x000fe400008f0eff */
[C---:B------:R-:W-:Y:S01]  /*22d90*/  IADD3 R6, P1, PT, R7.reuse, R3, RZ ;  /* 0x0000000307067210 */ /* 0x040fe20007f3e0ff */
[----:B------:R-:W-:-:S03]  /*22da0*/  VIADD R0, R7, UR5 ;  /* 0x0000000507007c36 */ /* 0x000fc60008000000 */
[----:B------:R-:W-:Y:S02]  /*22db0*/  LEA.HI.X.SX32 R7, R7, R2, 0x1, P1 ;  /* 0x0000000207077211 */ /* 0x000fe400008f0eff */
[----:B---3--:R-:W-:Y:S02]  /*22dc0*/  ISETP.LT.AND P1, PT, R12, UR4, !P2 ;  /* 0x000000040c007c0c */ /* 0x008fe4000d721270 */
[----:B-----5:R-:W-:Y:S01]  /*22dd0*/  ISETP.LT.AND P3, PT, R13, UR9, !P2 ;  /* 0x000000090d007c0c */ /* 0x020fe2000d761270 */
[----:B------:R-:W3:Y:S01]  /*22de0*/  LDL.LU R12, [R1+0x8cc] ;  /* 0x0008cc00010c7983 */ /* 0x000ee20000300800 */
[----:B------:R-:W-:Y:S01]  /*22df0*/  F2FP.SATFINITE.E4M3.F32.PACK_AB_MERGE_C R42, R43, R42, RZ ;  /* 0x0000002a2b2a723e */ /* 0x000fe200048070ff */
[----:B------:R-:W3:Y:S01]  /*22e00*/  LDCU UR4, c[0x0][0x39c] ;  /* 0x00007380ff0477ac */ /* 0x000ee20008000800 */
[----:B------:R-:W-:Y:S01]  /*22e10*/  ISETP.LT.AND P6, PT, R9, UR10, !P2 ;  /* 0x0000000a09007c0c */ /* 0x000fe2000d7c1270 */
[----:B------:R0:W-:Y:S01]  /*22e20*/  @P5 STG.E.U8 desc[UR18][R4.64], R8 ;  /* 0x0000000804005986 */ /* 0x0001e2000c101112 */
[----:B------:R-:W-:Y:S01]  /*22e30*/  PRMT R9, R42, 0x9910, RZ ;  /* 0x000099102a097816 */ /* 0x000fe200000000ff */
[----:B------:R-:W4:Y:S02]  /*22e40*/  LDCU UR10, c[0x0][0x39c] ;  /* 0x00007380ff0a77ac */ /* 0x000f240008000800 */
[----:B------:R5:W-:Y:S01]  /*22e50*/  @P0 STG.E.U8 desc[UR18][R6.64], R42 ;  /* 0x0000002a06000986 */ /* 0x000be2000c101112 */
[----:B------:R-:W-:Y:S01]  /*22e60*/  SHF.R.S32.HI R9, RZ, 0x8, R9 ;  /* 0x00000008ff097819 */ /* 0x000fe20000011409 */
[----:B------:R-:W1:Y:S01]  /*22e70*/  LDCU UR9, c[0x0][0x39c] ;  /* 0x00007380ff0977ac */ /* 0x000e620008000800 */
[----:B0-----:R-:W-:-:S02]  /*22e80*/  IADD3 R4, P5, PT, R0, R3, RZ ;  /* 0x0000000300047210 */ /* 0x001fc40007fbe0ff */
[----:B--2---:R-:W-:Y:S01]  /*22e90*/  ISETP.LT.AND P0, PT, R11, UR6, !P2 ;  /* 0x000000060b007c0c */ /* 0x004fe2000d701270 */
[----:B------:R-:W0:Y:S01]  /*22ea0*/  LDCU UR6, c[0x0][0x39c] ;  /* 0x00007380ff0677ac */ /* 0x000e220008000800 */
[----:B------:R-:W0:Y:S01]  /*22eb0*/  LDL.LU R11, [R1+0x8bc] ;  /* 0x0008bc00010b7983 */ /* 0x000e220000300800 */
[C---:B------:R-:W-:Y:S01]  /*22ec0*/  LEA.HI.X.SX32 R5, R0.reuse, R2, 0x1, P5 ;  /* 0x0000000200057211 */ /* 0x040fe200028f0eff */
[----:B------:R-:W-:Y:S01]  /*22ed0*/  VIADD R0, R0, UR5 ;  /* 0x0000000500007c36 */ /* 0x000fe20008000000 */
[----:B------:R-:W-:-:S03]  /*22ee0*/  F2FP.SATFINITE.E4M3.F32.PACK_AB_MERGE_C R44, R45, R44, RZ ;  /* 0x0000002c2d2c723e */ /* 0x000fc600048070ff */
[----:B------:R2:W-:Y:S01]  /*22ef0*/  @P3 STG.E.U8 desc[UR18][R4.64], R9 ;  /* 0x0000000904003986 */ /* 0x0005e2000c101112 */
[----:B------:R-:W-:Y:S01]  /*22f00*/  VIADD R8, R0, UR5 ;  /* 0x0000000500087c36 */ /* 0x000fe20008000000 */
[----:B-----5:R-:W-:Y:S02]  /*22f10*/  PRMT R7, R44, 0x9910, RZ ;  /* 0x000099102c077816 */ /* 0x020fe400000000ff */
[----:B--2---:R-:W-:-:S04]  /*22f20*/  IADD3 R4, P3, PT, R0, R3, RZ ;  /* 0x0000000300047210 */ /* 0x004fc80007f7e0ff */
[-C--:B------:R-:W-:Y:S02]  /*22f30*/  LEA.HI.X.SX32 R5, R0, R2.reuse, 0x1, P3 ;  /* 0x0000000200057211 */ /* 0x080fe400018f0eff */
[CC--:B------:R-:W-:Y:S02]  /*22f40*/  IADD3 R6, P3, PT, R8.reuse, R3.reuse, RZ ;  /* 0x0000000308067210 */ /* 0x0c0fe40007f7e0ff */
[----:B------:R-:W-:Y:S02]  /*22f50*/  SHF.R.S32.HI R0, RZ, 0x8, R7 ;  /* 0x00000008ff007819 */ /* 0x000fe40000011407 */
[C---:B------:R-:W-:Y:S01]  /*22f60*/  LEA.HI.X.SX32 R7, R8.reuse, R2, 0x1, P3 ;  /* 0x0000000208077211 */ /* 0x040fe200018f0eff */
[----:B------:R-:W-:Y:S01]  /*22f70*/  VIADD R8, R8, UR5 ;  /* 0x0000000508087c36 */ /* 0x000fe20008000000 */
[----:B------:R2:W-:Y:S01]  /*22f80*/  @P6 STG.E.U8 desc[UR18][R4.64], R44 ;  /* 0x0000002c04006986 */ /* 0x0005e2000c101112 */
[----:B-1----:R-:W-:Y:S01]  /*22f90*/  ISETP.LT.AND P5, PT, R10, UR7, !P2 ;  /* 0x000000070a007c0c */ /* 0x002fe2000d7a1270 */
[----:B------:R-:W1:Y:S02]  /*22fa0*/  LDCU UR7, c[0x0][0x39c] ;  /* 0x00007380ff0777ac */ /* 0x000e640008000800 */
[----:B------:R5:W-:Y:S04]  /*22fb0*/  @P1 STG.E.U8 desc[UR18][R6.64], R0 ;  /* 0x0000000006001986 */ /* 0x000be8000c101112 */
[----:B------:R-:W1:Y:S01]  /*22fc0*/  LDL.LU R10, [R1+0x8a0] ;  /* 0x0008a000010a7983 */ /* 0x000e620000300800 */
[----:B--2---:R-:W-:-:S03]  /*22fd0*/  IADD3 R4, P1, PT, R8, R3, RZ ;  /* 0x0000000308047210 */ /* 0x004fc60007f3e0ff */
[----:B------:R-:W2:Y:S01]  /*22fe0*/  LDL.LU R14, [R1+0x89c] ;  /* 0x00089c00010e7983 */ /* 0x000ea20000300800 */
[----:B------:R-:W-:-:S03]  /*22ff0*/  LEA.HI.X.SX32 R5, R8, R2, 0x1, P1 ;  /* 0x0000000208057211 */ /* 0x000fc600008f0eff */
[----:B------:R-:W4:Y:S01]  /*23000*/  LDL.LU R13, [R1+0x944] ;  /* 0x00094400010d7983 */ /* 0x000f220000300800 */
[----:B---3--:R-:W-:Y:S01]  /*23010*/  ISETP.LT.AND P1, PT, R12, UR4, !P2 ;  /* 0x000000040c007c0c */ /* 0x008fe2000d721270 */
[----:B-----5:R-:W-:Y:S02]  /*23020*/  VIADD R0, R8, UR5 ;  /* 0x0000000508007c36 */ /* 0x020fe40008000000 */
[----:B------:R-:W3:Y:S01]  /*23030*/  LDL.LU R12, [R1+0x948] ;  /* 0x00094800010c7983 */ /* 0x000ee20000300800 */
[----:B------:R-:W-:Y:S01]  /*23040*/  F2FP.SATFINITE.E4M3.F32.PACK_AB_MERGE_C R46, R47, R46, RZ ;  /* 0x0000002e2f2e723e */ /* 0x000fe200048070ff */
[----:B------:R-:W3:Y:S01]  /*23050*/  LDCU UR4, c[0x0][0x39c] ;  /* 0x00007380ff0477ac */ /* 0x000ee20008000800 */
[----:B------:R-:W-:Y:S02]  /*23060*/  IADD3 R6, P6, PT, R0, R3, RZ ;  /* 0x0000000300067210 */ /* 0x000fe40007fde0ff */
[----:B------:R-:W-:-:S04]  /*23070*/  PRMT R7, R46, 0x9910, RZ ;  /* 0x000099102e077816 */ /* 0x000fc800000000ff */
[----:B------:R-:W-:Y:S02]  /*23080*/  SHF.R.S32.HI R8, RZ, 0x8, R7 ;  /* 0x00000008ff087819 */ /* 0x000fe40000011407 */
[C---:B------:R-:W-:Y:S01]  /*23090*/  LEA.HI.X.SX32 R7, R0.reuse, R2, 0x1, P6 ;  /* 0x0000000200077211 */ /* 0x040fe200030f0eff */
[----:B------:R-:W-:Y:S01]  /*230a0*/  VIADD R0, R0, UR5 ;  /* 0x0000000500007c36 */ /* 0x000fe20008000000 */
[----:B0-----:R-:W-:Y:S01]  /*230b0*/  ISETP.LT.AND P3, PT, R11, UR6, !P2 ;  /* 0x000000060b007c0c */ /* 0x001fe2000d761270 */
[----:B------:R0:W-:Y:S01]  /*230c0*/  @P0 STG.E.U8 desc[UR18][R4.64], R46 ;  /* 0x0000002e04000986 */ /* 0x0001e2000c101112 */
[----:B------:R-:W-:Y:S01]  /*230d0*/  F2FP.SATFINITE.E4M3.F32.PACK_AB_MERGE_C R48, R49, R48, RZ ;  /* 0x000000303130723e */ /* 0x000fe200048070ff */
[----:B------:R-:W5:Y:S02]  /*230e0*/  LDCU UR6, c[0x0][0x39c] ;  /* 0x00007380ff0677ac */ /* 0x000f640008000800 */
[----:B------:R-:W5:Y:S01]  /*230f0*/  LDL.LU R11, [R1+0x950] ;  /* 0x00095000010b7983 */ /* 0x000f620000300800 */
[----:B0-----:R-:W-:-:S04]  /*23100*/  IADD3 R4, P6, PT, R0, R3, RZ ;  /* 0x0000000300047210 */ /* 0x001fc80007fde0ff */
[C---:B------:R-:W-:Y:S01]  /*23110*/  LEA.HI.X.SX32 R5, R0.reuse, R2, 0x1, P6 ;  /* 0x0000000200057211 */ /* 0x040fe200030f0eff */
[----:B------:R-:W-:Y:S01]  /*23120*/  VIADD R0, R0, UR5 ;  /* 0x0000000500007c36 */ /* 0x000fe20008000000 */
[----:B------:R0:W-:Y:S04]  /*23130*/  @P5 STG.E.U8 desc[UR18][R6.64], R8 ;  /* 0x0000000806005986 */ /* 0x0001e8000c101112 */
[----:B------:R1:W-:Y:S01]  /*23140*/  @P1 STG.E.U8 desc[UR18][R4.64], R48 ;  /* 0x0000003004001986 */ /* 0x0003e2000c101112 */
[----:B0-----:R-:W-:Y:S01]  /*23150*/  PRMT R6, R48, 0x9910, RZ ;  /* 0x0000991030067816 */ /* 0x001fe200000000ff */
[C---:B------:R-:W-:Y:S01]  /*23160*/  VIADD R7, R0.reuse, UR5 ;  /* 0x0000000500077c36 */ /* 0x040fe20008000000 */
[----:B-1----:R-:W-:Y:S02]  /*23170*/  IADD3 R4, P1, PT, R0, R3, RZ ;  /* 0x0000000300047210 */ /* 0x002fe40007f3e0ff */
[----:B------:R-:W-:-:S02]  /*23180*/  SHF.R.S32.HI R8, RZ, 0x8, R6 ;  /* 0x00000008ff087819 */ /* 0x000fc40000011406 */
[-C--:B------:R-:W-:Y:S02]  /*23190*/  LEA.HI.X.SX32 R5, R0, R2.reuse, 0x1, P1 ;  /* 0x0000000200057211 */ /* 0x080fe400008f0eff */
[C---:B------:R-:W-:Y:S01]  /*231a0*/  IADD3 R6, P1, PT, R7.reuse, R3, RZ ;  /* 0x0000000307067210 */ /* 0x040fe20007f3e0ff */
[----:B------:R-:W-:Y:S01]  /*231b0*/  VIADD R0, R7, UR5 ;  /* 0x0000000507007c36 */ /* 0x000fe20008000000 */
[----:B------:R-:W-:Y:S02]  /*231c0*/  ISETP.LT.AND P0, PT, R10, UR7, !P2 ;  /* 0x000000070a007c0c */ /* 0x000fe4000d701270 */
[----:B----4-:R-:W-:Y:S01]  /*231d0*/  ISETP.LT.AND P6, PT, R13, UR10, !P2 ;  /* 0x0000000a0d007c0c */ /* 0x010fe2000d7c1270 */
[----:B------:R-:W4:Y:S01]  /*231e0*/  LDL.LU R10, [R1+0x94c] ;  /* 0x00094c00010a7983 */ /* 0x000f220000300800 */
[----:B------:R-:W-:Y:S01]  /*231f0*/  LEA.HI.X.SX32 R7, R7, R2, 0x1, P1 ;  /* 0x0000000207077211 */ /* 0x000fe200008f0eff */
[----:B------:R-:W4:Y:S02]  /*23200*/  LDCU UR7, c[0x0][0x39c] ;  /* 0x00007380ff0777ac */ /* 0x000f240008000800 */
[----:B------:R-:W4:Y:S01]  /*23210*/  LDL.LU R13, [R1+0x8c8] ;  /* 0x0008c800010d7983 */ /* 0x000f220000300800 */
[----:B--2---:R-:W-:Y:S01]  /*23220*/  ISETP.LT.AND P5, PT, R14, UR9, !P2 ;  /* 0x000000090e007c0c */ /* 0x004fe2000d7a1270 */
[----:B------:R-:W0:Y:S01]  /*23230*/  LDCU UR9, c[0x0][0x39c] ;  /* 0x00007380ff0977ac */ /* 0x000e220008000800 */
[----:B------:R-:W-:Y:S01]  /*23240*/  F2FP.SATFINITE.E4M3.F32.PACK_AB_MERGE_C R50, R51, R50, RZ ;  /* 0x000000323332723e */ /* 0x000fe200048070ff */
[----:B------:R1:W-:Y:S01]  /*23250*/  @P3 STG.E.U8 desc[UR18][R4.64], R8 ;  /* 0x0000000804003986 */ /* 0x0003e2000c101112 */
[----:B------:R-:W-:Y:S01]  /*23260*/  F2FP.SATFINITE.E4M3.F32.PACK_AB_MERGE_C R53, R53, R52, RZ ;  /* 0x000000343535723e */ /* 0x000fe200048070ff */
[----:B------:R-:W2:Y:S01]  /*23270*/  LDCU UR10, c[0x0][0x39c] ;  /* 0x00007380ff0a77ac */ /* 0x000ea20008000800 */
[----:B---3--:R-:W-:-:S02]  /*23280*/  ISETP.LT.AND P1, PT, R12, UR4, !P2 ;  /* 0x000000040c007c0c */ /* 0x008fc4000d721270 */
[----:B------:R-:W-:Y:S01]  /*23290*/  PRMT R9, R50, 0x9910, RZ ;  /* 0x0000991032097816 */ /* 0x000fe200000000ff */
[----:B------:R-:W3:Y:S01]  /*232a0*/  LDL.LU R12, [R1+0x880] ;  /* 0x00088000010c7983 */ /* 0x000ee20000300800 */
[C---:B-1----:R-:W-:Y:S01]  /*232b0*/  IADD3 R4, P3, PT, R0.reuse, R3, RZ ;  /* 0x0000000300047210 */ /* 0x042fe20007f7e0ff */
[----:B------:R-:W4:Y:S02]  /*232c0*/  LDCU UR4, c[0x0][0x39c] ;  /* 0x00007380ff0477ac */ /* 0x000f240008000800 */
[----:B------:R1:W-:Y:S01]  /*232d0*/  @P0 STG.E.U8 desc[UR18][R6.64], R50 ;  /* 0x0000003206000986 */ /* 0x0003e2000c101112 */
[C---:B------:R-:W-:Y:S02]  /*232e0*/  LEA.HI.X.SX32 R5, R0.reuse, R2, 0x1, P3 ;  /* 0x0000000200057211 */ /* 0x040fe400018f0eff */
[----:B------:R-:W-:Y:S01]  /*232f0*/  PRMT R8, R53, 0x9910, RZ ;  /* 0x0000991035087816 */ /* 0x000fe200000000ff */
[----:B------:R-:W2:Y:S04]  /*23300*/  LDL.LU R16, [R1+0x87c] ;  /* 0x00087c0001107983 */ /* 0x000ea80000300800 */
[----:B------:R-:W0:Y:S01]  /*23310*/  LDL.LU R15, [R1+0x878] ;  /* 0x00087800010f7983 */ /* 0x000e220000300800 */
[----:B-----5:R-:W-:Y:S01]  /*23320*/  ISETP.LT.AND P0, PT, R11, UR6, !P2 ;  /* 0x000000060b007c0c */ /* 0x020fe2000d701270 */
[----:B-1----:R-:W-:Y:S01]  /*23330*/  IMAD.MOV.U32 R7, RZ, RZ, R8 ;  /* 0x000000ffff077224 */ /* 0x002fe200078e0008 */
[----:B------:R-:W-:Y:S01]  /*23340*/  SHF.R.S32.HI R11, RZ, 0x8, R9 ;  /* 0x00000008ff0b7819 */ /* 0x000fe20000011409 */
[----:B------:R-:W-:Y:S01]  /*23350*/  VIADD R9, R0, UR5 ;  /* 0x0000000500097c36 */ /* 0x000fe20008000000 */
[----:B------:R-:W3:Y:S01]  /*23360*/  LDCU UR6, c[0x0][0x39c] ;  /* 0x00007380ff0677ac */ /* 0x000ee20008000800 */
[----:B------:R-:W5:Y:S02]  /*23370*/  LDL.LU R14, [R1+0x964] ;  /* 0x00096400010e7983 */ /* 0x000f640000300800 */
[----:B------:R-:W-:-:S02]  /*23380*/  VIADD R0, R9, UR5 ;  /* 0x0000000509007c36 */ /* 0x000fc40008000000 */
[----:B------:R1:W-:Y:S02]  /*23390*/  @P5 STG.E.U8 desc[UR18][R4.64], R11 ;  /* 0x0000000b04005986 */ /* 0x0003e4000c101112 */
[----:B-1----:R-:W-:-:S04]  /*233a0*/  IADD3 R4, P5, PT, R9, R3, RZ ;  /* 0x0000000309047210 */ /* 0x002fc80007fbe0ff */
[-C--:B------:R-:W-:Y:S02]  /*233b0*/  LEA.HI.X.SX32 R5, R9, R2.reuse, 0x1, P5 ;  /* 0x0000000209057211 */ /* 0x080fe400028f0eff */
[CC--:B------:R-:W-:Y:S02]  /*233c0*/  IADD3 R6, P5, PT, R0.reuse, R3.reuse, RZ ;  /* 0x0000000300067210 */ /* 0x0c0fe40007fbe0ff */
[----:B------:R-:W-:Y:S02]  /*233d0*/  SHF.R.S32.HI R9, RZ, 0x8, R7 ;  /* 0x00000008ff097819 */ /* 0x000fe40000011407 */
[C---:B------:R-:W-:Y:S01]  /*233e0*/  LEA.HI.X.SX32 R7, R0.reuse, R2, 0x1, P5 ;  /* 0x0000000200077211 */ /* 0x040fe200028f0eff */
[----:B------:R-:W-:Y:S01]  /*233f0*/  VIADD R0, R0, UR5 ;  /* 0x0000000500007c36 */ /* 0x000fe20008000000 */
[----:B------:R1:W-:Y:S04]  /*23400*/  @P6 STG.E.U8 desc[UR18][R4.64], R53 ;  /* 0x0000003504006986 */ /* 0x0003e8000c101112 */
[----:B------:R3:W-:Y:S01]  /*23410*/  @P1 STG.E.U8 desc[UR18][R6.64], R9 ;  /* 0x0000000906001986 */ /* 0x0007e2000c101112 */
[----:B-1----:R-:W-:-:S04]  /*23420*/  IADD3 R4, P1, PT, R0, R3, RZ ;  /* 0x0000000300047210 */ /* 0x002fc80007f3e0ff */
[----:B------:R-:W-:Y:S02]  /*23430*/  LEA.HI.X.SX32 R5, R0, R2, 0x1, P1 ;  /* 0x0000000200057211 */ /* 0x000fe400008f0eff */
[----:B----4-:R-:W-:Y:S02]  /*23440*/  ISETP.LT.AND P1, PT, R13, UR4, !P2 ;  /* 0x000000040d007c0c */ /* 0x010fe4000d721270 */
[----:B---3--:R-:W-:Y:S01]  /*23450*/  ISETP.LT.AND P5, PT, R12, UR6, !P2 ;  /* 0x000000060c007c0c */ /* 0x008fe2000d7a1270 */
[----:B------:R-:W3:Y:S01]  /*23460*/  LDL.LU R13, [R1+0x968] ;  /* 0x00096800010d7983 */ /* 0x000ee20000300800 */
[----:B------:R-:W-:Y:S01]  /*23470*/  VIADD R8, R0, UR5 ;  /* 0x0000000500087c36 */ /* 0x000fe20008000000 */
[----:B------:R-:W-:Y:S01]  /*23480*/  ISETP.LT.AND P3, PT, R10, UR7, !P2 ;  /* 0x000000070a007c0c */ /* 0x000fe2000d761270 */
[----:B------:R-:W2:Y:S01]  /*23490*/  LDCU UR7, c[0x0][0x39c] ;  /* 0x00007380ff0777ac */ /* 0x000ea20008000800 */
[----:B------:R-:W4:Y:S02]  /*234a0*/  LDL.LU R12, [R1+0x974] ;  /* 0x00097400010c7983 */ /* 0x000f240000300800 */
[----:B------:R-:W-:Y:S01]  /*234b0*/  IADD3 R6, P6, PT, R8, R3, RZ ;  /* 0x0000000308067210 */ /* 0x000fe20007fde0ff */
[----:B------:R-:W3:Y:S01]  /*234c0*/  LDCU UR4, c[0x0][0x39c] ;  /* 0x00007380ff0477ac */ /* 0x000ee20008000800 */
[----:B------:R-:W-:-:S02]  /*234d0*/  F2FP.SATFINITE.E4M3.F32.PACK_AB_MERGE_C R55, R55, R54, RZ ;  /* 0x000000363737723e */ /* 0x000fc400048070ff */
[C---:B------:R-:W-:Y:S01]  /*234e0*/  LEA.HI.X.SX32 R7, R8.reuse, R2, 0x1, P6 ;  /* 0x0000000208077211 */ /* 0x040fe200030f0eff */
[----:B------:R-:W-:Y:S01]  /*234f0*/  VIADD R8, R8, UR5 ;  /* 0x0000000508087c36 */ /* 0x000fe20008000000 */
[----:B------:R-:W-:Y:S01]  /*23500*/  PRMT R10, R55, 0x9910, RZ ;  /* 0x00009910370a7816 */ /* 0x000fe200000000ff */
[----:B------:R1:W-:Y:S01]  /*23510*/  @P0 STG.E.U8 desc[UR18][R4.64], R55 ;  /* 0x0000003704000986 */ /* 0x0003e2000c101112 */
[----:B------:R-:W-:Y:S01]  /*23520*/  F2FP.SATFINITE.E4M3.F32.PACK_AB_MERGE_C R57, R57, R56, RZ ;  /* 0x000000383939723e */ /* 0x000fe200048070ff */
[----:B------:R-:W4:Y:S01]  /*23530*/  LDCU UR6, c[0x0][0x39c] ;  /* 0x00007380ff0677ac */ /* 0x000f220008000800 */
[----:B------:R-:W-:Y:S02]  /*23540*/  SHF.R.S32.HI R9, RZ, 0x8, R10 ;  /* 0x00000008ff097819 */ /* 0x000fe4000001140a */
[----:B------:R-:W-:Y:S01]  /*23550*/  PRMT R0, R57, 0x9910, RZ ;  /* 0x0000991039007816 */ /* 0x000fe200000000ff */
[----:B------:R-:W5:Y:S01]  /*23560*/  LDL.LU R10, [R1+0x970] ;  /* 0x00097000010a7983 */ /* 0x000f620000300800 */
[----:B-1----:R-:W-:-:S04]  /*23570*/  IADD3 R4, P6, PT, R8, R3, RZ ;  /* 0x0000000308047210 */ /* 0x002fc80007fde0ff */
[C---:B------:R-:W-:Y:S01]  /*23580*/  LEA.HI.X.SX32 R5, R8.reuse, R2, 0x1, P6 ;  /* 0x0000000208057211 */ /* 0x040fe200030f0eff */
[----:B------:R-:W-:Y:S01]  /*23590*/  VIADD R8, R8, UR5 ;  /* 0x0000000508087c36 */ /* 0x000fe20008000000 */
[----:B------:R1:W-:Y:S01]  /*235a0*/  @P3 STG.E.U8 desc[UR18][R6.64], R9 ;  /* 0x0000000906003986 */ /* 0x0003e2000c101112 */
[----:B--2---:R-:W-:Y:S01]  /*235b0*/  ISETP.LT.AND P0, PT, R16, UR7, !P2 ;  /* 0x0000000710007c0c */ /* 0x004fe2000d701270 */
[----:B------:R-:W2:Y:S02]  /*235c0*/  LDCU UR7, c[0x0][0x39c] ;  /* 0x00007380ff0777ac */ /* 0x000ea40008000800 */
[----:B------:R0:W-:Y:S01]  /*235d0*/  @P1 STG.E.U8 desc[UR18][R4.64], R57 ;  /* 0x0000003904001986 */ /* 0x0001e2000c101112 */
[----:B-1----:R-:W-:Y:S02]  /*235e0*/  IMAD.MOV.U32 R9, RZ, RZ, R0 ;  /* 0x000000ffff097224 */ /* 0x002fe400078e0000 */
[C---:B------:R-:W-:Y:S01]  /*235f0*/  VIADD R0, R8.reuse, UR5 ;  /* 0x0000000508007c36 */ /* 0x040fe20008000000 */
[----:B0-----:R-:W-:-:S04]  /*23600*/  IADD3 R4, P1, PT, R8, R3, RZ ;  /* 0x0000000308047210 */ /* 0x001fc80007f3e0ff */
[----:B------:R-:W-:Y:S02]  /*23610*/  LEA.HI.X.SX32 R5, R8, R2, 0x1, P1 ;  /* 0x0000000208057211 */ /* 0x000fe400008f0eff */
[C---:B------:R-:W-:Y:S02]  /*23620*/  IADD3 R6, P1, PT, R0.reuse, R3, RZ ;  /* 0x0000000300067210 */ /* 0x040fe40007f3e0ff */
[----:B------:R-:W-:Y:S02]  /*23630*/  SHF.R.S32.HI R9, RZ, 0x8, R9 ;  /* 0x00000008ff097819 */ /* 0x000fe40000011409 */
[----:B------:R-:W-:Y:S02]  /*23640*/  F2FP.SATFINITE.E4M3.F32.PACK_AB_MERGE_C R59, R59, R58, RZ ;  /* 0x0000003a3b3b723e */ /* 0x000fe400048070ff */
[C---:B------:R-:W-:Y:S01]  /*23650*/  LEA.HI.X.SX32 R7, R0.reuse, R2, 0x1, P1 ;  /* 0x0000000200077211 */ /* 0x040fe200008f0eff */
[----:B------:R0:W-:Y:S04]  /*23660*/  @P5 STG.E.U8 desc[UR18][R4.64], R9 ;  /* 0x0000000904005986 */ /* 0x0001e8000c101112 */
[----:B------:R-:W-:Y:S01]  /*23670*/  @P0 STG.E.U8 desc[UR18][R6.64], R59 ;  /* 0x0000003b06000986 */ /* 0x000fe2000c101112 */
[----:B---3--:R-:W-:Y:S01]  /*23680*/  ISETP.LT.AND P1, PT, R13, UR4, !P2 ;  /* 0x000000040d007c0c */ /* 0x008fe2000d721270 */
[----:B------:R-:W-:-:S02]  /*23690*/  VIADD R8, R0, UR5 ;  /* 0x0000000500087c36 */ /* 0x000fc40008000000 */
[----:B------:R-:W3:Y:S01]  /*236a0*/  LDL.LU R13, [R1+0x874] ;  /* 0x00087400010d7983 */ /* 0x000ee20000300800 */
[----:B------:R-:W-:Y:S01]  /*236b0*/  ISETP.LT.AND P3, PT, R15, UR9, !P2 ;  /* 0x000000090f007c0c */ /* 0x000fe2000d761270 */
[----:B------:R-:W3:Y:S01]  /*236c0*/  LDCU UR4, c[0x0][0x39c] ;  /* 0x00007380ff0477ac */ /* 0x000ee20008000800 */
[----:B----4-:R-:W-:Y:S02]  /*236d0*/  ISETP.LT.AND P0, PT, R12, UR6, !P2 ;  /* 0x000000060c007c0c */ /* 0x010fe4000d701270 */
[----:B------:R-:W4:Y:S01]  /*236e0*/  LDL.LU R12, [R1+0x870] ;  /* 0x00087000010c7983 */ /* 0x000f220000300800 */
[----:B------:R-:W-:Y:S01]  /*236f0*/  PRMT R11, R59, 0x9910, RZ ;  /* 0x000099103b0b7816 */ /* 0x000fe200000000ff */
[----:B------:R-:W4:Y:S01]  /*23700*/  LDCU UR6, c[0x0][0x39c] ;  /* 0x00007380ff0677ac */ /* 0x000f220008000800 */
[CC--:B0-----:R-:W-:Y:S01]  /*23710*/  IADD3 R4, P5, PT, R8.reuse, R3.reuse, RZ ;  /* 0x0000000308047210 */ /* 0x0c1fe20007fbe0ff */
[----:B------:R-:W4:Y:S01]  /*23720*/  LDL.LU R16, [R1+0x864] ;  /* 0x0008640001107983 */ /* 0x000f220000300800 */
[----:B------:R-:W-:Y:S01]  /*23730*/  SHF.R.S32.HI R11, RZ, 0x8, R11 ;  /* 0x00000008ff0b7819 */ /* 0x000fe2000001140b */
[----:B------:R-:W0:Y:S01]  /*23740*/  LDCU UR9, c[0x0][0x39c] ;  /* 0x00007380ff0977ac */ /* 0x000e220008000800 */
[C---:B------:R-:W-:Y:S01]  /*23750*/  LEA.HI.X.SX32 R5, R8.reuse, R2, 0x1, P5 ;  /* 0x0000000208057211 */ /* 0x040fe200028f0eff */
[----:B------:R-:W-:Y:S01]  /*23760*/  VIADD R8, R8, UR5 ;  /* 0x0000000508087c36 */ /* 0x000fe20008000000 */
[----:B-----5:R-:W-:Y:S01]  /*23770*/  ISETP.LT.AND P6, PT, R14, UR10, !P2 ;  /* 0x0000000a0e007c0c */ /* 0x020fe2000d7c1270 */
[----:B------:R-:W0:Y:S01]  /*23780*/  LDL.LU R15, [R1+0x860] ;  /* 0x00086000010f7983 */ /* 0x000e220000300800 */
[----:B------:R-:W-:Y:S01]  /*23790*/  F2FP.SATFINITE.E4M3.F32.PACK_AB_MERGE_C R61, R61, R60, RZ ;  /* 0x0000003c3d3d723e */ /* 0x000fe200048070ff */
[----:B------:R-:W-:Y:S01]  /*237a0*/  VIADD R0, R8, UR5 ;  /* 0x0000000508007c36 */ /* 0x000fe20008000000 */
[----:B--2---:R-:W-:Y:S01]  /*237b0*/  ISETP.LT.AND P5, PT, R10, UR7, !P2 ;  /* 0x000000070a007c0c */ /* 0x004fe2000d7a1270 */
[----:B------:R1:W-:Y:S01]  /*237c0*/  @P3 STG.E.U8 desc[UR18][R4.64], R11 ;  /* 0x0000000b04003986 */ /* 0x0003e2000c101112 */
[----:B------:R-:W-:Y:S01]  /*237d0*/  PRMT R9, R61, 0x9910, RZ ;  /* 0x000099103d097816 */ /* 0x000fe200000000ff */
[----:B------:R-:W2:Y:S02]  /*237e0*/  LDCU UR7, c[0x0][0x39c] ;  /* 0x00007380ff0777ac */ /* 0x000ea40008000800 */
[----:B------:R-:W5:Y:S01]  /*237f0*/  LDL.LU R14, [R1+0x994] ;  /* 0x00099400010e7983 */ /* 0x000f620000300800 */
[----:B------:R-:W-:Y:S01]  /*23800*/  F2FP.SATFINITE.E4M3.F32.PACK_AB_MERGE_C R63, R63, R62, RZ ;  /* 0x0000003e3f3f723e */ /* 0x000fe200048070ff */
[----:B------:R-:W5:Y:S01]  /*23810*/  LDCU UR10, c[0x0][0x39c] ;  /* 0x00007380ff0a77ac */ /* 0x000f620008000800 */
        /* <DEDUP_REMOVED lines=9> */
[-C--:B------:R-:W-:Y:S02]  /*238b0*/  LEA.HI.X.SX32 R5, R0, R2.reuse, 0x1, P1 ;  /* 0x0000000200057211 */ /* 0x080fe400008f0eff */
[----:B---3--:R-:W-:Y:S02]  /*238c0*/  ISETP.LT.AND P1, PT, R13, UR4, !P2 ;  /* 0x000000040d007c0c */ /* 0x008fe4000d721270 */
[----:B----4-:R-:W-:Y:S01]  /*238d0*/  ISETP.LT.AND P3, PT, R12, UR6, !P2 ;  /* 0x000000060c007c0c */ /* 0x010fe2000d761270 */
[----:B------:R-:W3:Y:S01]  /*238e0*/  LDL.LU R13, [R1+0x998] ;  /* 0x00099800010d7983 */ /* 0x000ee20000300800 */
[----:B------:R-:W-:Y:S01]  /*238f0*/  VIADD R8, R0, UR5 ;  /* 0x0000000500087c36 */ /* 0x000fe20008000000 */
[----:B------:R-:W-:Y:S01]  /*23900*/  PRMT R10, R63, 0x9910, RZ ;  /* 0x000099103f0a7816 */ /* 0x000fe200000000ff */
[----:B------:R-:W3:Y:S01]  /*23910*/  LDCU UR4, c[0x0][0x39c] ;  /* 0x00007380ff0477ac */ /* 0x000ee20008000800 */
[----:B------:R-:W4:Y:S02]  /*23920*/  LDL.LU R12, [R1+0x9a4] ;  /* 0x0009a400010c7983 */ /* 0x000f240000300800 */
[C---:B--2---:R-:W-:Y:S01]  /*23930*/  IADD3 R6, P6, PT, R8.reuse, R3, RZ ;  /* 0x0000000308067210 */ /* 0x044fe20007fde0ff */
[----:B------:R-:W4:Y:S03]  /*23940*/  LDCU UR6, c[0x0][0x39c] ;  /* 0x00007380ff0677ac */ /* 0x000f260008000800 */
[C---:B------:R-:W-:Y:S01]  /*23950*/  LEA.HI.X.SX32 R7, R8.reuse, R2, 0x1, P6 ;  /* 0x0000000208077211 */ /* 0x040fe200030f0eff */
[----:B------:R-:W-:Y:S01]  /*23960*/  VIADD R8, R8, UR5 ;  /* 0x0000000508087c36 */ /* 0x000fe20008000000 */
[----:B------:R1:W-:Y:S01]  /*23970*/  @P0 STG.E.U8 desc[UR18][R4.64], R63 ;  /* 0x0000003f04000986 */ /* 0x0003e2000c101112 */
[----:B------:R-:W-:-:S02]  /*23980*/  F2FP.SATFINITE.E4M3.F32.PACK_AB_MERGE_C R65, R65, R64, RZ ;  /* 0x000000404141723e */ /* 0x000fc400048070ff */
[----:B------:R-:W-:Y:S02]  /*23990*/  SHF.R.S32.HI R9, RZ, 0x8, R10 ;  /* 0x00000008ff097819 */ /* 0x000fe4000001140a */
[----:B------:R-:W-:Y:S01]  /*239a0*/  PRMT R0, R65, 0x9910, RZ ;  /* 0x0000991041007816 */ /* 0x000fe200000000ff */
[----:B------:R-:W2:Y:S01]  /*239b0*/  LDL.LU R10, [R1+0x9a0] ;  /* 0x0009a000010a7983 */ /* 0x000ea20000300800 */
[----:B-1----:R-:W-:-:S04]  /*239c0*/  IADD3 R4, P6, PT, R8, R3, RZ ;  /* 0x0000000308047210 */ /* 0x002fc80007fde0ff */
[C---:B------:R-:W-:Y:S01]  /*239d0*/  LEA.HI.X.SX32 R5, R8.reuse, R2, 0x1, P6 ;  /* 0x0000000208057211 */ /* 0x040fe200030f0eff */
[----:B------:R-:W-:Y:S01]  /*239e0*/  VIADD R8, R8, UR5 ;  /* 0x0000000508087c36 */ /* 0x000fe20008000000 */
[----:B------:R1:W-:Y:S01]  /*239f0*/  @P5 STG.E.U8 desc[UR18][R6.64], R9 ;  /* 0x0000000906005986 */ /* 0x0003e2000c101112 */
[----:B------:R-:W-:Y:S01]  /*23a00*/  ISETP.LT.AND P0, PT, R16, UR7, !P2 ;  /* 0x0000000710007c0c */ /* 0x000fe2000d701270 */
        /* <DEDUP_REMOVED lines=9> */
[----:B------:R-:W-:Y:S01]  /*23aa0*/  LEA.HI.X.SX32 R7, R0, R2, 0x1, P1 ;  /* 0x0000000200077211 */ /* 0x000fe200008f0eff */
[----:B------:R0:W-:Y:S04]  /*23ab0*/  @P3 STG.E.U8 desc[UR18][R4.64], R9 ;  /* 0x0000000904003986 */ /* 0x0001e8000c101112 */
[----:B------:R-:W-:Y:S01]  /*23ac0*/  @P0 STG.E.U8 desc[UR18][R6.64], R67 ;  /* 0x0000004306000986 */ /* 0x000fe2000c101112 */
[----:B------:R-:W-:-:S02]  /*23ad0*/  ISETP.LT.AND P5, PT, R15, UR9, !P2 ;  /* 0x000000090f007c0c */ /* 0x000fc4000d7a1270 */
[----:B-----5:R-:W-:Y:S01]  /*23ae0*/  ISETP.LT.AND P6, PT, R14, UR10, !P2 ;  /* 0x0000000a0e007c0c */ /* 0x020fe2000d7c1270 */
[----:B------:R-:W-:Y:S01]  /*23af0*/  VIADD R8, R0, UR5 ;  /* 0x0000000500087c36 */ /* 0x000fe20008000000 */
[----:B------:R-:W-:Y:S01]  /*23b00*/  PRMT R11, R67, 0x9910, RZ ;  /* 0x00009910430b7816 */ /* 0x000fe200000000ff */
[----:B------:R-:W1:Y:S01]  /*23b10*/  LDCU UR10, c[0x0][0x39c] ;  /* 0x00007380ff0a77ac */ /* 0x000e620008000800 */
[----:B---3--:R-:W-:Y:S01]  /*23b20*/  ISETP.LT.AND P1, PT, R13, UR4, !P2 ;  /* 0x000000040d007c0c */ /* 0x008fe2000d721270 */
[----:B------:R-:W3:Y:S01]  /*23b30*/  LDCU UR4, c[0x0][0x39c] ;  /* 0x00007380ff0477ac */ /* 0x000ee20008000800 */
[----:B------:R-:W3:Y:S01]  /*23b40*/  LDL.LU R13, [R1+0x85c] ;  /* 0x00085c00010d7983 */ /* 0x000ee20000300800 */
[----:B----4-:R-:W-:Y:S01]  /*23b50*/  ISETP.LT.AND P0, PT, R12, UR6, !P2 ;  /* 0x000000060c007c0c */ /* 0x010fe2000d701270 */
[----:B------:R-:W4:Y:S02]  /*23b60*/  LDCU UR6, c[0x0][0x39c] ;  /* 0x00007380ff0677ac */ /* 0x000f240008000800 */
[----:B------:R-:W4:Y:S01]  /*23b70*/  LDL.LU R12, [R1+0x858] ;  /* 0x00085800010c7983 */ /* 0x000f220000300800 */
[----:B------:R-:W-:-:S02]  /*23b80*/  F2FP.SATFINITE.E4M3.F32.PACK_AB_MERGE_C R69, R69, R68, RZ ;  /* 0x000000444545723e */ /* 0x000fc400048070ff */
[----:B------:R-:W-:Y:S01]  /*23b90*/  F2FP.SATFINITE.E4M3.F32.PACK_AB_MERGE_C R71, R71, R70, RZ ;  /* 0x000000464747723e */ /* 0x000fe200048070ff */
[----:B------:R-:W5:Y:S01]  /*23ba0*/  LDL.LU R16, [R1+0x854] ;  /* 0x0008540001107983 */ /* 0x000f620000300800 */
[----:B------:R-:W1:Y:S03]  /*23bb0*/  LDCU UR9, c[0x0][0x39c] ;  /* 0x00007380ff0977ac */ /* 0x000e660008000800 */
[----:B------:R-:W5:Y:S04]  /*23bc0*/  LDL.LU R15, [R1+0x850] ;  /* 0x00085000010f7983 */ /* 0x000f680000300800 */
[----:B------:R-:W1:Y:S01]  /*23bd0*/  LDL.LU R14, [R1+0x9c4] ;  /* 0x0009c400010e7983 */ /* 0x000e620000300800 */
[----:B0-----:R-:W-:-:S02]  /*23be0*/  IADD3 R4, P3, PT, R8, R3, RZ ;  /* 0x0000000308047210 */ /* 0x001fc40007f7e0ff */
[----:B------:R-:W-:Y:S02]  /*23bf0*/  SHF.R.S32.HI R11, RZ, 0x8, R11 ;  /* 0x00000008ff0b7819 */ /* 0x000fe4000001140b */
[C---:B------:R-:W-:Y:S01]  /*23c00*/  LEA.HI.X.SX32 R5, R8.reuse, R2, 0x1, P3 ;  /* 0x0000000208057211 */ /* 0x040fe200018f0eff */
[----:B------:R-:W-:-:S04]  /*23c10*/  VIADD R8, R8, UR5 ;  /* 0x0000000508087c36 */ /* 0x000fc80008000000 */
[----:B------:R0:W-:Y:S01]  /*23c20*/  @P5 STG.E.U8 desc[UR18][R4.64], R11 ;  /* 0x0000000b04005986 */ /* 0x0001e2000c101112 */
[C---:B------:R-:W-:Y:S01]  /*23c30*/  VIADD R0, R8.reuse, UR5 ;  /* 0x0000000508007c36 */ /* 0x040fe20008000000 */
[----:B------:R-:W-:Y:S02]  /*23c40*/  PRMT R9, R69, 0x9910, RZ ;  /* 0x0000991045097816 */ /* 0x000fe400000000ff */
[----:B0-----:R-:W-:-:S04]  /*23c50*/  IADD3 R4, P5, PT, R8, R3, RZ ;  /* 0x0000000308047210 */ /* 0x001fc80007fbe0ff */
[-C--:B------:R-:W-:Y:S02]  /*23c60*/  LEA.HI.X.SX32 R5, R8, R2.reuse, 0x1, P5 ;  /* 0x0000000208057211 */ /* 0x080fe400028f0eff */
[C---:B------:R-:W-:Y:S02]  /*23c70*/  IADD3 R6, P5, PT, R0.reuse, R3, RZ ;  /* 0x0000000300067210 */ /* 0x040fe40007fbe0ff */
[----:B------:R-:W-:Y:S02]  /*23c80*/  SHF.R.S32.HI R9, RZ, 0x8, R9 ;  /* 0x00000008ff097819 */ /* 0x000fe40000011409 */
[C---:B------:R-:W-:Y:S01]  /*23c90*/  LEA.HI.X.SX32 R7, R0.reuse, R2, 0x1, P5 ;  /* 0x0000000200077211 */ /* 0x040fe200028f0eff */
[----:B------:R-:W-:Y:S01]  /*23ca0*/  VIADD R0, R0, UR5 ;  /* 0x0000000500007c36 */ /* 0x000fe20008000000 */
[----:B------:R0:W-:Y:S01]  /*23cb0*/  @P6 STG.E.U8 desc[UR18][R4.64], R69 ;  /* 0x0000004504006986 */ /* 0x0001e2000c101112 */
[----:B--2---:R-:W-:Y:S01]  /*23cc0*/  ISETP.LT.AND P3, PT, R10, UR7, !P2 ;  /* 0x000000070a007c0c */ /* 0x004fe2000d761270 */
[----:B------:R-:W5:Y:S02]  /*23cd0*/  LDCU UR7, c[0x0][0x39c] ;  /* 0x00007380ff0777ac */ /* 0x000f640008000800 */
[----:B------:R2:W-:Y:S01]  /*23ce0*/  @P1 STG.E.U8 desc[UR18][R6.64], R9 ;  /* 0x0000000906001986 */ /* 0x0005e2000c101112 */
[----:B------:R-:W-:-:S02]  /*23cf0*/  PRMT R10, R71, 0x9910, RZ ;  /* 0x00009910470a7816 */ /* 0x000fc400000000ff */
[----:B0-----:R-:W-:-:S04]  /*23d00*/  IADD3 R4, P1, PT, R0, R3, RZ ;  /* 0x0000000300047210 */ /* 0x001fc80007f3e0ff */
[C---:B------:R-:W-:Y:S01]  /*23d10*/  LEA.HI.X.SX32 R5, R0.reuse, R2, 0x1, P1 ;  /* 0x0000000200057211 */ /* 0x040fe200008f0eff */
[----:B------:R-:W-:Y:S01]  /*23d20*/  VIADD R8, R0, UR5 ;  /* 0x0000000500087c36 */ /* 0x000fe20008000000 */
[----:B--2---:R-:W-:-:S04]  /*23d30*/  SHF.R.S32.HI R9, RZ, 0x8, R10 ;  /* 0x00000008ff097819 */ /* 0x004fc8000001140a */
[----:B------:R-:W-:-:S04]  /*23d40*/  IADD3 R6, P6, PT, R8, R3, RZ ;  /* 0x0000000308067210 */ /* 0x000fc80007fde0ff */
[C---:B------:R-:W-:Y:S01]  /*23d50*/  LEA.HI.X.SX32 R7, R8.reuse, R2, 0x1, P6 ;  /* 0x0000000208077211 */ /* 0x040fe200030f0eff */
[----:B------:R-:W-:Y:S01]  /*23d60*/  VIADD R8, R8, UR5 ;  /* 0x0000000508087c36 */ /* 0x000fe20008000000 */
[----:B------:R0:W-:Y:S04]  /*23d70*/  @P0 STG.E.U8 desc[UR18][R4.64], R71 ;  /* 0x0000004704000986 */ /* 0x0001e8000c101112 */
[----:B0-----:R-:W-:-:S04]  /*23d80*/  IADD3 R4, P6, PT, R8, R3, RZ ;  /* 0x0000000308047210 */ /* 0x001fc80007fde0ff */
[----:B------:R-:W-:Y:S02]  /*23d90*/  LEA.HI.X.SX32 R5, R8, R2, 0x1, P6 ;  /* 0x0000000208057211 */ /* 0x000fe400030f0eff */
[----:B---3--:R-:W-:Y:S02]  /*23da0*/  ISETP.LT.AND P1, PT, R13, UR4, !P2 ;  /* 0x000000040d007c0c */ /* 0x008fe4000d721270 */
[----:B----4-:R-:W-:Y:S01]  /*23db0*/  ISETP.LT.AND P5, PT, R12, UR6, !P2 ;  /* 0x000000060c007c0c */ /* 0x010fe2000d7a1270 */
[----:B------:R-:W2:Y:S01]  /*23dc0*/  LDL.LU R13, [R1+0x9c8] ;  /* 0x0009c800010d7983 */ /* 0x000ea20000300800 */
[----:B------:R-:W-:Y:S01]  /*23dd0*/  F2FP.SATFINITE.E4M3.F32.PACK_AB_MERGE_C R73, R73, R72, RZ ;  /* 0x000000484949723e */ /* 0x000fe200048070ff */
[----:B------:R-:W-:Y:S01]  /*23de0*/  VIADD R8, R8, UR5 ;  /* 0x0000000508087c36 */ /* 0x000fe20008000000 */
[----:B------:R-:W0:Y:S01]  /*23df0*/  LDCU UR6, c[0x0][0x39c] ;  /* 0x00007380ff0677ac */ /* 0x000e220008000800 */
[----:B------:R-:W0:Y:S01]  /*23e00*/  LDL.LU R12, [R1+0x9d4] ;  /* 0x0009d400010c7983 */ /* 0x000e220000300800 */
[----:B-----5:R-:W-:-:S02]  /*23e10*/  ISETP.LT.AND P0, PT, R16, UR7, !P2 ;  /* 0x0000000710007c0c */ /* 0x020fc4000d701270 */
[----:B-1----:R-:W-:Y:S01]  /*23e20*/  ISETP.LT.AND P6, PT, R14, UR10, !P2 ;  /* 0x0000000a0e007c0c */ /* 0x002fe2000d7c1270 */
[----:B------:R-:W3:Y:S01]  /*23e30*/  LDL.LU R10, [R1+0x9d0] ;  /* 0x0009d000010a7983 */ /* 0x000ee20000300800 */
[----:B------:R-:W-:Y:S01]  /*23e40*/  PRMT R0, R73, 0x9910, RZ ;  /* 0x0000991049007816 */ /* 0x000fe200000000ff */
[----:B------:R-:W3:Y:S02]  /*23e50*/  LDCU UR7, c[0x0][0x39c] ;  /* 0x00007380ff0777ac */ /* 0x000ee40008000800 */
[----:B------:R-:W4:Y:S01]  /*23e60*/  LDL.LU R14, [R1+0x84c] ;  /* 0x00084c00010e7983 */ /* 0x000f220000300800 */
[----:B------:R-:W2:Y:S03]  /*23e70*/  LDCU UR4, c[0x0][0x39c] ;  /* 0x00007380ff0477ac */ /* 0x000ea60008000800 */
[----:B------:R1:W-:Y:S01]  /*23e80*/  @P3 STG.E.U8 desc[UR18][R6.64], R9 ;  /* 0x0000000906003986 */ /* 0x0003e2000c101112 */
[----:B------:R-:W-:Y:S01]  /*23e90*/  F2FP.SATFINITE.E4M3.F32.PACK_AB_MERGE_C R75, R75, R74, RZ ;  /* 0x0000004a4b4b723e */ /* 0x000fe200048070ff */
[----:B------:R-:W5:Y:S02]  /*23ea0*/  LDCU UR10, c[0x0][0x39c] ;  /* 0x00007380ff0a77ac */ /* 0x000f640008000800 */
[----:B------:R1:W-:Y:S01]  /*23eb0*/  @P1 STG.E.U8 desc[UR18][R4.64], R73 ;  /* 0x0000004904001986 */ /* 0x0003e2000c101112 */
[----:B------:R-:W-:Y:S01]  /*23ec0*/  ISETP.LT.AND P3, PT, R15, UR9, !P2 ;  /* 0x000000090f007c0c */ /* 0x000fe2000d761270 */
[----:B------:R-:W0:Y:S01]  /*23ed0*/  LDCU UR9, c[0x0][0x39c] ;  /* 0x00007380ff0977ac */ /* 0x000e220008000800 */
[----:B-1----:R-:W-:-:S02]  /*23ee0*/  IMAD.MOV.U32 R9, RZ, RZ, R0 ;  /* 0x000000ffff097224 */ /* 0x002fc400078e0000 */
[C---:B------:R-:W-:Y:S01]  /*23ef0*/  VIADD R0, R8.reuse, UR5 ;  /* 0x0000000508007c36 */ /* 0x040fe20008000000 */
[CC--:B------:R-:W-:Y:S02]  /*23f00*/  IADD3 R4, P1, PT, R8.reuse, R3.reuse, RZ ;  /* 0x0000000308047210 */ /* 0x0c0fe40007f3e0ff */
[----:B------:R-:W-:Y:S02]  /*23f10*/  SHF.R.S32.HI R9, RZ, 0x8, R9 ;  /* 0x00000008ff097819 */ /* 0x000fe40000011409 */
[-C--:B------:R-:W-:Y:S01]  /*23f20*/  LEA.HI.X.SX32 R5, R8, R2.reuse, 0x1, P1 ;  /* 0x0000000208057211 */ /* 0x080fe200008f0eff */
[C---:B------:R-:W-:Y:S01]  /*23f30*/  VIADD R8, R0.reuse, UR5 ;  /* 0x0000000500087c36 */ /* 0x040fe20008000000 */
[C---:B------:R-:W-:Y:S02]  /*23f40*/  IADD3 R6, P1, PT, R0.reuse, R3, RZ ;  /* 0x0000000300067210 */ /* 0x040fe40007f3e0ff */
[----:B------:R-:W-:Y:S01]  /*23f50*/  PRMT R11, R75, 0x9910, RZ ;  /* 0x000099104b0b7816 */ /* 0x000fe200000000ff */
[----:B------:R1:W-:Y:S01]  /*23f60*/  @P5 STG.E.U8 desc[UR18][R4.64], R9 ;  /* 0x0000000904005986 */ /* 0x0003e2000c101112 */
[----:B------:R-:W-:Y:S01]  /*23f70*/  LEA.HI.X.SX32 R7, R0, R2, 0x1, P1 ;  /* 0x0000000200077211 */ /* 0x000fe200008f0eff */
[----:B------:R-:W-:Y:S01]  /*23f80*/  VIADD R0, R8, UR5 ;  /* 0x0000000508007c36 */ /* 0x000fe20008000000 */
[----:B------:R-:W-:-:S03]  /*23f90*/  SHF.R.S32.HI R11, RZ, 0x8, R11 ;  /* 0x00000008ff0b7819 */ /* 0x000fc6000001140b */
[----:B------:R0:W-:Y:S01]  /*23fa0*/  @P0 STG.E.U8 desc[UR18][R6.64], R75 ;  /* 0x0000004b06000986 */ /* 0x0001e2000c101112 */
[----:B-1----:R-:W-:-:S04]  /*23fb0*/  IADD3 R4, P5, PT, R8, R3, RZ ;  /* 0x0000000308047210 */ /* 0x002fc80007fbe0ff */
[----:B------:R-:W-:Y:S02]  /*23fc0*/  LEA.HI.X.SX32 R5, R8, R2, 0x1, P5 ;  /* 0x0000000208057211 */ /* 0x000fe400028f0eff */
[----:B------:R-:W-:-:S03]  /*23fd0*/  F2FP.SATFINITE.E4M3.F32.PACK_AB_MERGE_C R77, R77, R76, RZ ;  /* 0x0000004c4d4d723e */ /* 0x000fc600048070ff */
[----:B------:R1:W-:Y:S01]  /*23fe0*/  @P3 STG.E.U8 desc[UR18][R4.64], R11 ;  /* 0x0000000b04003986 */ /* 0x0003e2000c101112 */
[----:B------:R-:W-:-:S04]  /*23ff0*/  IADD3 R8, P3, PT, R0, R3, RZ ;  /* 0x0000000300087210 */ /* 0x000fc80007f7e0ff */
[----:B------:R-:W-:-:S05]  /*24000*/  LEA.HI.X.SX32 R9, R0, R2, 0x1, P3 ;  /* 0x0000000200097211 */ /* 0x000fca00018f0eff */
[----:B------:R0:W-:Y:S01]  /*24010*/  @P6 STG.E.U8 desc[UR18][R8.64], R77 ;  /* 0x0000004d08006986 */ /* 0x0001e2000c101112 */
[----:B--2---:R-:W-:Y:S01]  /*24020*/  ISETP.LT.AND P1, PT, R13, UR4, !P2 ;  /* 0x000000040d007c0c */ /* 0x004fe2000d721270 */
[----:B------:R-:W4:Y:S01]  /*24030*/  LDCU UR4, c[0x0][0x39c] ;  /* 0x00007380ff0477ac */ /* 0x000f220008000800 */
[----:B0-----:R-:W-:Y:S01]  /*24040*/  ISETP.LT.AND P0, PT, R12, UR6, !P2 ;  /* 0x000000060c007c0c */ /* 0x001fe2000d701270 */
[----:B------:R-:W0:Y:S01]  /*24050*/  LDCU UR6, c[0x0][0x39c] ;  /* 0x00007380ff0677ac */ /* 0x000e220008000800 */
[----:B------:R-:W0:Y:S01]  /*24060*/  LDL.LU R12, [R1+0x848] ;  /* 0x00084800010c7983 */ /* 0x000e220000300800 */
[----:B---3--:R-:W-:Y:S01]  /*24070*/  ISETP.LT.AND P5, PT, R10, UR7, !P2 ;  /* 0x000000070a007c0c */ /* 0x008fe2000d7a1270 */
[----:B------:R-:W-:Y:S01]  /*24080*/  VIADD R10, R0, UR5 ;  /* 0x00000005000a7c36 */ /* 0x000fe20008000000 */
[----:B------:R-:W-:Y:S01]  /*24090*/  PRMT R13, R77, 0x9910, RZ ;  /* 0x000099104d0d7816 */ /* 0x000fe200000000ff */
[----:B------:R-:W2:Y:S01]  /*240a0*/  LDL.LU R17, [R1+0x844] ;  /* 0x0008440001117983 */ /* 0x000ea20000300800 */
[----:B------:R-:W-:Y:S01]  /*240b0*/  F2FP.SATFINITE.E4M3.F32.PACK_AB_MERGE_C R79, R79, R78, RZ ;  /* 0x0000004e4f4f723e */ /* 0x000fe200048070ff */
[----:B------:R-:W2:Y:S01]  /*240c0*/  LDCU UR7, c[0x0][0x39c] ;  /* 0x00007380ff0777ac */ /* 0x000ea20008000800 */
[----:B------:R-:W-:Y:S01]  /*240d0*/  IADD3 R6, P3, PT, R10, R3, RZ ;  /* 0x000000030a067210 */ /* 0x000fe20007f7e0ff */
[----:B------:R-:W3:Y:S01]  /*240e0*/  LDL.LU R16, [R1+0x840] ;  /* 0x0008400001107983 */ /* 0x000ee20000300800 */
[----:B------:R-:W-:-:S02]  /*240f0*/  SHF.R.S32.HI R13, RZ, 0x8, R13 ;  /* 0x00000008ff0d7819 */ /* 0x000fc4000001140d */
[C---:B------:R-:W-:Y:S01]  /*24100*/  LEA.HI.X.SX32 R7, R10.reuse, R2, 0x1, P3 ;  /* 0x000000020a077211 */ /* 0x040fe200018f0eff */
[----:B------:R-:W-:Y:S01]  /*24110*/  VIADD R10, R10, UR5 ;  /* 0x000000050a0a7c36 */ /* 0x000fe20008000000 */
[----:B------:R-:W5:Y:S04]  /*24120*/  LDL.LU R15, [R1+0x9cc] ;  /* 0x0009cc00010f7983 */ /* 0x000f680000300800 */
[----:B------:R4:W-:Y:S01]  /*24130*/  @P1 STG.E.U8 desc[UR18][R6.64], R13 ;  /* 0x0000000d06001986 */ /* 0x0009e2000c101112 */
[----:B-1----:R-:W-:-:S04]  /*24140*/  IADD3 R4, P1, PT, R10, R3, RZ ;  /* 0x000000030a047210 */ /* 0x002fc80007f3e0ff */
[----:B------:R-:W-:Y:S02]  /*24150*/  LEA.HI.X.SX32 R5, R10, R2, 0x1, P1 ;  /* 0x000000020a057211 */ /* 0x000fe400008f0eff */
[----:B----4-:R-:W-:Y:S01]  /*24160*/  ISETP.LT.AND P1, PT, R14, UR4, !P2 ;  /* 0x000000040e007c0c */ /* 0x010fe2000d721270 */
[----:B------:R-:W-:Y:S01]  /*24170*/  VIADD R0, R10, UR5 ;  /* 0x000000050a007c36 */ /* 0x000fe20008000000 */
[----:B------:R-:W4:Y:S01]  /*24180*/  LDL.LU R14, [R1+0x9c0] ;  /* 0x0009c000010e7983 */ /* 0x000f220000300800 */
[----:B------:R-:W-:Y:S01]  /*24190*/  PRMT R11, R79, 0x9910, RZ ;  /* 0x000099104f0b7816 */ /* 0x000fe200000000ff */
[----:B------:R-:W4:Y:S02]  /*241a0*/  LDCU UR4, c[0x0][0x39c] ;  /* 0x00007380ff0477ac */ /* 0x000f240008000800 */
[----:B------:R-:W-:-:S04]  /*241b0*/  IADD3 R8, P6, PT, R0, R3, RZ ;  /* 0x0000000300087210 */ /* 0x000fc80007fde0ff */
[C---:B------:R-:W-:Y:S01]  /*241c0*/  LEA.HI.X.SX32 R9, R0.reuse, R2, 0x1, P6 ;  /* 0x0000000200097211 */ /* 0x040fe200030f0eff */
[----:B------:R-:W-:Y:S01]  /*241d0*/  VIADD R0, R0, UR5 ;  /* 0x0000000500007c36 */ /* 0x000fe20008000000 */
[----:B------:R-:W-:-:S04]  /*241e0*/  SHF.R.S32.HI R11, RZ, 0x8, R11 ;  /* 0x00000008ff0b7819 */ /* 0x000fc8000001140b */
[C---:B------:R-:W-:Y:S02]  /*241f0*/  IADD3 R6, P6, PT, R0.reuse, R3, RZ ;  /* 0x0000000300067210 */ /* 0x040fe40007fde0ff */
[----:B------:R-:W-:Y:S02]  /*24200*/  F2FP.SATFINITE.E4M3.F32.PACK_AB_MERGE_C R81, R81, R80, RZ ;  /* 0x000000505151723e */ /* 0x000fe400048070ff */
[C---:B------:R-:W-:Y:S01]  /*24210*/  LEA.HI.X.SX32 R7, R0.reuse, R2, 0x1, P6 ;  /* 0x0000000200077211 */ /* 0x040fe200030f0eff */
[----:B------:R-:W-:Y:S01]  /*24220*/  VIADD R0, R0, UR5 ;  /* 0x0000000500007c36 */ /* 0x000fe20008000000 */
[----:B------:R1:W-:Y:S04]  /*24230*/  @P0 STG.E.U8 desc[UR18][R4.64], R79 ;  /* 0x0000004f04000986 */ /* 0x0003e8000c101112 */
[----:B------:R1:W-:Y:S04]  /*24240*/  @P5 STG.E.U8 desc[UR18][R8.64], R11 ;  /* 0x0000000b08005986 */ /* 0x0003e8000c101112 */
[----:B------:R0:W-:Y:S01]  /*24250*/  @P1 STG.E.U8 desc[UR18][R6.64], R81 ;  /* 0x0000005106001986 */ /* 0x0001e2000c101112 */
[----:B-1----:R-:W-:-:S02]  /*24260*/  PRMT R5, R81, 0x9910, RZ ;  /* 0x0000991051057816 */ /* 0x002fc400000000ff */
[CC--:B------:R-:W-:Y:S01]  /*24270*/  IADD3 R4, P1, PT, R0.reuse, R3.reuse, RZ ;  /* 0x0000000300047210 */ /* 0x0c0fe20007f3e0ff */
[C---:B------:R-:W-:Y:S02]  /*24280*/  VIADD R9, R0.reuse, UR5 ;  /* 0x0000000500097c36 */ /* 0x040fe40008000000 */
[----:B------:R-:W-:Y:S01]  /*24290*/  IMAD.MOV.U32 R11, RZ, RZ, R5 ;  /* 0x000000ffff0b7224 */ /* 0x000fe200078e0005 */
[----:B------:R-:W-:Y:S02]  /*242a0*/  LEA.HI.X.SX32 R5, R0, R2, 0x1, P1 ;  /* 0x0000000200057211 */ /* 0x000fe400008f0eff */
[C---:B------:R-:W-:Y:S01]  /*242b0*/  IADD3 R8, P1, PT, R9.reuse, R3, RZ ;  /* 0x0000000309087210 */ /* 0x040fe20007f3e0ff */
[----:B------:R-:W-:-:S03]  /*242c0*/  VIADD R0, R9, UR5 ;  /* 0x0000000509007c36 */ /* 0x000fc60008000000 */
[----:B------:R-:W-:Y:S02]  /*242d0*/  LEA.HI.X.SX32 R9, R9, R2, 0x1, P1 ;  /* 0x0000000209097211 */ /* 0x000fe400008f0eff */
[----:B0-----:R-:W-:Y:S01]  /*242e0*/  ISETP.LT.AND P3, PT, R12, UR6, !P2 ;  /* 0x000000060c007c0c */ /* 0x001fe2000d761270 */
[----:B------:R-:W0:Y:S01]  /*242f0*/  LDCU UR6, c[0x0][0x39c] ;  /* 0x00007380ff0677ac */ /* 0x000e220008000800 */
[----:B------:R-:W0:Y:S04]  /*24300*/  LDL.LU R12, [R1+0x9bc] ;  /* 0x0009bc00010c7983 */ /* 0x000e280000300800 */
[----:B------:R-:W3:Y:S01]  /*24310*/  LDL.LU R10, [R1+0x9b8] ;  /* 0x0009b800010a7983 */ /* 0x000ee20000300800 */
[----:B-----5:R-:W-:Y:S01]  /*24320*/  ISETP.LT.AND P6, PT, R15, UR10, !P2 ;  /* 0x0000000a0f007c0c */ /* 0x020fe2000d7c1270 */
[----:B------:R-:W1:Y:S02]  /*24330*/  LDCU UR10, c[0x0][0x39c] ;  /* 0x00007380ff0a77ac */ /* 0x000e640008000800 */
[----:B------:R-:W5:Y:S01]  /*24340*/  LDL.LU R15, [R1+0x83c] ;  /* 0x00083c00010f7983 */ /* 0x000f620000300800 */
[----:B----4-:R-:W-:Y:S01]  /*24350*/  ISETP.LT.AND P1, PT, R14, UR4, !P2 ;  /* 0x000000040e007c0c */ /* 0x010fe2000d721270 */
[----:B------:R-:W5:Y:S02]  /*24360*/  LDCU UR4, c[0x0][0x39c] ;  /* 0x00007380ff0477ac */ /* 0x000f640008000800 */
[----:B------:R-:W4:Y:S01]  /*24370*/  LDL.LU R14, [R1+0x838] ;  /* 0x00083800010e7983 */ /* 0x000f220000300800 */
[----:B--2---:R-:W-:Y:S01]  /*24380*/  ISETP.LT.AND P0, PT, R17, UR7, !P2 ;  /* 0x0000000711007c0c */ /* 0x004fe2000d701270 */
[----:B------:R-:W2:Y:S01]  /*24390*/  LDCU UR7, c[0x0][0x39c] ;  /* 0x00007380ff0777ac */ /* 0x000ea20008000800 */
[----:B------:R-:W-:Y:S01]  /*243a0*/  SHF.R.S32.HI R11, RZ, 0x8, R11 ;  /* 0x00000008ff0b7819 */ /* 0x000fe2000001140b */
[----:B------:R-:W4:Y:S01]  /*243b0*/  LDL.LU R18, [R1+0x834] ;  /* 0x0008340001127983 */ /* 0x000f220000300800 */
[----:B---3--:R-:W-:Y:S01]  /*243c0*/  ISETP.LT.AND P5, PT, R16, UR9, !P2 ;  /* 0x0000000910007c0c */ /* 0x008fe2000d7a1270 */
[----:B------:R-:W3:Y:S01]  /*243d0*/  LDCU UR9, c[0x0][0x39c] ;  /* 0x00007380ff0977ac */ /* 0x000ee20008000800 */
[----:B------:R-:W-:Y:S01]  /*243e0*/  F2FP.SATFINITE.E4M3.F32.PACK_AB_MERGE_C R83, R83, R82, RZ ;  /* 0x000000525353723e */ /* 0x000fe200048070ff */
[----:B------:R1:W-:Y:S01]  /*243f0*/  @P3 STG.E.U8 desc[UR18][R4.64], R11 ;  /* 0x0000000b04003986 */ /* 0x0003e2000c101112 */
[----:B------:R-:W-:-:S02]  /*24400*/  IADD3 R6, P3, PT, R0, R3, RZ ;  /* 0x0000000300067210 */ /* 0x000fc40007f7e0ff */
[----:B------:R-:W-:Y:S01]  /*24410*/  PRMT R13, R83, 0x9910, RZ ;  /* 0x00009910530d7816 */ /* 0x000fe200000000ff */
[----:B------:R-:W3:Y:S01]  /*24420*/  LDL.LU R17, [R1+0x830] ;  /* 0x0008300001117983 */ /* 0x000ee20000300800 */
[C---:B------:R-:W-:Y:S01]  /*24430*/  LEA.HI.X.SX32 R7, R0.reuse, R2, 0x1, P3 ;  /* 0x0000000200077211 */ /* 0x040fe200018f0eff */
[----:B------:R-:W-:Y:S01]  /*24440*/  VIADD R0, R0, UR5 ;  /* 0x0000000500007c36 */ /* 0x000fe20008000000 */
[----:B------:R-:W-:Y:S01]  /*24450*/  SHF.R.S32.HI R13, RZ, 0x8, R13 ;  /* 0x00000008ff0d7819 */ /* 0x000fe2000001140d */
[----:B------:R0:W-:Y:S01]  /*24460*/  @P0 STG.E.U8 desc[UR18][R8.64], R83 ;  /* 0x0000005308000986 */ /* 0x0001e2000c101112 */
[----:B------:R-:W-:-:S03]  /*24470*/  F2FP.SATFINITE.E4M3.F32.PACK_AB_MERGE_C R85, R85, R84, RZ ;  /* 0x000000545555723e */ /* 0x000fc600048070ff */
[----:B------:R0:W-:Y:S01]  /*24480*/  @P5 STG.E.U8 desc[UR18][R6.64], R13 ;  /* 0x0000000d06005986 */ /* 0x0001e2000c101112 */
[C---:B-1----:R-:W-:Y:S02]  /*24490*/  IADD3 R4, P5, PT, R0.reuse, R3, RZ ;  /* 0x0000000300047210 */ /* 0x042fe40007fbe0ff */
[----:B------:R-:W-:Y:S01]  /*244a0*/  PRMT R11, R85, 0x9910, RZ ;  /* 0x00009910550b7816 */ /* 0x000fe200000000ff */
[----:B------:R-:W3:Y:S01]  /*244b0*/  LDL.LU R16, [R1+0x9b4] ;  /* 0x0009b40001107983 */ /* 0x000ee20000300800 */
[----:B------:R-:W-:Y:S02]  /*244c0*/  LEA.HI.X.SX32 R5, R0, R2, 0x1, P5 ;  /* 0x0000000200057211 */ /* 0x000fe400028f0eff */
[----:B------:R-:W-:-:S03]  /*244d0*/  SHF.R.S32.HI R11, RZ, 0x8, R11 ;  /* 0x00000008ff0b7819 */ /* 0x000fc6000001140b */
[----:B------:R1:W-:Y:S01]  /*244e0*/  @P6 STG.E.U8 desc[UR18][R4.64], R85 ;  /* 0x0000005504006986 */ /* 0x0003e2000c101112 */
[----:B0-----:R-:W-:Y:S01]  /*244f0*/  ISETP.LT.AND P0, PT, R12, UR6, !P2 ;  /* 0x000000060c007c0c */ /* 0x001fe2000d701270 */
[----:B------:R-:W4:Y:S01]  /*24500*/  LDCU UR6, c[0x0][0x39c] ;  /* 0x00007380ff0677ac */ /* 0x000f220008000800 */
[----:B--2---:R-:W-:Y:S01]  /*24510*/  ISETP.LT.AND P3, PT, R10, UR7, !P2 ;  /* 0x000000070a007c0c */ /* 0x004fe2000d761270 */
[----:B------:R-:W-:Y:S01]  /*24520*/  VIADD R10, R0, UR5 ;  /* 0x00000005000a7c36 */ /* 0x000fe20008000000 */
[----:B------:R-:W0:Y:S04]  /*24530*/  LDCU UR7, c[0x0][0x39c] ;  /* 0x00007380ff0777ac */ /* 0x000e280008000800 */
[----:B------:R-:W-:-:S04]  /*24540*/  IADD3 R8, P5, PT, R10, R3, RZ ;  /* 0x000000030a087210 */ /* 0x000fc80007fbe0ff */
[C---:B------:R-:W-:Y:S01]  /*24550*/  LEA.HI.X.SX32 R9, R10.reuse, R2, 0x1, P5 ;  /* 0x000000020a097211 */ /* 0x040fe200028f0eff */
[----:B------:R-:W-:-:S04]  /*24560*/  VIADD R10, R10, UR5 ;  /* 0x000000050a0a7c36 */ /* 0x000fc80008000000 */
[----:B------:R2:W-:Y:S01]  /*24570*/  @P1 STG.E.U8 desc[UR18][R8.64], R11 ;  /* 0x0000000b08001986 */ /* 0x0005e2000c101112 */
[----:B------:R-:W-:-:S04]  /*24580*/  IADD3 R6, P1, PT, R10, R3, RZ ;  /* 0x000000030a067210 */ /* 0x000fc80007f3e0ff */
[----:B------:R-:W-:Y:S02]  /*24590*/  LEA.HI.X.SX32 R7, R10, R2, 0x1, P1 ;  /* 0x000000020a077211 */ /* 0x000fe400008f0eff */
[----:B-----5:R-:W-:Y:S02]  /*245a0*/  ISETP.LT.AND P1, PT, R15, UR4, !P2 ;  /* 0x000000040f007c0c */ /* 0x020fe4000d721270 */
[----:B----4-:R-:W-:Y:S01]  /*245b0*/  ISETP.LT.AND P5, PT, R14, UR6, !P2 ;  /* 0x000000060e007c0c */ /* 0x010fe2000d7a1270 */
[----:B------:R-:W4:Y:S01]  /*245c0*/  LDL.LU R15, [R1+0x9b0] ;  /* 0x0009b000010f7983 */ /* 0x000f220000300800 */
[----:B------:R-:W-:Y:S01]  /*245d0*/  VIADD R0, R10, UR5 ;  /* 0x000000050a007c36 */ /* 0x000fe20008000000 */
[----:B------:R-:W-:Y:S01]  /*245e0*/  F2FP.SATFINITE.E4M3.F32.PACK_AB_MERGE_C R87, R87, R86, RZ ;  /* 0x000000565757723e */ /* 0x000fe200048070ff */
[----:B------:R-:W4:Y:S01]  /*245f0*/  LDCU UR4, c[0x0][0x39c] ;  /* 0x00007380ff0477ac */ /* 0x000f220008000800 */
[----:B------:R-:W5:Y:S02]  /*24600*/  LDL.LU R14, [R1+0x9ac] ;  /* 0x0009ac00010e7983 */ /* 0x000f640000300800 */
[C---:B-1----:R-:W-:Y:S01]  /*24610*/  IADD3 R4, P6, PT, R0.reuse, R3, RZ ;  /* 0x0000000300047210 */ /* 0x042fe20007fde0ff */
[----:B------:R-:W5:Y:S01]  /*24620*/  LDCU UR6, c[0x0][0x39c] ;  /* 0x00007380ff0677ac */ /* 0x000f620008000800 */
[----:B------:R-:W-:Y:S01]  /*24630*/  PRMT R12, R87, 0x9910, RZ ;  /* 0x00009910570c7816 */ /* 0x000fe200000000ff */
[----:B------:R-:W3:Y:S01]  /*24640*/  LDL.LU R10, [R1+0x9a8] ;  /* 0x0009a800010a7983 */ /* 0x000ee20000300800 */
[C---:B------:R-:W-:Y:S01]  /*24650*/  LEA.HI.X.SX32 R5, R0.reuse, R2, 0x1, P6 ;  /* 0x0000000200057211 */ /* 0x040fe200030f0eff */
[----:B------:R-:W-:Y:S01]  /*24660*/  VIADD R0, R0, UR5 ;  /* 0x0000000500007c36 */ /* 0x000fe20008000000 */
[----:B--2---:R-:W-:-:S04]  /*24670*/  SHF.R.S32.HI R11, RZ, 0x8, R12 ;  /* 0x00000008ff0b7819 */ /* 0x004fc8000001140c */
[CC--:B------:R-:W-:Y:S02]  /*24680*/  IADD3 R8, P6, PT, R0.reuse, R3.reuse, RZ ;  /* 0x0000000300087210 */ /* 0x0c0fe40007fde0ff */
[----:B------:R-:W-:Y:S02]  /*24690*/  F2FP.SATFINITE.E4M3.F32.PACK_AB_MERGE_C R89, R89, R88, RZ ;  /* 0x000000585959723e */ /* 0x000fe400048070ff */
[C---:B------:R-:W-:Y:S01]  /*246a0*/  LEA.HI.X.SX32 R9, R0.reuse, R2, 0x1, P6 ;  /* 0x0000000200097211 */ /* 0x040fe200030f0eff */
[----:B------:R-:W-:Y:S01]  /*246b0*/  VIADD R0, R0, UR5 ;  /* 0x0000000500007c36 */ /* 0x000fe20008000000 */
[----:B------:R1:W-:Y:S01]  /*246c0*/  @P0 STG.E.U8 desc[UR18][R6.64], R87 ;  /* 0x0000005706000986 */ /* 0x0003e2000c101112 */
[----:B0-----:R-:W-:Y:S01]  /*246d0*/  ISETP.LT.AND P0, PT, R18, UR7, !P2 ;  /* 0x0000000712007c0c */ /* 0x001fe2000d701270 */
[----:B------:R-:W0:Y:S02]  /*246e0*/  LDCU UR7, c[0x0][0x39c] ;  /* 0x00007380ff0777ac */ /* 0x000e240008000800 */
[----:B------:R2:W-:Y:S04]  /*246f0*/  @P3 STG.E.U8 desc[UR18][R4.64], R11 ;  /* 0x0000000b04003986 */ /* 0x0005e8000c101112 */
[----:B------:R0:W-:Y:S01]  /*24700*/  @P1 STG.E.U8 desc[UR18][R8.64], R89 ;  /* 0x0000005908001986 */ /* 0x0001e2000c101112 */
[----:B-1----:R-:W-:Y:S01]  /*24710*/  PRMT R6, R89, 0x9910, RZ ;  /* 0x0000991059067816 */ /* 0x002fe200000000ff */
[C---:B------:R-:W-:Y:S01]  /*24720*/  VIADD R7, R0.reuse, UR5 ;  /* 0x0000000500077c36 */ /* 0x040fe20008000000 */
[----:B--2---:R-:W-:-:S03]  /*24730*/  IADD3 R4, P1, PT, R0, R3, RZ ;  /* 0x0000000300047210 */ /* 0x004fc60007f3e0ff */
[----:B------:R-:W-:Y:S01]  /*24740*/  IMAD.MOV.U32 R11, RZ, RZ, R6 ;  /* 0x000000ffff0b7224 */ /* 0x000fe200078e0006 */
[----:B------:R-:W-:Y:S02]  /*24750*/  LEA.HI.X.SX32 R5, R0, R2, 0x1, P1 ;  /* 0x0000000200057211 */ /* 0x000fe400008f0eff */
[C---:B------:R-:W-:Y:S01]  /*24760*/  IADD3 R6, P1, PT, R7.reuse, R3, RZ ;  /* 0x0000000307067210 */ /* 0x040fe20007f3e0ff */
[----:B------:R-:W-:Y:S01]  /*24770*/  VIADD R0, R7, UR5 ;  /* 0x0000000507007c36 */ /* 0x000fe20008000000 */
[----:B------:R-:W-:Y:S02]  /*24780*/  SHF.R.S32.HI R11, RZ, 0x8, R11 ;  /* 0x00000008ff0b7819 */ /* 0x000fe4000001140b */
[----:B------:R-:W-:Y:S02]  /*24790*/  F2FP.SATFINITE.E4M3.F32.PACK_AB_MERGE_C R91, R91, R90, RZ ;  /* 0x0000005a5b5b723e */ /* 0x000fe400048070ff */
[----:B------:R-:W-:Y:S01]  /*247a0*/  LEA.HI.X.SX32 R7, R7, R2, 0x1, P1 ;  /* 0x0000000207077211 */ /* 0x000fe200008f0eff */
[----:B------:R1:W-:Y:S04]  /*247b0*/  @P5 STG.E.U8 desc[UR18][R4.64], R11 ;  /* 0x0000000b04005986 */ /* 0x0003e8000c101112 */
[----:B------:R2:W-:Y:S01]  /*247c0*/  @P0 STG.E.U8 desc[UR18][R6.64], R91 ;  /* 0x0000005b06000986 */ /* 0x0005e2000c101112 */
[----:B----4-:R-:W-:Y:S01]  /*247d0*/  ISETP.LT.AND P1, PT, R15, UR4, !P2 ;  /* 0x000000040f007c0c */ /* 0x010fe2000d721270 */
[----:B------:R-:W4:Y:S02]  /*247e0*/  LDCU UR4, c[0x0][0x39c] ;  /* 0x00007380ff0477ac */ /* 0x000f240008000800 */
[----:B------:R-:W4:Y:S01]  /*247f0*/  LDL.LU R15, [R1+0x82c] ;  /* 0x00082c00010f7983 */ /* 0x000f220000300800 */
[----:B-----5:R-:W-:Y:S01]  /*24800*/  ISETP.LT.AND P0, PT, R14, UR6, !P2 ;  /* 0x000000060e007c0c */ /* 0x020fe2000d701270 */
[----:B------:R-:W5:Y:S02]  /*24810*/  LDCU UR6, c[0x0][0x39c] ;  /* 0x00007380ff0677ac */ /* 0x000f640008000800 */
[----:B------:R-:W5:Y:S01]  /*24820*/  LDL.LU R14, [R1+0x828] ;  /* 0x00082800010e7983 */ /* 0x000f620000300800 */
[----:B---3--:R-:W-:-:S02]  /*24830*/  ISETP.LT.AND P3, PT, R17, UR9, !P2 ;  /* 0x0000000911007c0c */ /* 0x008fc4000d761270 */
[----:B------:R-:W-:Y:S01]  /*24840*/  PRMT R13, R91, 0x9910, RZ ;  /* 0x000099105b0d7816 */ /* 0x000fe200000000ff */
[----:B------:R-:W3:Y:S01]  /*24850*/  LDL.LU R18, [R1+0x824] ;  /* 0x0008240001127983 */ /* 0x000ee20000300800 */
[CC--:B0-----:R-:W-:Y:S01]  /*24860*/  IADD3 R8, P5, PT, R0.reuse, R3.reuse, RZ ;  /* 0x0000000300087210 */ /* 0x0c1fe20007fbe0ff */
[----:B------:R-:W0:Y:S01]  /*24870*/  LDCU UR9, c[0x0][0x39c] ;  /* 0x00007380ff0977ac */ /* 0x000e220008000800 */
[----:B------:R-:W-:Y:S01]  /*24880*/  SHF.R.S32.HI R13, RZ, 0x8, R13 ;  /* 0x00000008ff0d7819 */ /* 0x000fe2000001140d */
[----:B------:R-:W0:Y:S01]  /*24890*/  LDL.LU R17, [R1+0x820] ;  /* 0x0008200001117983 */ /* 0x000e220000300800 */
[C---:B------:R-:W-:Y:S01]  /*248a0*/  LEA.HI.X.SX32 R9, R0.reuse, R2, 0x1, P5 ;  /* 0x0000000200097211 */ /* 0x040fe200028f0eff */
[----:B------:R-:W-:Y:S01]  /*248b0*/  VIADD R0, R0, UR5 ;  /* 0x0000000500007c36 */ /* 0x000fe20008000000 */
[----:B------:R-:W-:Y:S01]  /*248c0*/  ISETP.LT.AND P5, PT, R10, UR7, !P2 ;  /* 0x000000070a007c0c */ /* 0x000fe2000d7a1270 */
[----:B------:R-:W3:Y:S01]  /*248d0*/  LDCU UR7, c[0x0][0x39c] ;  /* 0x00007380ff0777ac */ /* 0x000ee20008000800 */
[----:B------:R-:W-:Y:S01]  /*248e0*/  ISETP.LT.AND P6, PT, R16, UR10, !P2 ;  /* 0x0000000a10007c0c */ /* 0x000fe2000d7c1270 */
[----:B------:R2:W-:Y:S01]  /*248f0*/  @P3 STG.E.U8 desc[UR18][R8.64], R13 ;  /* 0x0000000d08003986 */ /* 0x0005e2000c101112 */
[C---:B-1----:R-:W-:Y:S01]  /*24900*/  IADD3 R4, P3, PT, R0.reuse, R3, RZ ;  /* 0x0000000300047210 */ /* 0x042fe20007f7e0ff */
[C---:B------:R-:W-:Y:S01]  /*24910*/  VIADD R10, R0.reuse, UR5 ;  /* 0x00000005000a7c36 */ /* 0x040fe20008000000 */
[----:B------:R-:W-:Y:S01]  /*24920*/  F2FP.SATFINITE.E4M3.F32.PACK_AB_MERGE_C R93, R93, R92, RZ ;  /* 0x0000005c5d5d723e */ /* 0x000fe200048070ff */
[----:B------:R-:W3:Y:S01]  /*24930*/  LDL.LU R16, [R1+0x99c] ;  /* 0x00099c0001107983 */ /* 0x000ee20000300800 */
[----:B------:R-:W-:Y:S01]  /*24940*/  LEA.HI.X.SX32 R5, R0, R2, 0x1, P3 ;  /* 0x0000000200057211 */ /* 0x000fe200018f0eff */
[----:B------:R-:W1:Y:S01]  /*24950*/  LDCU UR10, c[0x0][0x39c] ;  /* 0x00007380ff0a77ac */ /* 0x000e620008000800 */
[----:B------:R-:W-:-:S02]  /*24960*/  PRMT R11, R93, 0x9910, RZ ;  /* 0x000099105d0b7816 */ /* 0x000fc400000000ff */
[CC--:B--2---:R-:W-:Y:S02]  /*24970*/  IADD3 R6, P3, PT, R10.reuse, R3.reuse, RZ ;  /* 0x000000030a067210 */ /* 0x0c4fe40007f7e0ff */
[----:B------:R-:W-:Y:S02]  /*24980*/  SHF.R.S32.HI R11, RZ, 0x8, R11 ;  /* 0x00000008ff0b7819 */ /* 0x000fe4000001140b */
[C---:B------:R-:W-:Y:S01]  /*24990*/  LEA.HI.X.SX32 R7, R10.reuse, R2, 0x1, P3 ;  /* 0x000000020a077211 */ /* 0x040fe200018f0eff */
[----:B------:R-:W-:Y:S01]  /*249a0*/  VIADD R10, R10, UR5 ;  /* 0x000000050a0a7c36 */ /* 0x000fe20008000000 */
[----:B------:R2:W-:Y:S04]  /*249b0*/  @P6 STG.E.U8 desc[UR18][R4.64], R93 ;  /* 0x0000005d04006986 */ /* 0x0005e8000c101112 */
[----:B------:R0:W-:Y:S01]  /*249c0*/  @P1 STG.E.U8 desc[UR18][R6.64], R11 ;  /* 0x0000000b06001986 */ /* 0x0001e2000c101112 */
[----:B------:R-:W-:-:S04]  /*249d0*/  IADD3 R8, P1, PT, R10, R3, RZ ;  /* 0x000000030a087210 */ /* 0x000fc80007f3e0ff */
[----:B------:R-:W-:Y:S02]  /*249e0*/  LEA.HI.X.SX32 R9, R10, R2, 0x1, P1 ;  /* 0x000000020a097211 */ /* 0x000fe400008f0eff */
[----:B----4-:R-:W-:Y:S02]  /*249f0*/  ISETP.LT.AND P1, PT, R15, UR4, !P2 ;  /* 0x000000040f007c0c */ /* 0x010fe4000d721270 */
[----:B-----5:R-:W-:Y:S01]  /*24a00*/  ISETP.LT.AND P3, PT, R14, UR6, !P2 ;  /* 0x000000060e007c0c */ /* 0x020fe2000d761270 */
[----:B------:R-:W4:Y:S01]  /*24a10*/  LDL.LU R15, [R1+0x990] ;  /* 0x00099000010f7983 */ /* 0x000f220000300800 */
[----:B------:R-:W-:Y:S01]  /*24a20*/  VIADD R0, R10, UR5 ;  /* 0x000000050a007c36 */ /* 0x000fe20008000000 */
[----:B------:R-:W-:Y:S01]  /*24a30*/  F2FP.SATFINITE.E4M3.F32.PACK_AB_MERGE_C R95, R95, R94, RZ ;  /* 0x0000005e5f5f723e */ /* 0x000fe200048070ff */
[----:B------:R-:W4:Y:S01]  /*24a40*/  LDCU UR4, c[0x0][0x39c] ;  /* 0x00007380ff0477ac */ /* 0x000f220008000800 */
[----:B------:R-:W5:Y:S02]  /*24a50*/  LDL.LU R14, [R1+0x98c] ;  /* 0x00098c00010e7983 */ /* 0x000f640000300800 */
[C---:B--2---:R-:W-:Y:S01]  /*24a60*/  IADD3 R4, P6, PT, R0.reuse, R3, RZ ;  /* 0x0000000300047210 */ /* 0x044fe20007fde0ff */
[----:B------:R-:W5:Y:S01]  /*24a70*/  LDCU UR6, c[0x0][0x39c] ;  /* 0x00007380ff0677ac */ /* 0x000f620008000800 */
[----:B------:R-:W-:Y:S01]  /*24a80*/  PRMT R12, R95, 0x9910, RZ ;  /* 0x000099105f0c7816 */ /* 0x000fe200000000ff */
[----:B------:R-:W2:Y:S01]  /*24a90*/  LDL.LU R10, [R1+0x988] ;  /* 0x00098800010a7983 */ /* 0x000ea20000300800 */
[C---:B------:R-:W-:Y:S01]  /*24aa0*/  LEA.HI.X.SX32 R5, R0.reuse, R2, 0x1, P6 ;  /* 0x0000000200057211 */ /* 0x040fe200030f0eff */
[----:B------:R-:W-:Y:S01]  /*24ab0*/  VIADD R0, R0, UR5 ;  /* 0x0000000500007c36 */ /* 0x000fe20008000000 */
[----:B0-----:R-:W-:-:S04]  /*24ac0*/  SHF.R.S32.HI R11, RZ, 0x8, R12 ;  /* 0x00000008ff0b7819 */ /* 0x001fc8000001140c */
[CC--:B------:R-:W-:Y:S02]  /*24ad0*/  IADD3 R6, P6, PT, R0.reuse, R3.reuse, RZ ;  /* 0x0000000300067210 */ /* 0x0c0fe40007fde0ff */
[----:B------:R-:W-:Y:S02]  /*24ae0*/  F2FP.SATFINITE.E4M3.F32.PACK_AB_MERGE_C R97, R97, R96, RZ ;  /* 0x000000606161723e */ /* 0x000fe400048070ff */
[C---:B------:R-:W-:Y:S01]  /*24af0*/  LEA.HI.X.SX32 R7, R0.reuse, R2, 0x1, P6 ;  /* 0x0000000200077211 */ /* 0x040fe200030f0eff */
[----:B------:R-:W-:Y:S01]  /*24b00*/  VIADD R0, R0, UR5 ;  /* 0x0000000500007c36 */ /* 0x000fe20008000000 */
[----:B------:R0:W-:Y:S01]  /*24b10*/  @P0 STG.E.U8 desc[UR18][R8.64], R95 ;  /* 0x0000005f08000986 */ /* 0x0001e2000c101112 */
[----:B---3--:R-:W-:Y:S01]  /*24b20*/  ISETP.LT.AND P0, PT, R18, UR7, !P2 ;  /* 0x0000000712007c0c */ /* 0x008fe2000d701270 */
[----:B------:R-:W2:Y:S02]  /*24b30*/  LDCU UR7, c[0x0][0x39c] ;  /* 0x00007380ff0777ac */ /* 0x000ea40008000800 */
[----:B------:R3:W-:Y:S04]  /*24b40*/  @P5 STG.E.U8 desc[UR18][R4.64], R11 ;  /* 0x0000000b04005986 */ /* 0x0007e8000c101112 */
[----:B------:R1:W-:Y:S01]  /*24b50*/  @P1 STG.E.U8 desc[UR18][R6.64], R97 ;  /* 0x0000006106001986 */ /* 0x0003e2000c101112 */
[----:B0-----:R-:W-:Y:S01]  /*24b60*/  PRMT R8, R97, 0x9910, RZ ;  /* 0x0000991061087816 */ /* 0x001fe200000000ff */
[C---:B------:R-:W-:Y:S01]  /*24b70*/  VIADD R9, R0.reuse, UR5 ;  /* 0x0000000500097c36 */ /* 0x040fe20008000000 */
[----:B---3--:R-:W-:-:S03]  /*24b80*/  IADD3 R4, P1, PT, R0, R3, RZ ;  /* 0x0000000300047210 */ /* 0x008fc60007f3e0ff */
        /* <DEDUP_REMOVED lines=15> */
[----:B------:R-:W-:-:S02]  /*24c80*/  ISETP.LT.AND P5, PT, R17, UR9, !P2 ;  /* 0x0000000911007c0c */ /* 0x000fc4000d7a1270 */
[----:B------:R-:W-:Y:S01]  /*24c90*/  PRMT R13, R99, 0x9910, RZ ;  /* 0x00009910630d7816 */ /* 0x000fe200000000ff */
[----:B------:R-:W5:Y:S01]  /*24ca0*/  LDL.LU R18, [R1+0x810] ;  /* 0x0008100001127983 */ /* 0x000f620000300800 */
[CC--:B-1----:R-:W-:Y:S01]  /*24cb0*/  IADD3 R6, P3, PT, R0.reuse, R3.reuse, RZ ;  /* 0x0000000300067210 */ /* 0x0c2fe20007f7e0ff */
[----:B------:R-:W1:Y:S01]  /*24cc0*/  LDCU UR9, c[0x0][0x39c] ;  /* 0x00007380ff0977ac */ /* 0x000e620008000800 */
[----:B------:R-:W-:Y:S01]  /*24cd0*/  SHF.R.S32.HI R13, RZ, 0x8, R13 ;  /* 0x00000008ff0d7819 */ /* 0x000fe2000001140d */
[----:B------:R-:W1:Y:S01]  /*24ce0*/  LDL.LU R17, [R1+0x80c] ;  /* 0x00080c0001117983 */ /* 0x000e620000300800 */
[C---:B------:R-:W-:Y:S01]  /*24cf0*/  LEA.HI.X.SX32 R7, R0.reuse, R2, 0x1, P3 ;  /* 0x0000000200077211 */ /* 0x040fe200018f0eff */
[----:B------:R-:W-:Y:S01]  /*24d00*/  VIADD R0, R0, UR5 ;  /* 0x0000000500007c36 */ /* 0x000fe20008000000 */
[----:B--2---:R-:W-:Y:S01]  /*24d10*/  ISETP.LT.AND P3, PT, R10, UR7, !P2 ;  /* 0x000000070a007c0c */ /* 0x004fe2000d761270 */
[----:B------:R-:W2:Y:S01]  /*24d20*/  LDCU UR7, c[0x0][0x39c] ;  /* 0x00007380ff0777ac */ /* 0x000ea20008000800 */
[----:B------:R-:W-:Y:S01]  /*24d30*/  ISETP.LT.AND P6, PT, R16, UR10, !P2 ;  /* 0x0000000a10007c0c */ /* 0x000fe2000d7c1270 */
[----:B------:R2:W-:Y:S01]  /*24d40*/  @P5 STG.E.U8 desc[UR18][R6.64], R13 ;  /* 0x0000000d06005986 */ /* 0x0005e2000c101112 */
[C---:B0-----:R-:W-:Y:S01]  /*24d50*/  IADD3 R4, P5, PT, R0.reuse, R3, RZ ;  /* 0x0000000300047210 */ /* 0x041fe20007fbe0ff */
[C---:B------:R-:W-:Y:S01]  /*24d60*/  VIADD R10, R0.reuse, UR5 ;  /* 0x00000005000a7c36 */ /* 0x040fe20008000000 */
[----:B------:R-:W-:Y:S01]  /*24d70*/  F2FP.SATFINITE.E4M3.F32.PACK_AB_MERGE_C R101, R101, R100, RZ ;  /* 0x000000646565723e */ /* 0x000fe200048070ff */
[----:B------:R-:W5:Y:S01]  /*24d80*/  LDL.LU R16, [R1+0x984] ;  /* 0x0009840001107983 */ /* 0x000f620000300800 */
[----:B------:R-:W-:Y:S01]  /*24d90*/  LEA.HI.X.SX32 R5, R0, R2, 0x1, P5 ;  /* 0x0000000200057211 */ /* 0x000fe200028f0eff */
[----:B------:R-:W0:Y:S01]  /*24da0*/  LDCU UR10, c[0x0][0x39c] ;  /* 0x00007380ff0a77ac */ /* 0x000e220008000800 */
[----:B------:R-:W-:-:S02]  /*24db0*/  PRMT R11, R101, 0x9910, RZ ;  /* 0x00009910650b7816 */ /* 0x000fc400000000ff */
[CC--:B---3--:R-:W-:Y:S02]  /*24dc0*/  IADD3 R8, P5, PT, R10.reuse, R3.reuse, RZ ;  /* 0x000000030a087210 */ /* 0x0c8fe40007fbe0ff */
[----:B------:R-:W-:Y:S02]  /*24dd0*/  SHF.R.S32.HI R11, RZ, 0x8, R11 ;  /* 0x00000008ff0b7819 */ /* 0x000fe4000001140b */
[C---:B------:R-:W-:Y:S01]  /*24de0*/  LEA.HI.X.SX32 R9, R10.reuse, R2, 0x1, P5 ;  /* 0x000000020a097211 */ /* 0x040fe200028f0eff */
[----:B------:R-:W-:Y:S01]  /*24df0*/  VIADD R10, R10, UR5 ;  /* 0x000000050a0a7c36 */ /* 0x000fe20008000000 */
[----:B------:R3:W-:Y:S04]  /*24e00*/  @P6 STG.E.U8 desc[UR18][R4.64], R101 ;  /* 0x0000006504006986 */ /* 0x0007e8000c101112 */
[----:B------:R0:W-:Y:S01]  /*24e10*/  @P1 STG.E.U8 desc[UR18][R8.64], R11 ;  /* 0x0000000b08001986 */ /* 0x0001e2000c101112 */
[----:B--2---:R-:W-:-:S04]  /*24e20*/  IADD3 R6, P1, PT, R10, R3, RZ ;  /* 0x000000030a067210 */ /* 0x004fc80007f3e0ff */
[----:B------:R-:W-:Y:S02]  /*24e30*/  LEA.HI.X.SX32 R7, R10, R2, 0x1, P1 ;  /* 0x000000020a077211 */ /* 0x000fe400008f0eff */
[----:B----4-:R-:W-:Y:S02]  /*24e40*/  ISETP.LT.AND P1, PT, R15, UR4, !P2 ;  /* 0x000000040f007c0c */ /* 0x010fe4000d721270 */
[----:B-----5:R-:W-:Y:S01]  /*24e50*/  ISETP.LT.AND P5, PT, R14, UR6, !P2 ;  /* 0x000000060e007c0c */ /* 0x020fe2000d7a1270 */
[----:B------:R-:W2:Y:S01]  /*24e60*/  LDL.LU R15, [R1+0x980] ;  /* 0x00098000010f7983 */ /* 0x000ea20000300800 */
[----:B------:R-:W-:Y:S01]  /*24e70*/  VIADD R0, R10, UR5 ;  /* 0x000000050a007c36 */ /* 0x000fe20008000000 */
[----:B------:R-:W-:Y:S01]  /*24e80*/  F2FP.SATFINITE.E4M3.F32.PACK_AB_MERGE_C R103, R103, R102, RZ ;  /* 0x000000666767723e */ /* 0x000fe200048070ff */
[----:B------:R-:W2:Y:S01]  /*24e90*/  LDCU UR4, c[0x0][0x39c] ;  /* 0x00007380ff0477ac */ /* 0x000ea20008000800 */
[----:B------:R-:W4:Y:S02]  /*24ea0*/  LDL.LU R14, [R1+0x97c] ;  /* 0x00097c00010e7983 */ /* 0x000f240000300800 */
[C---:B---3--:R-:W-:Y:S01]  /*24eb0*/  IADD3 R4, P6, PT, R0.reuse, R3, RZ ;  /* 0x0000000300047210 */ /* 0x048fe20007fde0ff */
[----:B------:R-:W4:Y:S01]  /*24ec0*/  LDCU UR6, c[0x0][0x39c] ;  /* 0x00007380ff0677ac */ /* 0x000f220008000800 */
[----:B------:R-:W-:Y:S01]  /*24ed0*/  PRMT R12, R103, 0x9910, RZ ;  /* 0x00009910670c7816 */ /* 0x000fe200000000ff */
[----:B------:R-:W3:Y:S01]  /*24ee0*/  LDL.LU R10, [R1+0x8dc] ;  /* 0x0008dc00010a7983 */ /* 0x000ee20000300800 */
        /* <DEDUP_REMOVED lines=8> */
[----:B------:R-:W-:Y:S01]  /*24f70*/  ISETP.LT.AND P0, PT, R18, UR7, !P2 ;  /* 0x0000000712007c0c */ /* 0x000fe2000d701270 */
[----:B------:R-:W3:Y:S02]  /*24f80*/  LDCU UR7, c[0x0][0x39c] ;  /* 0x00007380ff0777ac */ /* 0x000ee40008000800 */
[----:B------:R5:W-:Y:S04]  /*24f90*/  @P3 STG.E.U8 desc[UR18][R4.64], R11 ;  /* 0x0000000b04003986 */ /* 0x000be8000c101112 */
[----:B------:R1:W-:Y:S01]  /*24fa0*/  @P1 STG.E.U8 desc[UR18][R8.64], R105 ;  /* 0x0000006908001986 */ /* 0x0003e2000c101112 */
[----:B0-----:R-:W-:Y:S01]  /*24fb0*/  PRMT R6, R105, 0x9910, RZ ;  /* 0x0000991069067816 */ /* 0x001fe200000000ff */
[C---:B------:R-:W-:Y:S01]  /*24fc0*/  VIADD R7, R0.reuse, UR5 ;  /* 0x0000000500077c36 */ /* 0x040fe20008000000 */
[----:B-----5:R-:W-:-:S03]  /*24fd0*/  IADD3 R4, P1, PT, R0, R3, RZ ;  /* 0x0000000300047210 */ /* 0x020fc60007f3e0ff */
        /* <DEDUP_REMOVED lines=9> */
[----:B--2---:R-:W-:Y:S01]  /*25070*/  ISETP.LT.AND P1, PT, R15, UR4, !P2 ;  /* 0x000000040f007c0c */ /* 0x004fe2000d721270 */
[----:B------:R-:W2:Y:S02]  /*25080*/  LDCU UR4, c[0x0][0x39c] ;  /* 0x00007380ff0477ac */ /* 0x000ea40008000800 */
[----:B------:R-:W2:Y:S01]  /*25090*/  LDL.LU R15, [R1+0x808] ;  /* 0x00080800010f7983 */ /* 0x000ea20000300800 */
[----:B----4-:R-:W-:Y:S01]  /*250a0*/  ISETP.LT.AND P0, PT, R14, UR6, !P2 ;  /* 0x000000060e007c0c */ /* 0x010fe2000d701270 */
[----:B------:R-:W4:Y:S02]  /*250b0*/  LDCU UR6, c[0x0][0x39c] ;  /* 0x00007380ff0677ac */ /* 0x000f240008000800 */
[----:B------:R-:W4:Y:S01]  /*250c0*/  LDL.LU R14, [R1+0x804] ;  /* 0x00080400010e7983 */ /* 0x000f220000300800 */
[----:B-1----:R-:W-:-:S02]  /*250d0*/  ISETP.LT.AND P3, PT, R17, UR9, !P2 ;  /* 0x0000000911007c0c */ /* 0x002fc4000d761270 */
[----:B------:R-:W-:Y:S01]  /*250e0*/  PRMT R13, R107, 0x9910, RZ ;  /* 0x000099106b0d7816 */ /* 0x000fe200000000ff */
[----:B------:R-:W4:Y:S01]  /*250f0*/  LDL.LU R18, [R1+0x800] ;  /* 0x0008000001127983 */ /* 0x000f220000300800 */
[CC--:B------:R-:W-:Y:S01]  /*25100*/  IADD3 R8, P5, PT, R0.reuse, R3.reuse, RZ ;  /* 0x0000000300087210 */ /* 0x0c0fe20007fbe0ff */
[----:B------:R-:W1:Y:S01]  /*25110*/  LDCU UR9, c[0x0][0x39c] ;  /* 0x00007380ff0977ac */ /* 0x000e620008000800 */
[----:B------:R-:W-:Y:S01]  /*25120*/  SHF.R.S32.HI R13, RZ, 0x8, R13 ;  /* 0x00000008ff0d7819 */ /* 0x000fe2000001140d */
[----:B------:R-:W1:Y:S01]  /*25130*/  LDL.LU R17, [R1+0x7fc] ;  /* 0x0007fc0001117983 */ /* 0x000e620000300800 */
[C---:B------:R-:W-:Y:S01]  /*25140*/  LEA.HI.X.SX32 R9, R0.reuse, R2, 0x1, P5 ;  /* 0x0000000200097211 */ /* 0x040fe200028f0eff */
[----:B------:R-:W-:Y:S01]  /*25150*/  VIADD R0, R0, UR5 ;  /* 0x0000000500007c36 */ /* 0x000fe20008000000 */
[----:B---3--:R-:W-:Y:S01]  /*25160*/  ISETP.LT.AND P5, PT, R10, UR7, !P2 ;  /* 0x000000070a007c0c */ /* 0x008fe2000d7a1270 */
[----:B------:R-:W3:Y:S01]  /*25170*/  LDCU UR7, c[0x0][0x39c] ;  /* 0x00007380ff0777ac */ /* 0x000ee20008000800 */
[----:B------:R-:W-:Y:S01]  /*25180*/  ISETP.LT.AND P6, PT, R16, UR10, !P2 ;  /* 0x0000000a10007c0c */ /* 0x000fe2000d7c1270 */
[----:B------:R3:W-:Y:S01]  /*25190*/  @P3 STG.E.U8 desc[UR18][R8.64], R13 ;  /* 0x0000000d08003986 */ /* 0x0007e2000c101112 */
[C---:B0-----:R-:W-:Y:S01]  /*251a0*/  IADD3 R4, P3, PT, R0.reuse, R3, RZ ;  /* 0x0000000300047210 */ /* 0x041fe20007f7e0ff */
[C---:B------:R-:W-:Y:S01]  /*251b0*/  VIADD R10, R0.reuse, UR5 ;  /* 0x00000005000a7c36 */ /* 0x040fe20008000000 */
[----:B------:R-:W-:Y:S01]  /*251c0*/  F2FP.SATFINITE.E4M3.F32.PACK_AB_MERGE_C R109, R109, R108, RZ ;  /* 0x0000006c6d6d723e */ /* 0x000fe200048070ff */
[----:B------:R-:W4:Y:S01]  /*251d0*/  LDL.LU R16, [R1+0x978] ;  /* 0x0009780001107983 */ /* 0x000f220000300800 */
[----:B------:R-:W-:Y:S01]  /*251e0*/  LEA.HI.X.SX32 R5, R0, R2, 0x1, P3 ;  /* 0x0000000200057211 */ /* 0x000fe200018f0eff */
[----:B------:R-:W0:Y:S01]  /*251f0*/  LDCU UR10, c[0x0][0x39c] ;  /* 0x00007380ff0a77ac */ /* 0x000e220008000800 */
[----:B------:R-:W-:-:S02]  /*25200*/  PRMT R11, R109, 0x9910, RZ ;  /* 0x000099106d0b7816 */ /* 0x000fc400000000ff */
[CC--:B-----5:R-:W-:Y:S02]  /*25210*/  IADD3 R6, P3, PT, R10.reuse, R3.reuse, RZ ;  /* 0x000000030a067210 */ /* 0x0e0fe40007f7e0ff */
[----:B------:R-:W-:Y:S02]  /*25220*/  SHF.R.S32.HI R11, RZ, 0x8, R11 ;  /* 0x00000008ff0b7819 */ /* 0x000fe4000001140b */
[C---:B------:R-:W-:Y:S01]  /*25230*/  LEA.HI.X.SX32 R7, R10.reuse, R2, 0x1, P3 ;  /* 0x000000020a077211 */ /* 0x040fe200018f0eff */
[----:B------:R-:W-:Y:S01]  /*25240*/  VIADD R10, R10, UR5 ;  /* 0x000000050a0a7c36 */ /* 0x000fe20008000000 */
[----:B------:R5:W-:Y:S04]  /*25250*/  @P6 STG.E.U8 desc[UR18][R4.64], R109 ;  /* 0x0000006d04006986 */ /* 0x000be8000c101112 */
[----:B------:R0:W-:Y:S01]  /*25260*/  @P1 STG.E.U8 desc[UR18][R6.64], R11 ;  /* 0x0000000b06001986 */ /* 0x0001e2000c101112 */
[----:B---3--:R-:W-:-:S04]  /*25270*/  IADD3 R8, P1, PT, R10, R3, RZ ;  /* 0x000000030a087210 */ /* 0x008fc80007f3e0ff */
[----:B------:R-:W-:Y:S02]  /*25280*/  LEA.HI.X.SX32 R9, R10, R2, 0x1, P1 ;  /* 0x000000020a097211 */ /* 0x000fe400008f0eff */
[----:B--2---:R-:W-:Y:S02]  /*25290*/  ISETP.LT.AND P1, PT, R15, UR4, !P2 ;  /* 0x000000040f007c0c */ /* 0x004fe4000d721270 */
[----:B----4-:R-:W-:Y:S01]  /*252a0*/  ISETP.LT.AND P3, PT, R14, UR6, !P2 ;  /* 0x000000060e007c0c */ /* 0x010fe2000d761270 */
[----:B------:R-:W2:Y:S01]  /*252b0*/  LDL.LU R15, [R1+0x96c] ;  /* 0x00096c00010f7983 */ /* 0x000ea20000300800 */
[----:B------:R-:W-:Y:S01]  /*252c0*/  VIADD R0, R10, UR5 ;  /* 0x000000050a007c36 */ /* 0x000fe20008000000 */
[----:B------:R-:W-:Y:S01]  /*252d0*/  F2FP.SATFINITE.E4M3.F32.PACK_AB_MERGE_C R111, R111, R110, RZ ;  /* 0x0000006e6f6f723e */ /* 0x000fe200048070ff */
[----:B------:R-:W2:Y:S01]  /*252e0*/  LDCU UR4, c[0x0][0x39c] ;  /* 0x00007380ff0477ac */ /* 0x000ea20008000800 */
[----:B------:R-:W3:Y:S02]  /*252f0*/  LDL.LU R14, [R1+0x960] ;  /* 0x00096000010e7983 */ /* 0x000ee40000300800 */
[C---:B-----5:R-:W-:Y:S01]  /*25300*/  IADD3 R4, P6, PT, R0.reuse, R3, RZ ;  /* 0x0000000300047210 */ /* 0x060fe20007fde0ff */
[----:B------:R-:W3:Y:S01]  /*25310*/  LDCU UR6, c[0x0][0x39c] ;  /* 0x00007380ff0677ac */ /* 0x000ee20008000800 */
[----:B------:R-:W-:Y:S01]  /*25320*/  PRMT R12, R111, 0x9910, RZ ;  /* 0x000099106f0c7816 */ /* 0x000fe200000000ff */
[----:B------:R-:W4:Y:S01]  /*25330*/  LDL.LU R10, [R1+0x8d8] ;  /* 0x0008d800010a7983 */ /* 0x000f220000300800 */
        /* <DEDUP_REMOVED lines=9> */
[----:B------:R-:W4:Y:S02]  /*253d0*/  LDCU UR7, c[0x0][0x39c] ;  /* 0x00007380ff0777ac */ /* 0x000f240008000800 */
        /* <DEDUP_REMOVED lines=14> */
[----:B-1----:R-:W-:Y:S01]  /*254c0*/  ISETP.LT.AND P5, PT, R17, UR9, !P2 ;  /* 0x0000000911007c0c */ /* 0x002fe2000d7a1270 */
[----:B------:R-:W1:Y:S01]  /*254d0*/  LDCU UR9, c[0x0][0x39c] ;  /* 0x00007380ff0977ac */ /* 0x000e620008000800 */
[----:B------:R-:W-:-:S02]  /*254e0*/  ISETP.LT.AND P6, PT, R16, UR10, !P2 ;  /* 0x0000000a10007c0c */ /* 0x000fc4000d7c1270 */
[----:B--2---:R-:W-:Y:S01]  /*254f0*/  ISETP.LT.AND P1, PT, R15, UR4, !P2 ;  /* 0x000000040f007c0c */ /* 0x004fe2000d721270 */
[----:B------:R-:W2:Y:S01]  /*25500*/  LDCU UR4, c[0x0][0x39c] ;  /* 0x00007380ff0477ac */ /* 0x000ea20008000800 */
[----:B------:R-:W2:Y:S01]  /*25510*/  LDL.LU R15, [R1+0x7f8] ;  /* 0x0007f800010f7983 */ /* 0x000ea20000300800 */
[----:B---3--:R-:W-:Y:S01]  /*25520*/  ISETP.LT.AND P0, PT, R14, UR6, !P2 ;  /* 0x000000060e007c0c */ /* 0x008fe2000d701270 */
[----:B------:R-:W3:Y:S02]  /*25530*/  LDCU UR6, c[0x0][0x39c] ;  /* 0x00007380ff0677ac */ /* 0x000ee40008000800 */
[----:B------:R-:W3:Y:S01]  /*25540*/  LDL.LU R14, [R1+0x7f4] ;  /* 0x0007f400010e7983 */ /* 0x000ee20000300800 */
[----:B------:R-:W-:Y:S02]  /*25550*/  PRMT R13, R115, 0x9910, RZ ;  /* 0x00009910730d7816 */ /* 0x000fe400000000ff */
[C---:B------:R-:W-:Y:S01]  /*25560*/  IADD3 R6, P3, PT, R0.reuse, R3, RZ ;  /* 0x0000000300067210 */ /* 0x040fe20007f7e0ff */
[----:B------:R-:W3:Y:S01]  /*25570*/  LDL.LU R18, [R1+0x7f0] ;  /* 0x0007f00001127983 */ /* 0x000ee20000300800 */
[----:B------:R-:W-:Y:S01]  /*25580*/  F2FP.SATFINITE.E4M3.F32.PACK_AB_MERGE_C R117, R117, R116, RZ ;  /* 0x000000747575723e */ /* 0x000fe200048070ff */
[----:B------:R-:W1:Y:S02]  /*25590*/  LDCU UR10, c[0x0][0x39c] ;  /* 0x00007380ff0a77ac */ /* 0x000e640008000800 */
[----:B------:R-:W3:Y:S04]  /*255a0*/  LDL.LU R17, [R1+0x7e0] ;  /* 0x0007e00001117983 */ /* 0x000ee80000300800 */
[----:B------:R-:W1:Y:S01]  /*255b0*/  LDL.LU R16, [R1+0x95c] ;  /* 0x00095c0001107983 */ /* 0x000e620000300800 */
[C---:B------:R-:W-:Y:S01]  /*255c0*/  LEA.HI.X.SX32 R7, R0.reuse, R2, 0x1, P3 ;  /* 0x0000000200077211 */ /* 0x040fe200018f0eff */
[----:B------:R-:W-:Y:S01]  /*255d0*/  VIADD R0, R0, UR5 ;  /* 0x0000000500007c36 */ /* 0x000fe20008000000 */
[----:B------:R-:W-:-:S02]  /*255e0*/  SHF.R.S32.HI R13, RZ, 0x8, R13 ;  /* 0x00000008ff0d7819 */ /* 0x000fc4000001140d */
[----:B----4-:R-:W-:Y:S01]  /*255f0*/  ISETP.LT.AND P3, PT, R10, UR7, !P2 ;  /* 0x000000070a007c0c */ /* 0x010fe2000d761270 */
[C---:B------:R-:W-:Y:S01]  /*25600*/  VIADD R10, R0.reuse, UR5 ;  /* 0x00000005000a7c36 */ /* 0x040fe20008000000 */
[----:B0-----:R-:W-:Y:S01]  /*25610*/  PRMT R11, R117, 0x9910, RZ ;  /* 0x00009910750b7816 */ /* 0x001fe200000000ff */
[----:B------:R0:W-:Y:S01]  /*25620*/  @P5 STG.E.U8 desc[UR18][R6.64], R13 ;  /* 0x0000000d06005986 */ /* 0x0001e2000c101112 */
[CC--:B------:R-:W-:Y:S01]  /*25630*/  IADD3 R4, P5, PT, R0.reuse, R3.reuse, RZ ;  /* 0x0000000300047210 */ /* 0x0c0fe20007fbe0ff */
[----:B------:R-:W4:Y:S03]  /*25640*/  LDCU UR7, c[0x0][0x39c] ;  /* 0x00007380ff0777ac */ /* 0x000f260008000800 */
[----:B------:R-:W-:Y:S02]  /*25650*/  LEA.HI.X.SX32 R5, R0, R2, 0x1, P5 ;  /* 0x0000000200057211 */ /* 0x000fe400028f0eff */
[----:B-----5:R-:W-:-:S02]  /*25660*/  IADD3 R8, P5, PT, R10, R3, RZ ;  /* 0x000000030a087210 */ /* 0x020fc40007fbe0ff */
[----:B------:R-:W-:Y:S02]  /*25670*/  SHF.R.S32.HI R11, RZ, 0x8, R11 ;  /* 0x00000008ff0b7819 */ /* 0x000fe4000001140b */
[C---:B------:R-:W-:Y:S01]  /*25680*/  LEA.HI.X.SX32 R9, R10.reuse, R2, 0x1, P5 ;  /* 0x000000020a097211 */ /* 0x040fe200028f0eff */
[----:B------:R-:W-:Y:S01]  /*25690*/  VIADD R10, R10, UR5 ;  /* 0x000000050a0a7c36 */ /* 0x000fe20008000000 */
[----:B------:R5:W-:Y:S04]  /*256a0*/  @P6 STG.E.U8 desc[UR18][R4.64], R117 ;  /* 0x0000007504006986 */ /* 0x000be8000c101112 */
[----:B------:R4:W-:Y:S01]  /*256b0*/  @P1 STG.E.U8 desc[UR18][R8.64], R11 ;  /* 0x0000000b08001986 */ /* 0x0009e2000c101112 */
[C---:B0-----:R-:W-:Y:S01]  /*256c0*/  IADD3 R6, P1, PT, R10.reuse, R3, RZ ;  /* 0x000000030a067210 */ /* 0x041fe20007f3e0ff */
[----:B------:R-:W-:-:S03]  /*256d0*/  VIADD R0, R10, UR5 ;  /* 0x000000050a007c36 */ /* 0x000fc60008000000 */
[----:B------:R-:W-:Y:S02]  /*256e0*/  LEA.HI.X.SX32 R7, R10, R2, 0x1, P1 ;  /* 0x000000020a077211 */ /* 0x000fe400008f0eff */
[----:B------:R-:W-:Y:S02]  /*256f0*/  F2FP.SATFINITE.E4M3.F32.PACK_AB_MERGE_C R119, R119, R118, RZ ;  /* 0x000000767777723e */ /* 0x000fe400048070ff */
[CC--:B-----5:R-:W-:Y:S02]  /*25700*/  IADD3 R4, P6, PT, R0.reuse, R3.reuse, RZ ;  /* 0x0000000300047210 */ /* 0x0e0fe40007fde0ff */
[----:B------:R-:W-:Y:S02]  /*25710*/  PRMT R12, R119, 0x9910, RZ ;  /* 0x00009910770c7816 */ /* 0x000fe400000000ff */
[C---:B------:R-:W-:Y:S02]  /*25720*/  LEA.HI.X.SX32 R5, R0.reuse, R2, 0x1, P6 ;  /* 0x0000000200057211 */ /* 0x040fe400030f0eff */
[----:B----4-:R-:W-:Y:S01]  /*25730*/  SHF.R.S32.HI R11, RZ, 0x8, R12 ;  /* 0x00000008ff0b7819 */ /* 0x010fe2000001140c */
[----:B------:R-:W-:Y:S01]  /*25740*/  VIADD R0, R0, UR5 ;  /* 0x0000000500007c36 */ /* 0x000fe20008000000 */
[----:B------:R0:W-:Y:S04]  /*25750*/  @P0 STG.E.U8 desc[UR18][R6.64], R119 ;  /* 0x0000007706000986 */ /* 0x0001e8000c101112 */
[----:B------:R-:W-:-:S04]  /*25760*/  IADD3 R8, P6, PT, R0, R3, RZ ;  /* 0x0000000300087210 */ /* 0x000fc80007fde0ff */
[----:B------:R-:W-:Y:S02]  /*25770*/  LEA.HI.X.SX32 R9, R0, R2, 0x1, P6 ;  /* 0x0000000200097211 */ /* 0x000fe400030f0eff */
[----:B--2---:R-:W-:Y:S02]  /*25780*/  ISETP.LT.AND P1, PT, R15, UR4, !P2 ;  /* 0x000000040f007c0c */ /* 0x004fe4000d721270 */
[----:B---3--:R-:W-:Y:S01]  /*25790*/  ISETP.LT.AND P5, PT, R14, UR6, !P2 ;  /* 0x000000060e007c0c */ /* 0x008fe2000d7a1270 */
[----:B------:R-:W2:Y:S01]  /*257a0*/  LDL.LU R15, [R1+0x958] ;  /* 0x00095800010f7983 */ /* 0x000ea20000300800 */
[----:B------:R-:W-:-:S03]  /*257b0*/  ISETP.LT.AND P0, PT, R18, UR7, !P2 ;  /* 0x0000000712007c0c */ /* 0x000fc6000d701270 */
[----:B------:R-:W3:Y:S01]  /*257c0*/  LDL.LU R14, [R1+0x954] ;  /* 0x00095400010e7983 */ /* 0x000ee20000300800 */
[----:B------:R-:W-:Y:S01]  /*257d0*/  F2FP.SATFINITE.E4M3.F32.PACK_AB_MERGE_C R121, R121, R120, RZ ;  /* 0x000000787979723e */ /* 0x000fe200048070ff */
[----:B------:R-:W-:Y:S01]  /*257e0*/  VIADD R0, R0, UR5 ;  /* 0x0000000500007c36 */ /* 0x000fe20008000000 */
[----:B------:R-:W4:Y:S01]  /*257f0*/  LDCU UR7, c[0x0][0x39c] ;  /* 0x00007380ff0777ac */ /* 0x000f220008000800 */
[----:B------:R-:W4:Y:S01]  /*25800*/  LDL.LU R10, [R1+0x8d4] ;  /* 0x0008d400010a7983 */ /* 0x000f220000300800 */
[----:B-1----:R-:W-:-:S03]  /*25810*/  ISETP.LT.AND P6, PT, R16, UR10, !P2 ;  /* 0x0000000a10007c0c */ /* 0x002fc6000d7c1270 */
[----:B------:R-:W5:Y:S01]  /*25820*/  LDL.LU R12, [R1+0x7ec] ;  /* 0x0007ec00010c7983 */ /* 0x000f620000300800 */
[----:B------:R-:W2:Y:S03]  /*25830*/  LDCU UR4, c[0x0][0x39c] ;  /* 0x00007380ff0477ac */ /* 0x000ea60008000800 */
[----:B------:R-:W5:Y:S01]  /*25840*/  LDL.LU R18, [R1+0x7e8] ;  /* 0x0007e80001127983 */ /* 0x000f620000300800 */
[----:B------:R-:W-:Y:S01]  /*25850*/  F2FP.SATFINITE.E4M3.F32.PACK_AB_MERGE_C R123, R123, R122, RZ ;  /* 0x0000007a7b7b723e */ /* 0x000fe200048070ff */
[----:B------:R-:W3:Y:S02]  /*25860*/  LDCU UR6, c[0x0][0x39c] ;  /* 0x00007380ff0677ac */ /* 0x000ee40008000800 */
[----:B------:R-:W5:Y:S01]  /*25870*/  LDL.LU R16, [R1+0x7d8] ;  /* 0x0007d80001107983 */ /* 0x000f620000300800 */
[----:B0-----:R-:W-:-:S03]  /*25880*/  PRMT R6, R121, 0x9910, RZ ;  /* 0x0000991079067816 */ /* 0x001fc600000000ff */
[----:B------:R0:W-:Y:S01]  /*25890*/  @P3 STG.E.U8 desc[UR18][R4.64], R11 ;  /* 0x0000000b04003986 */ /* 0x0001e2000c101112 */
[----:B------:R-:W-:-:S03]  /*258a0*/  VIADD R7, R0, UR5 ;  /* 0x0000000500077c36 */ /* 0x000fc60008000000 */
[----:B------:R1:W-:Y:S01]  /*258b0*/  @P1 STG.E.U8 desc[UR18][R8.64], R121 ;  /* 0x0000007908001986 */ /* 0x0003e2000c101112 */
[----:B------:R-:W-:Y:S01]  /*258c0*/  ISETP.LT.AND P3, PT, R17, UR9, !P2 ;  /* 0x0000000911007c0c */ /* 0x000fe2000d761270 */
[----:B0-----:R-:W-:Y:S01]  /*258d0*/  IMAD.MOV.U32 R11, RZ, RZ, R6 ;  /* 0x000000ffff0b7224 */ /* 0x001fe200078e0006 */
[----:B------:R-:W-:-:S04]  /*258e0*/  IADD3 R4, P1, PT, R0, R3, RZ ;  /* 0x0000000300047210 */ /* 0x000fc80007f3e0ff */
[-C--:B------:R-:W-:Y:S01]  /*258f0*/  LEA.HI.X.SX32 R5, R0, R2.reuse, 0x1, P1 ;  /* 0x0000000200057211 */ /* 0x080fe200008f0eff */
[C---:B------:R-:W-:Y:S01]  /*25900*/  VIADD R0, R7.reuse, UR5 ;  /* 0x0000000507007c36 */ /* 0x040fe20008000000 */
[----:B------:R-:W-:Y:S02]  /*25910*/  SHF.R.S32.HI R11, RZ, 0x8, R11 ;  /* 0x00000008ff0b7819 */ /* 0x000fe4000001140b */
[-C--:B------:R-:W-:Y:S02]  /*25920*/  IADD3 R6, P1, PT, R7, R3.reuse, RZ ;  /* 0x0000000307067210 */ /* 0x080fe40007f3e0ff */
[----:B------:R-:W-:Y:S01]  /*25930*/  PRMT R13, R123, 0x9910, RZ ;  /* 0x000099107b0d7816 */ /* 0x000fe200000000ff */
[----:B------:R0:W-:Y:S01]  /*25940*/  @P5 STG.E.U8 desc[UR18][R4.64], R11 ;  /* 0x0000000b04005986 */ /* 0x0001e2000c101112 */
[----:B-1----:R-:W-:Y:S02]  /*25950*/  IADD3 R8, P5, PT, R0, R3, RZ ;  /* 0x0000000300087210 */ /* 0x002fe40007fbe0ff */
[----:B------:R-:W-:-:S02]  /*25960*/  LEA.HI.X.SX32 R7, R7, R2, 0x1, P1 ;  /* 0x0000000207077211 */ /* 0x000fc400008f0eff */
[C---:B------:R-:W-:Y:S01]  /*25970*/  LEA.HI.X.SX32 R9, R0.reuse, R2, 0x1, P5 ;  /* 0x0000000200097211 */ /* 0x040fe200028f0eff */
[----:B------:R-:W-:Y:S01]  /*25980*/  VIADD R0, R0, UR5 ;  /* 0x0000000500007c36 */ /* 0x000fe20008000000 */
[----:B------:R-:W-:Y:S01]  /*25990*/  SHF.R.S32.HI R13, RZ, 0x8, R13 ;  /* 0x00000008ff0d7819 */ /* 0x000fe2000001140d */
[----:B------:R1:W-:Y:S01]  /*259a0*/  @P0 STG.E.U8 desc[UR18][R6.64], R123 ;  /* 0x0000007b06000986 */ /* 0x0003e2000c101112 */
[----:B------:R-:W-:-:S03]  /*259b0*/  F2FP.SATFINITE.E4M3.F32.PACK_AB_MERGE_C R125, R125, R124, RZ ;  /* 0x0000007c7d7d723e */ /* 0x000fc600048070ff */
[----:B------:R1:W-:Y:S01]  /*259c0*/  @P3 STG.E.U8 desc[UR18][R8.64], R13 ;  /* 0x0000000d08003986 */ /* 0x0003e2000c101112 */
[C---:B0-----:R-:W-:Y:S02]  /*259d0*/  IADD3 R4, P3, PT, R0.reuse, R3, RZ ;  /* 0x0000000300047210 */ /* 0x041fe40007f7e0ff */
[----:B------:R-:W-:Y:S02]  /*259e0*/  PRMT R17, R125, 0x9910, RZ ;  /* 0x000099107d117816 */ /* 0x000fe400000000ff */
[----:B------:R-:W-:Y:S02]  /*259f0*/  LEA.HI.X.SX32 R5, R0, R2, 0x1, P3 ;  /* 0x0000000200057211 */ /* 0x000fe400018f0eff */
[----:B------:R-:W-:-:S03]  /*25a00*/  SHF.R.S32.HI R17, RZ, 0x8, R17 ;  /* 0x00000008ff117819 */ /* 0x000fc60000011411 */
[----:B------:R0:W-:Y:S01]  /*25a10*/  @P6 STG.E.U8 desc[UR18][R4.64], R125 ;  /* 0x0000007d04006986 */ /* 0x0001e2000c101112 */
[----:B------:R-:W-:Y:S02]  /*25a20*/  F2FP.SATFINITE.E4M3.F32.PACK_AB_MERGE_C R127, R127, R126, RZ ;  /* 0x0000007e7f7f723e */ /* 0x000fe400048070ff */
[----:B------:R-:W-:Y:S02]  /*25a30*/  F2FP.SATFINITE.E4M3.F32.PACK_AB_MERGE_C R129, R129, R128, RZ ;  /* 0x000000808181723e */ /* 0x000fe400048070ff */
[----:B------:R-:W-:-:S04]  /*25a40*/  F2FP.SATFINITE.E4M3.F32.PACK_AB_MERGE_C R131, R131, R130, RZ ;  /* 0x000000828383723e */ /* 0x000fc800048070ff */
[----:B------:R-:W-:-:S04]  /*25a50*/  PRMT R19, R131, 0x9910, RZ ;  /* 0x0000991083137816 */ /* 0x000fc800000000ff */
[----:B------:R-:W-:Y:S02]  /*25a60*/  SHF.R.S32.HI R19, RZ, 0x8, R19 ;  /* 0x00000008ff137819 */ /* 0x000fe40000011413 */
[----:B--2---:R-:W-:Y:S01]  /*25a70*/  ISETP.LT.AND P1, PT, R15, UR4, !P2 ;  /* 0x000000040f007c0c */ /* 0x004fe2000d721270 */
[----:B------:R-:W5:Y:S01]  /*25a80*/  LDCU UR4, c[0x0][0x39c] ;  /* 0x00007380ff0477ac */ /* 0x000f620008000800 */
[----:B----4-:R-:W-:Y:S01]  /*25a90*/  ISETP.LT.AND P5, PT, R10, UR7, !P2 ;  /* 0x000000070a007c0c */ /* 0x010fe2000d7a1270 */
[----:B------:R-:W-:Y:S01]  /*25aa0*/  VIADD R10, R0, UR5 ;  /* 0x00000005000a7c36 */ /* 0x000fe20008000000 */
[----:B---3--:R-:W-:Y:S01]  /*25ab0*/  ISETP.LT.AND P0, PT, R14, UR6, !P2 ;  /* 0x000000060e007c0c */ /* 0x008fe2000d701270 */
[----:B------:R-:W2:Y:S02]  /*25ac0*/  LDCU UR6, c[0x0][0x39c] ;  /* 0x00007380ff0677ac */ /* 0x000ea40008000800 */
[C---:B------:R-:W-:Y:S01]  /*25ad0*/  VIADD R0, R10.reuse, UR5 ;  /* 0x000000050a007c36 */ /* 0x040fe20008000000 */
[----:B-1----:R-:W-:Y:S01]  /*25ae0*/  IADD3 R6, P3, PT, R10, R3, RZ ;  /* 0x000000030a067210 */ /* 0x002fe20007f7e0ff */
[----:B------:R-:W1:Y:S02]  /*25af0*/  LDCU UR7, c[0x0][0x39c] ;  /* 0x00007380ff0777ac */ /* 0x000e640008000800 */
[----:B------:R-:W-:Y:S01]  /*25b00*/  VIADD R11, R0, UR5 ;  /* 0x00000005000b7c36 */ /* 0x000fe20008000000 */
[----:B------:R-:W-:-:S03]  /*25b10*/  LEA.HI.X.SX32 R7, R10, R2, 0x1, P3 ;  /* 0x000000020a077211 */ /* 0x000fc600018f0eff */
[----:B------:R-:W-:Y:S02]  /*25b20*/  VIADD R13, R11, UR5 ;  /* 0x000000050b0d7c36 */ /* 0x000fe40008000000 */
[----:B------:R3:W-:Y:S01]  /*25b30*/  @P1 STG.E.U8 desc[UR18][R6.64], R17 ;  /* 0x0000001106001986 */ /* 0x0007e2000c101112 */
[CC--:B------:R-:W-:Y:S01]  /*25b40*/  IADD3 R8, P1, PT, R0.reuse, R3.reuse, RZ ;  /* 0x0000000300087210 */ /* 0x0c0fe20007f3e0ff */
[----:B------:R-:W-:Y:S01]  /*25b50*/  VIADD R14, R13, UR5 ;  /* 0x000000050d0e7c36 */ /* 0x000fe20008000000 */
[CC--:B------:R-:W-:Y:S02]  /*25b60*/  IADD3 R10, P6, PT, R11.reuse, R3.reuse, RZ ;  /* 0x000000030b0a7210 */ /* 0x0c0fe40007fde0ff */
[-C--:B------:R-:W-:Y:S01]  /*25b70*/  LEA.HI.X.SX32 R9, R0, R2.reuse, 0x1, P1 ;  /* 0x0000000200097211 */ /* 0x080fe200008f0eff */
[----:B------:R-:W-:Y:S01]  /*25b80*/  VIADD R0, R14, UR5 ;  /* 0x000000050e007c36 */ /* 0x000fe20008000000 */
[----:B-----5:R-:W-:Y:S02]  /*25b90*/  ISETP.LT.AND P3, PT, R12, UR4, !P2 ;  /* 0x000000040c007c0c */ /* 0x020fe4000d761270 */
[----:B------:R-:W-:Y:S01]  /*25ba0*/  LEA.HI.X.SX32 R11, R11, R2, 0x1, P6 ;  /* 0x000000020b0b7211 */ /* 0x000fe200030f0eff */
[----:B------:R-:W-:Y:S01]  /*25bb0*/  VIADD R15, R0, UR5 ;  /* 0x00000005000f7c36 */ /* 0x000fe20008000000 */
[----:B0-----:R-:W-:-:S02]  /*25bc0*/  IADD3 R4, P1, PT, R13, R3, RZ ;  /* 0x000000030d047210 */ /* 0x001fc40007f3e0ff */
[CC--:B------:R-:W-:Y:S02]  /*25bd0*/  IADD3 R12, P6, PT, R14.reuse, R3.reuse, RZ ;  /* 0x000000030e0c7210 */ /* 0x0c0fe40007fde0ff */
[-C--:B------:R-:W-:Y:S02]  /*25be0*/  LEA.HI.X.SX32 R5, R13, R2.reuse, 0x1, P1 ;  /* 0x000000020d057211 */ /* 0x080fe400008f0eff */
[-C--:B------:R-:W-:Y:S02]  /*25bf0*/  LEA.HI.X.SX32 R13, R14, R2.reuse, 0x1, P6 ;  /* 0x000000020e0d7211 */ /* 0x080fe400030f0eff */
[----:B------:R-:W-:Y:S02]  /*25c00*/  IADD3 R14, P6, PT, R15, R3, RZ ;  /* 0x000000030f0e7210 */ /* 0x000fe40007fde0ff */
[----:B---3--:R-:W-:Y:S02]  /*25c10*/  PRMT R7, R127, 0x9910, RZ ;  /* 0x000099107f077816 */ /* 0x008fe400000000ff */
[----:B------:R-:W-:-:S02]  /*25c20*/  LEA.HI.X.SX32 R15, R15, R2, 0x1, P6 ;  /* 0x000000020f0f7211 */ /* 0x000fc400030f0eff */
[----:B--2---:R-:W-:Y:S02]  /*25c30*/  ISETP.LT.AND P1, PT, R18, UR6, !P2 ;  /* 0x0000000612007c0c */ /* 0x004fe4000d721270 */
[----:B------:R-:W-:Y:S01]  /*25c40*/  IADD3 R6, P6, PT, R0, R3, RZ ;  /* 0x0000000300067210 */ /* 0x000fe20007fde0ff */
[----:B------:R-:W-:Y:S01]  /*25c50*/  IMAD.MOV.U32 R3, RZ, RZ, R7 ;  /* 0x000000ffff037224 */ /* 0x000fe200078e0007 */
[----:B-1----:R-:W-:Y:S02]  /*25c60*/  ISETP.LT.AND P2, PT, R16, UR7, !P2 ;  /* 0x0000000710007c0c */ /* 0x002fe4000d741270 */
[----:B------:R-:W-:Y:S02]  /*25c70*/  PRMT R17, R129, 0x9910, RZ ;  /* 0x0000991081117816 */ /* 0x000fe400000000ff */
[----:B------:R-:W-:Y:S02]  /*25c80*/  SHF.R.S32.HI R3, RZ, 0x8, R3 ;  /* 0x00000008ff037819 */ /* 0x000fe40000011403 */
[----:B------:R-:W-:Y:S01]  /*25c90*/  SHF.R.S32.HI R17, RZ, 0x8, R17 ;  /* 0x00000008ff117819 */ /* 0x000fe20000011411 */
[----:B------:R0:W-:Y:S01]  /*25ca0*/  @P0 STG.E.U8 desc[UR18][R8.64], R127 ;  /* 0x0000007f08000986 */ /* 0x0001e2000c101112 */
[----:B------:R-:W-:-:S03]  /*25cb0*/  LEA.HI.X.SX32 R7, R0, R2, 0x1, P6 ;  /* 0x0000000200077211 */ /* 0x000fc600030f0eff */
[----:B------:R0:W-:Y:S04]  /*25cc0*/  @P5 STG.E.U8 desc[UR18][R10.64], R3 ;  /* 0x000000030a005986 */ /* 0x0001e8000c101112 */
[----:B------:R0:W-:Y:S04]  /*25cd0*/  @P3 STG.E.U8 desc[UR18][R4.64], R129 ;  /* 0x0000008104003986 */ /* 0x0001e8000c101112 */
[----:B------:R0:W-:Y:S04]  /*25ce0*/  @P1 STG.E.U8 desc[UR18][R12.64], R17 ;  /* 0x000000110c001986 */ /* 0x0001e8000c101112 */
[----:B------:R0:W-:Y:S04]  /*25cf0*/  @P2 STG.E.U8 desc[UR18][R6.64], R131 ;  /* 0x0000008306002986 */ /* 0x0001e8000c101112 */
[----:B------:R0:W-:Y:S01]  /*25d00*/  @P4 STG.E.U8 desc[UR18][R14.64], R19 ;  /* 0x000000130e004986 */ /* 0x0001e2000c101112 */
[----:B------:R-:W-:Y:S06]  /*25d10*/  BAR.SYNC.DEFER_BLOCKING 0x0 ;  /* 0x0000000000007b1d */ /* 0x000fec0000010000 */
[----:B------:R-:W-:Y:S05]  /*25d20*/  BRA.U UP0, `(.L_x_13) ;  /* 0x0000000100a07547 */ /* 0x000fea000b800000 */
[----:B------:R-:W1:Y:S01]  /*25d30*/  S2UR UR5, SR_CgaCtaId ;  /* 0x00000000000579c3 */ /* 0x000e620000008800 */
[----:B------:R-:W-:Y:S01]  /*25d40*/  NOP ;  /* 0x0000000000007918 */ /* 0x000fe20000000000 */
[----:B------:R-:W-:Y:S01]  /*25d50*/  UMOV UR4, 0x50 ;  /* 0x0000005000047882 */ /* 0x000fe20000000000 */
[----:B------:R-:W-:Y:S02]  /*25d60*/  IMAD.U32 R0, RZ, RZ, UR8 ;  /* 0x00000008ff007e24 */ /* 0x000fe4000f8e00ff */
[----:B0-----:R-:W-:Y:S02]  /*25d70*/  IMAD.MOV.U32 R3, RZ, RZ, 0xf ;  /* 0x0000000fff037424 */ /* 0x001fe400078e00ff */
[----:B------:R-:W-:Y:S01]  /*25d80*/  IMAD.MOV.U32 R7, RZ, RZ, 0x1 ;  /* 0x00000001ff077424 */ /* 0x000fe200078e00ff */
[----:B------:R-:W-:-:S04]  /*25d90*/  LOP3.LUT R0, R0, 0xffff, RZ, 0xc0, !PT ;  /* 0x0000ffff00007812 */ /* 0x000fc800078ec0ff */
[----:B------:R-:W-:-:S05]  /*25da0*/  SHF.R.U32.HI R0, RZ, 0x5, R0 ;  /* 0x00000005ff007819 */ /* 0x000fca0000011600 */
[----:B------:R-:W-:Y:S01]  /*25db0*/  VIADD R2, R0, 0x10 ;  /* 0x0000001000027836 */ /* 0x000fe20000000000 */
[----:B------:R-:W-:Y:S01]  /*25dc0*/  SHF.L.U32 R0, R3, R0, RZ ;  /* 0x0000000003007219 */ /* 0x000fe200000006ff */
[----:B-1----:R-:W-:-:S03]  /*25dd0*/  ULEA UR6, UR5, UR4, 0x18 ;  /* 0x0000000405067291 */ /* 0x002fc6000f8ec0ff */
[----:B------:R-:W-:-:S04]  /*25de0*/  SHF.L.U32 R3, R7, R2, RZ ;  /* 0x0000000207037219 */ /* 0x000fc800000006ff */
[----:B------:R-:W-:Y:S02]  /*25df0*/  LOP3.LUT R0, R3, R0, RZ, 0xfc, !PT ;  /* 0x0000000003007212 */ /* 0x000fe400078efcff */
[----:B------:R-:W0:Y:S02]  /*25e00*/  LDS R5, [UR6] ;  /* 0x00000006ff057984 */ /* 0x000e240008000800 */
[C---:B------:R-:W-:Y:S02]  /*25e10*/  LOP3.LUT R2, R0.reuse, 0xffff, RZ, 0xc0, !PT ;  /* 0x0000ffff00027812 */ /* 0x040fe400078ec0ff */
[----:B0-----:R-:W-:-:S04]  /*25e20*/  LOP3.LUT R3, R0, 0xffff, R5, 0x80, !PT ;  /* 0x0000ffff00037812 */ /* 0x001fc800078e8005 */
[----:B------:R-:W-:-:S13]  /*25e30*/  ISETP.NE.AND P0, PT, R3, R2, PT ;  /* 0x000000020300720c */ /* 0x000fda0003f05270 */
[----:B------:R-:W-:Y:S05]  /*25e40*/  @P0 BRA `(.L_x_14) ;  /* 0x0000000000500947 */ /* 0x000fea0003800000 */
[----:B------:R-:W-:Y:S02]  /*25e50*/  SHF.R.U32.HI R5, RZ, 0x10, R5 ;  /* 0x00000010ff057819 */ /* 0x000fe40000011605 */
[----:B------:R-:W-:-:S04]  /*25e60*/  SHF.R.U32.HI R2, RZ, 0x10, R0 ;  /* 0x00000010ff027819 */ /* 0x000fc80000011600 */
[----:B------:R-:W-:-:S04]  /*25e70*/  LOP3.LUT R5, R5, R2, RZ, 0xc0, !PT ;  /* 0x0000000205057212 */ /* 0x000fc800078ec0ff */
[----:B------:R-:W-:-:S13]  /*25e80*/  ISETP.NE.AND P0, PT, R5, R2, PT ;  /* 0x000000020500720c */ /* 0x000fda0003f05270 */
[----:B------:R-:W-:Y:S05]  /*25e90*/  @P0 BRA `(.L_x_15) ;  /* 0x0000000000300947 */ /* 0x000fea0003800000 */
[----:B------:R-:W-:Y:S01]  /*25ea0*/  R2UR UR4, R0 ;  /* 0x00000000000472ca */ /* 0x000fe200000e0000 */
[----:B------:R-:W-:Y:S01]  /*25eb0*/  VOTEU.ANY UR5, UPT, PT ;  /* 0x0000000000057886 */ /* 0x000fe200038e0100 */
[----:B------:R-:W0:Y:S01]  /*25ec0*/  S2R R0, SR_LANEID ;  /* 0x0000000000007919 */ /* 0x000e220000000000 */
[----:B------:R-:W-:-:S10]  /*25ed0*/  UFLO.U32 UR5, UR5 ;  /* 0x00000005000572bd */ /* 0x000fd400080e0000 */
[----:B------:R-:W-:-:S06]  /*25ee0*/  ULOP3.LUT UR4, URZ, UR4, URZ, 0x33, !UPT ;  /* 0x00000004ff047292 */ /* 0x000fcc000f8e33ff */
[----:B------:R-:W-:-:S04]  /*25ef0*/  IMAD.U32 R2, RZ, RZ, UR4 ;  /* 0x00000004ff027e24 */ /* 0x000fc8000f8e00ff */
[----:B------:R-:W1:Y:S02]  /*25f00*/  REDUX UR7, R2 ;  /* 0x00000000020773c4 */ /* 0x000e640000000000 */
[----:B------:R2:W-:Y:S01]  /*25f10*/  UTCATOMSWS.AND URZ, UR4 ;  /* 0x0000000400ff79e3 */ /* 0x0005e20008000000 */
[----:B0-----:R-:W-:Y:S01]  /*25f20*/  ISETP.EQ.U32.AND P0, PT, R0, UR5, PT ;  /* 0x0000000500007c0c */ /* 0x001fe2000bf02070 */
[----:B-1----:R-:W-:-:S12]  /*25f30*/  IMAD.U32 R0, RZ, RZ, UR7 ;  /* 0x00000007ff007e24 */ /* 0x002fd8000f8e00ff */
[----:B------:R2:W-:Y:S01]  /*25f40*/  @P0 ATOMS.AND RZ, [UR6], R0 ;  /* 0x00000000ffff098c */ /* 0x0005e2000a800006 */
[----:B------:R-:W-:Y:S05]  /*25f50*/  BRA `(.L_x_13) ;  /* 0x0000000000147947 */ /* 0x000fea0003800000 */
.L_x_15:
[----:B------:R-:W-:-:S07]  /*25f60*/  MOV R2, 0x25f80 ;  /* 0x00025f8000027802 */ /* 0x000fce0000000f00 */
[----:B------:R-:W-:Y:S05]  /*25f70*/  CALL.REL.NOINC `($__internal_0_$__cuda_sm10x_tcgen05_guardrail_trap_col_being_dealloced_not_returned_by_alloc) ;  /* 0x00000000002c7944 */ /* 0x000fea0003c00000 */
[----:B------:R-:W-:Y:S05]  /*25f80*/  BRA `(.L_x_13) ;  /* 0x0000000000087947 */ /* 0x000fea0003800000 */
.L_x_14:
[----:B------:R-:W-:-:S07]  /*25f90*/  MOV R2, 0x25fb0 ;  /* 0x00025fb000027802 */ /* 0x000fce0000000f00 */
[----:B------:R-:W-:Y:S05]  /*25fa0*/  CALL.REL.NOINC `($__internal_2_$__cuda_sm10x_tcgen05_guardrail_trap_unallocated_columns_being_dealloced) ;  /* 0x0000000000387944 */ /* 0x000fea0003c00000 */
.L_x_13:
[----:B------:R-:W-:Y:S01]  /*25fb0*/  NOP ;  /* 0x0000000000007918 */ /* 0x000fe20000000000 */
[----:B--2---:R-:W-:Y:S05]  /*25fc0*/  EXIT ;  /* 0x000000000000794d */ /* 0x004fea0003800000 */
.L_x_8:
[----:B------:R-:W1:Y:S02]  /*25fd0*/  SYNCS.PHASECHK.TRANS64.TRYWAIT P6, [UR6], R39 ;  /* 0x00000027ff0075a7 */ /* 0x000e6400080c1106 */
[----:B-1----:R-:W-:Y:S05]  /*25fe0*/  @!P6 BRA `(.L_x_8) ;  /* 0xfffffffc00f8e947 */ /* 0x002fea000383ffff */
[----:B------:R-:W-:Y:S05]  /*25ff0*/  BRA `(.L_x_16) ;  /* 0xfffffefc00847947 */ /* 0x000fea000383ffff */
.L_x_12:
[----:B------:R-:W0:Y:S02]  /*26000*/  SYNCS.PHASECHK.TRANS64.TRYWAIT P4, [UR6], R10 ;  /* 0x0000000aff0075a7 */ /* 0x000e240008081106 */
[----:B0-----:R-:W-:Y:S05]  /*26010*/  @!P4 BRA `(.L_x_12) ;  /* 0xfffffffc00f8c947 */ /* 0x001fea000383ffff */
[----:B------:R-:W-:Y:S05]  /*26020*/  BRA `(.L_x_11) ;  /* 0xffffffb400f47947 */ /* 0x000fea000383ffff */
        .weak           $__internal_0_$__cuda_sm10x_tcgen05_guardrail_trap_col_being_dealloced_not_returned_by_alloc
        .type           $__internal_0_$__cuda_sm10x_tcgen05_guardrail_trap_col_being_dealloced_not_returned_by_alloc,@function
        .size           $__internal_0_$__cuda_sm10x_tcgen05_guardrail_trap_col_being_dealloced_not_returned_by_alloc,($__internal_1_$__cuda_sm10x_tcgen05_guardrail_trap_phase_invalid_during_alloc - $__internal_0_$__cuda_sm10x_tcgen05_guardrail_trap_col_being_dealloced_not_returned_by_alloc)
$__internal_0_$__cuda_sm10x_tcgen05_guardrail_trap_col_being_dealloced_not_returned_by_alloc:
[----:B------:R-:W-:Y:S05]  /*26030*/  BPT.TRAP 0x1 ;  /* 0x000000040000795c */ /* 0x000fea0000300000 */
[----:B------:R-:W-:-:S04]  /*26040*/  IMAD.MOV.U32 R3, RZ, RZ, 0x0 ;  /* 0x00000000ff037424 */ /* 0x000fc800078e00ff */
[----:B------:R-:W-:Y:S05]  /*26050*/  RET.REL.NODEC R2 `(matmul_kernel) ;  /* 0xfffffd9c02e87950 */ /* 0x000fea0003c3ffff */
        .weak           $__internal_1_$__cuda_sm10x_tcgen05_guardrail_trap_phase_invalid_during_alloc
        .type           $__internal_1_$__cuda_sm10x_tcgen05_guardrail_trap_phase_invalid_during_alloc,@function
        .size           $__internal_1_$__cuda_sm10x_tcgen05_guardrail_trap_phase_invalid_during_alloc,($__internal_2_$__cuda_sm10x_tcgen05_guardrail_trap_unallocated_columns_being_dealloced - $__internal_1_$__cuda_sm10x_tcgen05_guardrail_trap_phase_invalid_during_alloc)
$__internal_1_$__cuda_sm10x_tcgen05_guardrail_trap_phase_invalid_during_alloc:
[----:B------:R-:W-:Y:S05]  /*26060*/  BPT.TRAP 0x1 ;  /* 0x000000040000795c */ /* 0x000fea0000300000 */
[----:B------:R-:W-:-:S04]  /*26070*/  IMAD.MOV.U32 R5, RZ, RZ, 0x0 ;  /* 0x00000000ff057424 */ /* 0x000fc800078e00ff */
[----:B------:R-:W-:Y:S05]  /*26080*/  RET.REL.NODEC R4 `(matmul_kernel) ;  /* 0xfffffd9c04dc7950 */ /* 0x000fea0003c3ffff */
        .weak           $__internal_2_$__cuda_sm10x_tcgen05_guardrail_trap_unallocated_columns_being_dealloced
        .type           $__internal_2_$__cuda_sm10x_tcgen05_guardrail_trap_unallocated_columns_being_dealloced,@function
        .size           $__internal_2_$__cuda_sm10x_tcgen05_guardrail_trap_unallocated_columns_being_dealloced,(.L_x_20 - $__internal_2_$__cuda_sm10x_tcgen05_guardrail_trap_unallocated_columns_being_dealloced)
$__internal_2_$__cuda_sm10x_tcgen05_guardrail_trap_unallocated_columns_being_dealloced:
[----:B------:R-:W-:Y:S05]  /*26090*/  BPT.TRAP 0x1 ;  /* 0x000000040000795c */ /* 0x000fea0000300000 */
[----:B------:R-:W-:-:S04]  /*260a0*/  IMAD.MOV.U32 R3, RZ, RZ, 0x0 ;  /* 0x00000000ff037424 */ /* 0x000fc800078e00ff */
[----:B------:R-:W-:Y:S05]  /*260b0*/  RET.REL.NODEC R2 `(matmul_kernel) ;  /* 0xfffffd9c02d07950 */ /* 0x000fea0003c3ffff */
.L_x_17:
[----:B------:R-:W-:-:S00]  /*260c0*/  BRA `(.L_x_17) ;  /* 0xfffffffc00fc7947 */ /* 0x000fc0000383ffff */
[----:B------:R-:W-:-:S00]  /*260d0*/  NOP ;  /* 0x0000000000007918 */ /* 0x000fc00000000000 */
        /* <DEDUP_REMOVED lines=10> */
.L_x_20:


//--------------------- .nv.shared.matmul_kernel  --------------------------
	.section	.nv.shared.matmul_kernel,"aw",@nobits
	.sectionflags	@""
	.align	16
	.zero		1024


//--------------------- .nv.shared.reserved.0     --------------------------
	.section	.nv.shared.reserved.0,"aw",@nobits
	.align	8
	.weak		__nv_reservedSMEM_offset_0_alias
	.size		__nv_reservedSMEM_offset_0_alias, 0, 64
	.other		__nv_reservedSMEM_offset_0_alias,@"STO_CUDA_RESERVED_SHARED STV_DEFAULT"
__nv_reservedSMEM_offset_0_alias:
	.zero		0
.nv.shared.reserved.0:
	.zero		64
	.weak		__nv_reservedSMEM_allocation_phase
	.type		__nv_reservedSMEM_allocation_phase,@object
	.size		__nv_reservedSMEM_allocation_phase,(.L_0 - __nv_reservedSMEM_allocation_phase)
__nv_reservedSMEM_allocation_phase:
	.zero		1
.L_0:
	.zero		7
	.weak		__nv_reservedSMEM_devtool_atexit_pc
	.type		__nv_reservedSMEM_devtool_atexit_pc,@object
	.size		__nv_reservedSMEM_devtool_atexit_pc,(__nv_reservedSMEM_allocation_mask - __nv_reservedSMEM_devtool_atexit_pc)
__nv_reservedSMEM_devtool_atexit_pc:
	.zero		8
	.weak		__nv_reservedSMEM_allocation_mask
	.type		__nv_reservedSMEM_allocation_mask,@object
	.size		__nv_reservedSMEM_allocation_mask,(.L_2 - __nv_reservedSMEM_allocation_mask)
__nv_reservedSMEM_allocation_mask:
	.zero		4
.L_2:


//--------------------- .nv.constant0.matmul_kernel --------------------------
	.section	.nv.constant0.matmul_kernel,"a",@progbits
	.sectionflags	@""
	.align	4
.nv.constant0.matmul_kernel:
	.zero		976


//--------------------- SYMBOLS --------------------------

	.type		.nv.reservedSmem.offset0,@object
	.size		.nv.reservedSmem.offset0,0x4
	.type		.nv.reservedSmem.cap,@object
	.size		.nv.reservedSmem.cap,0x4
